// auto-generated by cutlass_sweep.gemm — config: {"arch": "sm_100", "cluster_m": 2, "cluster_n": 4, "dtype": "mxfp8_e4m3", "dtype_b": "mxfp8_e4m3", "layout": "nt", "stages": 0, "tile_k": 128, "tile_m": 128, "tile_n": 256}
#include "cutlass/cutlass.h"
#include "cutlass/gemm/collective/collective_builder.hpp"
#include "cutlass/gemm/device/gemm_universal_adapter.h"
#include "cutlass/gemm/kernel/gemm_universal.hpp"
#include "cutlass/epilogue/collective/collective_builder.hpp"

using ElemA = cutlass::mx_float8_t<cutlass::float_e4m3_t>;
using ElemB = cutlass::mx_float8_t<cutlass::float_e4m3_t>;
using ElemCD = cutlass::bfloat16_t;
using Acc  = float;
using TileShape    = cute::Shape<cute::_128, cute::_256, cute::_128>;
using ClusterShape = cute::Shape<cute::_2, cute::_4, cute::_1>;

using CollectiveEpilogue = typename cutlass::epilogue::collective::CollectiveBuilder<
    cutlass::arch::Sm100, cutlass::arch::OpClassTensorOp,
    TileShape, ClusterShape,
    cutlass::epilogue::collective::EpilogueTileAuto,
    Acc, Acc,
    ElemCD, cutlass::layout::RowMajor, 128 / cutlass::sizeof_bits<ElemCD>::value,
    ElemCD, cutlass::layout::RowMajor, 128 / cutlass::sizeof_bits<ElemCD>::value,
    cutlass::epilogue::collective::EpilogueScheduleAuto
  >::CollectiveOp;

using CollectiveMainloop = typename cutlass::gemm::collective::CollectiveBuilder<
    cutlass::arch::Sm100, cutlass::arch::OpClassBlockScaledTensorOp,
    ElemA, cutlass::layout::RowMajor, 32,
    ElemB, cutlass::layout::ColumnMajor, 32,
    Acc,
    TileShape, ClusterShape,
    cutlass::gemm::collective::StageCountAutoCarveout<static_cast<int>(sizeof(typename CollectiveEpilogue::SharedStorage))>,
    cutlass::gemm::collective::KernelScheduleAuto
  >::CollectiveOp;

using GemmKernel = cutlass::gemm::kernel::GemmUniversal<
    cute::Shape<int,int,int,int>,
    CollectiveMainloop,
    CollectiveEpilogue
>;
using Gemm = cutlass::gemm::device::GemmUniversalAdapter<GemmKernel>;

// Force the device kernel symbol into the cubin without needing a host main.
auto* _anchor = &cutlass::device_kernel<GemmKernel>;


// ===== COMPILED SASS (sm_100a) =====

	.target	sm_100a

	.elftype	@"ET_EXEC"


//--------------------- .note.nv.tkinfo           --------------------------
	.section	.note.nv.tkinfo,"",@"SHT_NOTE"
	.sectionflags	@"SHF_NOTE_NV_TKINFO"
	.tkinfo
        /*0018*/ 	.word	0x00000002
        /*0030*/ 	.string	""
        /*0030*/ 	.string	"ptxas"
        /*0030*/ 	.string	"Cuda compilation tools, release 13.0, V13.0.88"
        /*0030*/ 	.string	"Build cuda_13.0.r13.0/compiler.36424714_0"
        /*0030*/ 	.string	"-arch sm_100a -m 64 "



//--------------------- .note.nv.cuinfo           --------------------------
	.section	.note.nv.cuinfo,"",@"SHT_NOTE"
	.sectionflags	@"SHF_NOTE_NV_CUINFO"
        /*0018*/ 	.short	0x0002
        /*001a*/ 	.short	0x0064
        /*001c*/ 	.short	0x0082
	.zero		2


//--------------------- .nv.info                  --------------------------
	.section	.nv.info,"",@"SHT_CUDA_INFO"
	.align	4


	//----- nvinfo : EIATTR_REGCOUNT
	.align		4
        /*0000*/ 	.byte	0x04, 0x2f
        /*0002*/ 	.short	(.L_19 - .L_18)
	.align		4
.L_18:
        /*0004*/ 	.word	index@(_ZN7cutlass13device_kernelINS_4gemm6kernel13GemmUniversalIN4cute5tupleIJiiiiEEENS1_10collective13CollectiveMmaINS1_46MainloopSm100TmaUmmaWarpSpecializedBlockScaledILi3ELi2ELi1ENS5_IJNS4_1CILi2EEENSA_ILi4EEENSA_ILi1EEEEEEEENS5_IJNSA_ILi128EEENSA_ILi256EEESG_EEENS5_IJNS_12float_e4m3_tENS_13float_ue8m0_tEEEENS5_IJNS5_IJlSD_lEEENS4_6LayoutINS5_IJNS5_IJNS5_IJNSA_ILi32EEESC_EEEiEEESQ_NS5_IJSD_iEEEEEENS5_IJNS5_IJNS5_IJNSA_ILi16EEESC_EEEiEEENS5_IJNS5_IJNSA_ILi0EEESD_EEENSA_ILi512EEEEEENS5_IJSW_iEEEEEEEEEEESL_S13_NS4_8TiledMMAINS4_8MMA_AtomIJNS4_21SM100_MMA_MXF8F6F4_SSISJ_SJ_fSK_Li128ELi256ELNS4_4UMMA5MajorE0ELS18_0ELNS17_7ScaleInE0ELS19_0EEEEEENSN_INS5_IJSD_SD_SD_EEENS5_IJSW_SW_SW_EEEEENS5_IJNS4_10UnderscoreES1F_S1F_EEEEENS5_IJNS4_23SM90_TMA_LOAD_MULTICASTES1I_EEENS5_IJNS4_14ComposedLayoutINS4_7SwizzleILi3ELi4ELi3EEENS4_18smem_ptr_flag_bitsILi8EEENSN_INS5_IJNSA_ILi8EEESG_EEENS5_IJSG_SD_EEEEEEENSN_INS5_IJNS5_IJNS5_IJSP_SD_EEENS5_IJSO_SD_EEEEEESD_NS5_IJSC_SD_EEEEEENS5_IJNS5_IJNS5_IJSU_SY_EEESX_EEESW_NS5_IJSD_SY_EEEEEEEEEEEvNS4_8identityES1J_NS5_IJS1T_NSN_INS5_IJNS5_IJNS5_IJSP_SB_EEES1V_EEESD_S1X_EEENS5_IJS20_SW_NS5_IJSD_NSA_ILi1024EEEEEEEEEEEEEEvS25_EENS_8epilogue10collective18CollectiveEpilogueINS2F_23Sm100TmaWarpSpecializedILi4ELi2ELi32ELb1ELb0EEEJNS5_IJNSA_ILi64EEESH_SG_EEENS5_IJNSN_IS2K_SD_EENSN_INS5_IJSO_SB_EEENS5_IJSD_SG_EEEEEEEENS_10bfloat16_tESM_S2R_SM_NS2F_6fusion15FusionCallbacksIS2J_NS2S_17LinearCombinationIS2R_fS2R_fLNS_15FloatRoundStyleE2EEES2L_S2Q_JEEENS4_5SM1004TMEM4LOAD26SM100_TMEM_LOAD_32dp32b32xENS4_13SM90_TMA_LOADENS1K_INS1L_ILi2ELi4ELi3EEENS1N_ILi16EEENSN_INS5_IJS1P_SO_EEES1V_EEEENS4_39AutoVectorizingCopyWithAssumedAlignmentILi128EEENS4_14SM90_TMA_STOREES37_S39_S39_EEEvvEEEEvNT_6ParamsE)
        /*0008*/ 	.word	0x000000de


	//----- nvinfo : EIATTR_FRAME_SIZE
	.align		4
.L_19:
        /*000c*/ 	.byte	0x04, 0x11
        /*000e*/ 	.short	(.L_21 - .L_20)
	.align		4
.L_20:
        /*0010*/ 	.word	index@($__internal_2_$__cuda_sm10x_tcgen05_guardrail_trap_unallocated_columns_being_dealloced)
        /*0014*/ 	.word	0x00000000


	//----- nvinfo : EIATTR_FRAME_SIZE
	.align		4
.L_21:
        /*0018*/ 	.byte	0x04, 0x11
        /*001a*/ 	.short	(.L_23 - .L_22)
	.align		4
.L_22:
        /*001c*/ 	.word	index@($__internal_1_$__cuda_sm10x_tcgen05_guardrail_trap_phase_invalid_during_alloc)
        /*0020*/ 	.word	0x00000000


	//----- nvinfo : EIATTR_FRAME_SIZE
	.align		4
.L_23:
        /*0024*/ 	.byte	0x04, 0x11
        /*0026*/ 	.short	(.L_25 - .L_24)
	.align		4
.L_24:
        /*0028*/ 	.word	index@($__internal_0_$__cuda_sm10x_tcgen05_guardrail_trap_col_being_dealloced_not_returned_by_alloc)
        /*002c*/ 	.word	0x00000000


	//----- nvinfo : EIATTR_FRAME_SIZE
	.align		4
.L_25:
        /*0030*/ 	.byte	0x04, 0x11
        /*0032*/ 	.short	(.L_27 - .L_26)
	.align		4
.L_26:
        /*0034*/ 	.word	index@(_ZN7cutlass13device_kernelINS_4gemm6kernel13GemmUniversalIN4cute5tupleIJiiiiEEENS1_10collective13CollectiveMmaINS1_46MainloopSm100TmaUmmaWarpSpecializedBlockScaledILi3ELi2ELi1ENS5_IJNS4_1CILi2EEENSA_ILi4EEENSA_ILi1EEEEEEEENS5_IJNSA_ILi128EEENSA_ILi256EEESG_EEENS5_IJNS_12float_e4m3_tENS_13float_ue8m0_tEEEENS5_IJNS5_IJlSD_lEEENS4_6LayoutINS5_IJNS5_IJNS5_IJNSA_ILi32EEESC_EEEiEEESQ_NS5_IJSD_iEEEEEENS5_IJNS5_IJNS5_IJNSA_ILi16EEESC_EEEiEEENS5_IJNS5_IJNSA_ILi0EEESD_EEENSA_ILi512EEEEEENS5_IJSW_iEEEEEEEEEEESL_S13_NS4_8TiledMMAINS4_8MMA_AtomIJNS4_21SM100_MMA_MXF8F6F4_SSISJ_SJ_fSK_Li128ELi256ELNS4_4UMMA5MajorE0ELS18_0ELNS17_7ScaleInE0ELS19_0EEEEEENSN_INS5_IJSD_SD_SD_EEENS5_IJSW_SW_SW_EEEEENS5_IJNS4_10UnderscoreES1F_S1F_EEEEENS5_IJNS4_23SM90_TMA_LOAD_MULTICASTES1I_EEENS5_IJNS4_14ComposedLayoutINS4_7SwizzleILi3ELi4ELi3EEENS4_18smem_ptr_flag_bitsILi8EEENSN_INS5_IJNSA_ILi8EEESG_EEENS5_IJSG_SD_EEEEEEENSN_INS5_IJNS5_IJNS5_IJSP_SD_EEENS5_IJSO_SD_EEEEEESD_NS5_IJSC_SD_EEEEEENS5_IJNS5_IJNS5_IJSU_SY_EEESX_EEESW_NS5_IJSD_SY_EEEEEEEEEEEvNS4_8identityES1J_NS5_IJS1T_NSN_INS5_IJNS5_IJNS5_IJSP_SB_EEES1V_EEESD_S1X_EEENS5_IJS20_SW_NS5_IJSD_NSA_ILi1024EEEEEEEEEEEEEEvS25_EENS_8epilogue10collective18CollectiveEpilogueINS2F_23Sm100TmaWarpSpecializedILi4ELi2ELi32ELb1ELb0EEEJNS5_IJNSA_ILi64EEESH_SG_EEENS5_IJNSN_IS2K_SD_EENSN_INS5_IJSO_SB_EEENS5_IJSD_SG_EEEEEEEENS_10bfloat16_tESM_S2R_SM_NS2F_6fusion15FusionCallbacksIS2J_NS2S_17LinearCombinationIS2R_fS2R_fLNS_15FloatRoundStyleE2EEES2L_S2Q_JEEENS4_5SM1004TMEM4LOAD26SM100_TMEM_LOAD_32dp32b32xENS4_13SM90_TMA_LOADENS1K_INS1L_ILi2ELi4ELi3EEENS1N_ILi16EEENSN_INS5_IJS1P_SO_EEES1V_EEEENS4_39AutoVectorizingCopyWithAssumedAlignmentILi128EEENS4_14SM90_TMA_STOREES37_S39_S39_EEEvvEEEEvNT_6ParamsE)
        /*0038*/ 	.word	0x00000000


	//----- nvinfo : EIATTR_MIN_STACK_SIZE
	.align		4
.L_27:
        /*003c*/ 	.byte	0x04, 0x12
        /*003e*/ 	.short	(.L_29 - .L_28)
	.align		4
.L_28:
        /*0040*/ 	.word	index@(_ZN7cutlass13device_kernelINS_4gemm6kernel13GemmUniversalIN4cute5tupleIJiiiiEEENS1_10collective13CollectiveMmaINS1_46MainloopSm100TmaUmmaWarpSpecializedBlockScaledILi3ELi2ELi1ENS5_IJNS4_1CILi2EEENSA_ILi4EEENSA_ILi1EEEEEEEENS5_IJNSA_ILi128EEENSA_ILi256EEESG_EEENS5_IJNS_12float_e4m3_tENS_13float_ue8m0_tEEEENS5_IJNS5_IJlSD_lEEENS4_6LayoutINS5_IJNS5_IJNS5_IJNSA_ILi32EEESC_EEEiEEESQ_NS5_IJSD_iEEEEEENS5_IJNS5_IJNS5_IJNSA_ILi16EEESC_EEEiEEENS5_IJNS5_IJNSA_ILi0EEESD_EEENSA_ILi512EEEEEENS5_IJSW_iEEEEEEEEEEESL_S13_NS4_8TiledMMAINS4_8MMA_AtomIJNS4_21SM100_MMA_MXF8F6F4_SSISJ_SJ_fSK_Li128ELi256ELNS4_4UMMA5MajorE0ELS18_0ELNS17_7ScaleInE0ELS19_0EEEEEENSN_INS5_IJSD_SD_SD_EEENS5_IJSW_SW_SW_EEEEENS5_IJNS4_10UnderscoreES1F_S1F_EEEEENS5_IJNS4_23SM90_TMA_LOAD_MULTICASTES1I_EEENS5_IJNS4_14ComposedLayoutINS4_7SwizzleILi3ELi4ELi3EEENS4_18smem_ptr_flag_bitsILi8EEENSN_INS5_IJNSA_ILi8EEESG_EEENS5_IJSG_SD_EEEEEEENSN_INS5_IJNS5_IJNS5_IJSP_SD_EEENS5_IJSO_SD_EEEEEESD_NS5_IJSC_SD_EEEEEENS5_IJNS5_IJNS5_IJSU_SY_EEESX_EEESW_NS5_IJSD_SY_EEEEEEEEEEEvNS4_8identityES1J_NS5_IJS1T_NSN_INS5_IJNS5_IJNS5_IJSP_SB_EEES1V_EEESD_S1X_EEENS5_IJS20_SW_NS5_IJSD_NSA_ILi1024EEEEEEEEEEEEEEvS25_EENS_8epilogue10collective18CollectiveEpilogueINS2F_23Sm100TmaWarpSpecializedILi4ELi2ELi32ELb1ELb0EEEJNS5_IJNSA_ILi64EEESH_SG_EEENS5_IJNSN_IS2K_SD_EENSN_INS5_IJSO_SB_EEENS5_IJSD_SG_EEEEEEEENS_10bfloat16_tESM_S2R_SM_NS2F_6fusion15FusionCallbacksIS2J_NS2S_17LinearCombinationIS2R_fS2R_fLNS_15FloatRoundStyleE2EEES2L_S2Q_JEEENS4_5SM1004TMEM4LOAD26SM100_TMEM_LOAD_32dp32b32xENS4_13SM90_TMA_LOADENS1K_INS1L_ILi2ELi4ELi3EEENS1N_ILi16EEENSN_INS5_IJS1P_SO_EEES1V_EEEENS4_39AutoVectorizingCopyWithAssumedAlignmentILi128EEENS4_14SM90_TMA_STOREES37_S39_S39_EEEvvEEEEvNT_6ParamsE)
        /*0044*/ 	.word	0x00000000
.L_29:


//--------------------- .nv.compat                --------------------------
	.section	.nv.compat,"",@"SHT_CUDA_COMPAT_INFO"
	.align	4
        /*0000*/ 	.byte	0x02, 0x09, 0x01, 0x00, 0x02, 0x02, 0x02, 0x00, 0x02, 0x05, 0x05, 0x00, 0x03, 0x07, 0x01, 0x01
        /*0010*/ 	.byte	0x02, 0x03, 0x01, 0x00, 0x02, 0x06, 0x01, 0x00, 0x04, 0x0b, 0x08, 0x00, 0x09, 0x00, 0x00, 0x00
        /*0020*/ 	.byte	0x00, 0x00, 0x00, 0x00


//--------------------- .nv.info._ZN7cutlass13device_kernelINS_4gemm6kernel13GemmUniversalIN4cute5tupleIJiiiiEEENS1_10collective13CollectiveMmaINS1_46MainloopSm100TmaUmmaWarpSpecializedBlockScaledILi3ELi2ELi1ENS5_IJNS4_1CILi2EEENSA_ILi4EEENSA_ILi1EEEEEEEENS5_IJNSA_ILi128EEENSA_ILi256EEESG_EEENS5_IJNS_12float_e4m3_tENS_13float_ue8m0_tEEEENS5_IJNS5_IJlSD_lEEENS4_6LayoutINS5_IJNS5_IJNS5_IJNSA_ILi32EEESC_EEEiEEESQ_NS5_IJSD_iEEEEEENS5_IJNS5_IJNS5_IJNSA_ILi16EEESC_EEEiEEENS5_IJNS5_IJNSA_ILi0EEESD_EEENSA_ILi512EEEEEENS5_IJSW_iEEEEEEEEEEESL_S13_NS4_8TiledMMAINS4_8MMA_AtomIJNS4_21SM100_MMA_MXF8F6F4_SSISJ_SJ_fSK_Li128ELi256ELNS4_4UMMA5MajorE0ELS18_0ELNS17_7ScaleInE0ELS19_0EEEEEENSN_INS5_IJSD_SD_SD_EEENS5_IJSW_SW_SW_EEEEENS5_IJNS4_10UnderscoreES1F_S1F_EEEEENS5_IJNS4_23SM90_TMA_LOAD_MULTICASTES1I_EEENS5_IJNS4_14ComposedLayoutINS4_7SwizzleILi3ELi4ELi3EEENS4_18smem_ptr_flag_bitsILi8EEENSN_INS5_IJNSA_ILi8EEESG_EEENS5_IJSG_SD_EEEEEEENSN_INS5_IJNS5_IJNS5_IJSP_SD_EEENS5_IJSO_SD_EEEEEESD_NS5_IJSC_SD_EEEEEENS5_IJNS5_IJNS5_IJSU_SY_EEESX_EEESW_NS5_IJSD_SY_EEEEEEEEEEEvNS4_8identityES1J_NS5_IJS1T_NSN_INS5_IJNS5_IJNS5_IJSP_SB_EEES1V_EEESD_S1X_EEENS5_IJS20_SW_NS5_IJSD_NSA_ILi1024EEEEEEEEEEEEEEvS25_EENS_8epilogue10collective18CollectiveEpilogueINS2F_23Sm100TmaWarpSpecializedILi4ELi2ELi32ELb1ELb0EEEJNS5_IJNSA_ILi64EEESH_SG_EEENS5_IJNSN_IS2K_SD_EENSN_INS5_IJSO_SB_EEENS5_IJSD_SG_EEEEEEEENS_10bfloat16_tESM_S2R_SM_NS2F_6fusion15FusionCallbacksIS2J_NS2S_17LinearCombinationIS2R_fS2R_fLNS_15FloatRoundStyleE2EEES2L_S2Q_JEEENS4_5SM1004TMEM4LOAD26SM100_TMEM_LOAD_32dp32b32xENS4_13SM90_TMA_LOADENS1K_INS1L_ILi2ELi4ELi3EEENS1N_ILi16EEENSN_INS5_IJS1P_SO_EEES1V_EEEENS4_39AutoVectorizingCopyWithAssumedAlignmentILi128EEENS4_14SM90_TMA_STOREES37_S39_S39_EEEvvEEEEvNT_6ParamsE --------------------------
	.section	.nv.info._ZN7cutlass13device_kernelINS_4gemm6kernel13GemmUniversalIN4cute5tupleIJiiiiEEENS1_10collective13CollectiveMmaINS1_46MainloopSm100TmaUmmaWarpSpecializedBlockScaledILi3ELi2ELi1ENS5_IJNS4_1CILi2EEENSA_ILi4EEENSA_ILi1EEEEEEEENS5_IJNSA_ILi128EEENSA_ILi256EEESG_EEENS5_IJNS_12float_e4m3_tENS_13float_ue8m0_tEEEENS5_IJNS5_IJlSD_lEEENS4_6LayoutINS5_IJNS5_IJNS5_IJNSA_ILi32EEESC_EEEiEEESQ_NS5_IJSD_iEEEEEENS5_IJNS5_IJNS5_IJNSA_ILi16EEESC_EEEiEEENS5_IJNS5_IJNSA_ILi0EEESD_EEENSA_ILi512EEEEEENS5_IJSW_iEEEEEEEEEEESL_S13_NS4_8TiledMMAINS4_8MMA_AtomIJNS4_21SM100_MMA_MXF8F6F4_SSISJ_SJ_fSK_Li128ELi256ELNS4_4UMMA5MajorE0ELS18_0ELNS17_7ScaleInE0ELS19_0EEEEEENSN_INS5_IJSD_SD_SD_EEENS5_IJSW_SW_SW_EEEEENS5_IJNS4_10UnderscoreES1F_S1F_EEEEENS5_IJNS4_23SM90_TMA_LOAD_MULTICASTES1I_EEENS5_IJNS4_14ComposedLayoutINS4_7SwizzleILi3ELi4ELi3EEENS4_18smem_ptr_flag_bitsILi8EEENSN_INS5_IJNSA_ILi8EEESG_EEENS5_IJSG_SD_EEEEEEENSN_INS5_IJNS5_IJNS5_IJSP_SD_EEENS5_IJSO_SD_EEEEEESD_NS5_IJSC_SD_EEEEEENS5_IJNS5_IJNS5_IJSU_SY_EEESX_EEESW_NS5_IJSD_SY_EEEEEEEEEEEvNS4_8identityES1J_NS5_IJS1T_NSN_INS5_IJNS5_IJNS5_IJSP_SB_EEES1V_EEESD_S1X_EEENS5_IJS20_SW_NS5_IJSD_NSA_ILi1024EEEEEEEEEEEEEEvS25_EENS_8epilogue10collective18CollectiveEpilogueINS2F_23Sm100TmaWarpSpecializedILi4ELi2ELi32ELb1ELb0EEEJNS5_IJNSA_ILi64EEESH_SG_EEENS5_IJNSN_IS2K_SD_EENSN_INS5_IJSO_SB_EEENS5_IJSD_SG_EEEEEEEENS_10bfloat16_tESM_S2R_SM_NS2F_6fusion15FusionCallbacksIS2J_NS2S_17LinearCombinationIS2R_fS2R_fLNS_15FloatRoundStyleE2EEES2L_S2Q_JEEENS4_5SM1004TMEM4LOAD26SM100_TMEM_LOAD_32dp32b32xENS4_13SM90_TMA_LOADENS1K_INS1L_ILi2ELi4ELi3EEENS1N_ILi16EEENSN_INS5_IJS1P_SO_EEES1V_EEEENS4_39AutoVectorizingCopyWithAssumedAlignmentILi128EEENS4_14SM90_TMA_STOREES37_S39_S39_EEEvvEEEEvNT_6ParamsE,"",@"SHT_CUDA_INFO"
	.sectionflags	@""
	.align	4


	//----- nvinfo : EIATTR_CUDA_API_VERSION
	.align		4
        /*0000*/ 	.byte	0x04, 0x37
        /*0002*/ 	.short	(.L_31 - .L_30)
.L_30:
        /*0004*/ 	.word	0x00000082


	//----- nvinfo : EIATTR_KPARAM_INFO
	.align		4
.L_31:
        /*0008*/ 	.byte	0x04, 0x17
        /*000a*/ 	.short	(.L_33 - .L_32)
.L_32:
        /*000c*/ 	.word	0x00000000
        /*0010*/ 	.short	0x0000
        /*0012*/ 	.short	0x0000
        /*0014*/ 	.byte	0x00, 0xf0, 0x01, 0x30


	//----- nvinfo : EIATTR_AT_ENTRY_FRAGMENTS
	.align		4
.L_33:
        /*0018*/ 	.byte	0x04, 0x4f
        /*001a*/ 	.short	(.L_35 - .L_34)


	//   ....[0]....
.L_34:
        /*001c*/ 	.word	0x00000006


	//----- nvinfo : EIATTR_RESERVED_SMEM_USED
	.align		4
.L_35:
        /*0020*/ 	.byte	0x01, 0x41
	.zero		2


	//----- nvinfo : EIATTR_SPARSE_MMA_MASK
	.align		4
        /*0024*/ 	.byte	0x03, 0x50
        /*0026*/ 	.short	0x0000


	//----- nvinfo : EIATTR_TCGEN05_1CTA_USED
	.align		4
        /*0028*/ 	.byte	0x01, 0x51
	.zero		2


	//----- nvinfo : EIATTR_MAXREG_COUNT
	.align		4
        /*002c*/ 	.byte	0x03, 0x1b
        /*002e*/ 	.short	0x00ff


	//----- nvinfo : EIATTR_NUM_BARRIERS
	.align		4
        /*0030*/ 	.byte	0x02, 0x4c
        /*0032*/ 	.byte	0x07
	.zero		1


	//----- nvinfo : EIATTR_EXTERNS
	.align		4
        /*0034*/ 	.byte	0x04, 0x0f
        /*0036*/ 	.short	(.L_37 - .L_36)


	//   ....[0]....
	.align		4
.L_36:
        /*0038*/ 	.word	index@(__assertfail)


	//----- nvinfo : EIATTR_MERCURY_ISA_VERSION
	.align		4
.L_37:
        /*003c*/ 	.byte	0x03, 0x5f
        /*003e*/ 	.short	0x0101


	//----- nvinfo : EIATTR_INT_WARP_WIDE_INSTR_OFFSETS
	.align		4
        /*0040*/ 	.byte	0x04, 0x31
        /*0042*/ 	.short	(.L_39 - .L_38)


	//   ....[0]....
.L_38:
        /*0044*/ 	.word	0x00000d60


	//   ....[1]....
        /*0048*/ 	.word	0x00000e30


	//   ....[2]....
        /*004c*/ 	.word	0x000046f0


	//   ....[3]....
        /*0050*/ 	.word	0x00004710


	//   ....[4]....
        /*0054*/ 	.word	0x00004740


	//   ....[5]....
        /*0058*/ 	.word	0x000052f0


	//   ....[6]....
        /*005c*/ 	.word	0x00005390


	//   ....[7]....
        /*0060*/ 	.word	0x00005430


	//   ....[8]....
        /*0064*/ 	.word	0x000054b0


	//   ....[9]....
        /*0068*/ 	.word	0x00005570


	//   ....[10]....
        /*006c*/ 	.word	0x00005610


	//   ....[11]....
        /*0070*/ 	.word	0x000056b0


	//   ....[12]....
        /*0074*/ 	.word	0x000057d0


	//   ....[13]....
        /*0078*/ 	.word	0x000057f0


	//   ....[14]....
        /*007c*/ 	.word	0x00005870


	//   ....[15]....
        /*0080*/ 	.word	0x00005930


	//   ....[16]....
        /*0084*/ 	.word	0x000059e0


	//   ....[17]....
        /*0088*/ 	.word	0x00005a60


	//   ....[18]....
        /*008c*/ 	.word	0x00005af0


	//   ....[19]....
        /*0090*/ 	.word	0x00005bd0


	//   ....[20]....
        /*0094*/ 	.word	0x00005c40


	//   ....[21]....
        /*0098*/ 	.word	0x00005d00


	//   ....[22]....
        /*009c*/ 	.word	0x00005da0


	//   ....[23]....
        /*00a0*/ 	.word	0x00005e30


	//   ....[24]....
        /*00a4*/ 	.word	0x00005ed0


	//   ....[25]....
        /*00a8*/ 	.word	0x00005f90


	//   ....[26]....
        /*00ac*/ 	.word	0x00006030


	//   ....[27]....
        /*00b0*/ 	.word	0x000060f0


	//   ....[28]....
        /*00b4*/ 	.word	0x000061e0


	//----- nvinfo : EIATTR_COOP_GROUP_MASK_REGIDS
	.align		4
.L_39:
        /*00b8*/ 	.byte	0x04, 0x29
        /*00ba*/ 	.short	(.L_41 - .L_40)


	//   ....[0]....
.L_40:
        /*00bc*/ 	.word	0xffffffff


	//   ....[1]....
        /*00c0*/ 	.word	0xffffffff


	//   ....[2]....
        /*00c4*/ 	.word	0xffffffff


	//   ....[3]....
        /*00c8*/ 	.word	0xffffffff


	//   ....[4]....
        /*00cc*/ 	.word	0xffffffff


	//   ....[5]....
        /*00d0*/ 	.word	0xffffffff


	//   ....[6]....
        /*00d4*/ 	.word	0xffffffff


	//   ....[7]....
        /*00d8*/ 	.word	0xffffffff


	//   ....[8]....
        /*00dc*/ 	.word	0xffffffff


	//   ....[9]....
        /*00e0*/ 	.word	0xffffffff


	//   ....[10]....
        /*00e4*/ 	.word	0xffffffff


	//   ....[11]....
        /*00e8*/ 	.word	0xffffffff


	//   ....[12]....
        /*00ec*/ 	.word	0xffffffff


	//   ....[13]....
        /*00f0*/ 	.word	0xffffffff


	//----- nvinfo : EIATTR_COOP_GROUP_INSTR_OFFSETS
	.align		4
.L_41:
        /*00f4*/ 	.byte	0x04, 0x28
        /*00f6*/ 	.short	(.L_43 - .L_42)


	//   ....[0]....
.L_42:
        /*00f8*/ 	.word	0x00000080


	//   ....[1]....
        /*00fc*/ 	.word	0x00000540


	//   ....[2]....
        /*0100*/ 	.word	0x000006d0


	//   ....[3]....
        /*0104*/ 	.word	0x00000870


	//   ....[4]....
        /*0108*/ 	.word	0x00000970


	//   ....[5]....
        /*010c*/ 	.word	0x00000ae0


	//   ....[6]....
        /*0110*/ 	.word	0x00000c20


	//   ....[7]....
        /*0114*/ 	.word	0x00000e90


	//   ....[8]....
        /*0118*/ 	.word	0x00002610


	//   ....[9]....
        /*011c*/ 	.word	0x00003470


	//   ....[10]....
        /*0120*/ 	.word	0x00003680


	//   ....[11]....
        /*0124*/ 	.word	0x000036b0


	//   ....[12]....
        /*0128*/ 	.word	0x000045d0


	//   ....[13]....
        /*012c*/ 	.word	0x00004800


	//----- nvinfo : EIATTR_VRC_CTA_INIT_COUNT
	.align		4
.L_43:
        /*0130*/ 	.byte	0x02, 0x4a
        /*0132*/ 	.byte	0x80
	.zero		1


	//----- nvinfo : EIATTR_SYSCALL_OFFSETS
	.align		4
        /*0134*/ 	.byte	0x04, 0x46
        /*0136*/ 	.short	(.L_45 - .L_44)


	//   ....[0]....
.L_44:
        /*0138*/ 	.word	0x00006dd0


	//   ....[1]....
        /*013c*/ 	.word	0x00006ec0


	//   ....[2]....
        /*0140*/ 	.word	0x00007a20


	//   ....[3]....
        /*0144*/ 	.word	0x00007b90


	//   ....[4]....
        /*0148*/ 	.word	0x00009050


	//   ....[5]....
        /*014c*/ 	.word	0x000091c0


	//   ....[6]....
        /*0150*/ 	.word	0x0000a6e0


	//   ....[7]....
        /*0154*/ 	.word	0x0000a850


	//   ....[8]....
        /*0158*/ 	.word	0x0000bd00


	//   ....[9]....
        /*015c*/ 	.word	0x0000be70


	//   ....[10]....
        /*0160*/ 	.word	0x0000d380


	//   ....[11]....
        /*0164*/ 	.word	0x0000d4f0


	//   ....[12]....
        /*0168*/ 	.word	0x0000e9c0


	//   ....[13]....
        /*016c*/ 	.word	0x0000eb30


	//   ....[14]....
        /*0170*/ 	.word	0x00010030


	//   ....[15]....
        /*0174*/ 	.word	0x000101a0


	//   ....[16]....
        /*0178*/ 	.word	0x00011600


	//   ....[17]....
        /*017c*/ 	.word	0x00011770


	//----- nvinfo : EIATTR_MBARRIER_INSTR_OFFSETS
	.align		4
.L_45:
        /*0180*/ 	.byte	0x04, 0x39
        /*0182*/ 	.short	(.L_47 - .L_46)


	//   ....[0]....
.L_46:
        /*0184*/ 	.word	0x00000660
        /*0188*/ 	.word	0x000000ff
        /*018c*/ 	.word	0x00000000
        /*0190*/ 	.short	0x0100
        /*0192*/ 	.byte	0x04
	.zero		1


	//   ....[1]....
        /*0194*/ 	.word	0x00000670
        /*0198*/ 	.word	0x000000ff
        /*019c*/ 	.word	0x00000018
        /*01a0*/ 	.short	0x0100
        /*01a2*/ 	.byte	0x04
	.zero		1


	//   ....[2]....
        /*01a4*/ 	.word	0x00000680
        /*01a8*/ 	.word	0x000000ff
        /*01ac*/ 	.word	0x00000008
        /*01b0*/ 	.short	0x0100
        /*01b2*/ 	.byte	0x04
	.zero		1


	//   ....[3]....
        /*01b4*/ 	.word	0x00000690
        /*01b8*/ 	.word	0x000000ff
        /*01bc*/ 	.word	0x00000020
        /*01c0*/ 	.short	0x0100
        /*01c2*/ 	.byte	0x04
	.zero		1


	//   ....[4]....
        /*01c4*/ 	.word	0x000006a0
        /*01c8*/ 	.word	0x000000ff
        /*01cc*/ 	.word	0x00000010
        /*01d0*/ 	.short	0x0100
        /*01d2*/ 	.byte	0x04
	.zero		1


	//   ....[5]....
        /*01d4*/ 	.word	0x000006b0
        /*01d8*/ 	.word	0x000000ff
        /*01dc*/ 	.word	0x00000028
        /*01e0*/ 	.short	0x0100
        /*01e2*/ 	.byte	0x04
	.zero		1


	//   ....[6]....
        /*01e4*/ 	.word	0x000007e0
        /*01e8*/ 	.word	0x000000ff
        /*01ec*/ 	.word	0x00000030
        /*01f0*/ 	.short	0x0100
        /*01f2*/ 	.byte	0x04
	.zero		1


	//   ....[7]....
        /*01f4*/ 	.word	0x000007f0
        /*01f8*/ 	.word	0x000000ff
        /*01fc*/ 	.word	0x00000050
        /*0200*/ 	.short	0x0100
        /*0202*/ 	.byte	0x04
	.zero		1


	//   ....[8]....
        /*0204*/ 	.word	0x00000800
        /*0208*/ 	.word	0x000000ff
        /*020c*/ 	.word	0x00000038
        /*0210*/ 	.short	0x0100
        /*0212*/ 	.byte	0x04
	.zero		1


	//   ....[9]....
        /*0214*/ 	.word	0x00000810
        /*0218*/ 	.word	0x000000ff
        /*021c*/ 	.word	0x00000058
        /*0220*/ 	.short	0x0100
        /*0222*/ 	.byte	0x04
	.zero		1


	//   ....[10]....
        /*0224*/ 	.word	0x00000820
        /*0228*/ 	.word	0x000000ff
        /*022c*/ 	.word	0x00000040
        /*0230*/ 	.short	0x0100
        /*0232*/ 	.byte	0x04
	.zero		1


	//   ....[11]....
        /*0234*/ 	.word	0x00000830
        /*0238*/ 	.word	0x000000ff
        /*023c*/ 	.word	0x00000060
        /*0240*/ 	.short	0x0100
        /*0242*/ 	.byte	0x04
	.zero		1


	//   ....[12]....
        /*0244*/ 	.word	0x00000840
        /*0248*/ 	.word	0x000000ff
        /*024c*/ 	.word	0x00000048
        /*0250*/ 	.short	0x0100
        /*0252*/ 	.byte	0x04
	.zero		1


	//   ....[13]....
        /*0254*/ 	.word	0x00000850
        /*0258*/ 	.word	0x000000ff
        /*025c*/ 	.word	0x00000068
        /*0260*/ 	.short	0x0100
        /*0262*/ 	.byte	0x04
	.zero		1


	//   ....[14]....
        /*0264*/ 	.word	0x00000940
        /*0268*/ 	.word	0x000000ff
        /*026c*/ 	.word	0x00000070
        /*0270*/ 	.short	0x0100
        /*0272*/ 	.byte	0x06
	.zero		1


	//   ....[15]....
        /*0274*/ 	.word	0x00000950
        /*0278*/ 	.word	0x000000ff
        /*027c*/ 	.word	0x00000078
        /*0280*/ 	.short	0x0100
        /*0282*/ 	.byte	0x06
	.zero		1


	//   ....[16]....
        /*0284*/ 	.word	0x00000a90
        /*0288*/ 	.word	0x000000ff
        /*028c*/ 	.word	0x00000080
        /*0290*/ 	.short	0x0100
        /*0292*/ 	.byte	0x06
	.zero		1


	//   ....[17]....
        /*0294*/ 	.word	0x00000aa0
        /*0298*/ 	.word	0x000000ff
        /*029c*/ 	.word	0x00000090
        /*02a0*/ 	.short	0x0100
        /*02a2*/ 	.byte	0x06
	.zero		1


	//   ....[18]....
        /*02a4*/ 	.word	0x00000ab0
        /*02a8*/ 	.word	0x000000ff
        /*02ac*/ 	.word	0x00000088
        /*02b0*/ 	.short	0x0100
        /*02b2*/ 	.byte	0x06
	.zero		1


	//   ....[19]....
        /*02b4*/ 	.word	0x00000ac0
        /*02b8*/ 	.word	0x000000ff
        /*02bc*/ 	.word	0x00000098
        /*02c0*/ 	.short	0x0100
        /*02c2*/ 	.byte	0x06
	.zero		1


	//   ....[20]....
        /*02c4*/ 	.word	0x00000bf0
        /*02c8*/ 	.word	0x000000ff
        /*02cc*/ 	.word	0x000000a0
        /*02d0*/ 	.short	0x0100
        /*02d2*/ 	.byte	0x04
	.zero		1


	//   ....[21]....
        /*02d4*/ 	.word	0x00000c00
        /*02d8*/ 	.word	0x000000ff
        /*02dc*/ 	.word	0x000000a8
        /*02e0*/ 	.short	0x0100
        /*02e2*/ 	.byte	0x04
	.zero		1


	//   ....[22]....
        /*02e4*/ 	.word	0x00000d00
        /*02e8*/ 	.word	0x000000ff
        /*02ec*/ 	.word	0x000000b0
        /*02f0*/ 	.short	0x0100
        /*02f2*/ 	.byte	0x04
	.zero		1


	//   ....[23]....
        /*02f4*/ 	.word	0x00000d10
        /*02f8*/ 	.word	0x000000ff
        /*02fc*/ 	.word	0x000000c0
        /*0300*/ 	.short	0x0100
        /*0302*/ 	.byte	0x04
	.zero		1


	//   ....[24]....
        /*0304*/ 	.word	0x00000d20
        /*0308*/ 	.word	0x000000ff
        /*030c*/ 	.word	0x000000b8
        /*0310*/ 	.short	0x0100
        /*0312*/ 	.byte	0x04
	.zero		1


	//   ....[25]....
        /*0314*/ 	.word	0x00000d30
        /*0318*/ 	.word	0x000000ff
        /*031c*/ 	.word	0x000000c8
        /*0320*/ 	.short	0x0100
        /*0322*/ 	.byte	0x04
	.zero		1


	//   ....[26]....
        /*0324*/ 	.word	0x00000e50
        /*0328*/ 	.word	0x000000ff
        /*032c*/ 	.word	0x000000d0
        /*0330*/ 	.short	0x0100
        /*0332*/ 	.byte	0x06
	.zero		1


	//   ....[27]....
        /*0334*/ 	.word	0x00001c10
        /*0338*/ 	.word	0x00000000
        /*033c*/ 	.word	0x000000c0
        /*0340*/ 	.short	0x010a
        /*0342*/ 	.byte	0xff
	.zero		1


	//   ....[28]....
        /*0344*/ 	.word	0x00001c30
        /*0348*/ 	.word	0x00000000
        /*034c*/ 	.word	0x000000b0
        /*0350*/ 	.short	0x0101
        /*0352*/ 	.byte	0xff
	.zero		1


	//   ....[29]....
        /*0354*/ 	.word	0x00001cf0
        /*0358*/ 	.word	0x000000ff
        /*035c*/ 	.word	0x00000018
        /*0360*/ 	.short	0x010a
        /*0362*/ 	.byte	0x04
	.zero		1


	//   ....[30]....
        /*0364*/ 	.word	0x00001d90
        /*0368*/ 	.word	0x000000ff
        /*036c*/ 	.word	0x00000018
        /*0370*/ 	.short	0x010a
        /*0372*/ 	.byte	0x29
	.zero		1


	//   ....[31]....
        /*0374*/ 	.word	0x00001ed0
        /*0378*/ 	.word	0x000000ff
        /*037c*/ 	.word	0x00000018
        /*0380*/ 	.short	0x010a
        /*0382*/ 	.byte	0x05
	.zero		1


	//   ....[32]....
        /*0384*/ 	.word	0x000021a0
        /*0388*/ 	.word	0x000000ff
        /*038c*/ 	.word	0x00000078
        /*0390*/ 	.short	0x0101
        /*0392*/ 	.byte	0x07
	.zero		1


	//   ....[33]....
        /*0394*/ 	.word	0x000021c0
        /*0398*/ 	.word	0x000000ff
        /*039c*/ 	.word	0x00000018
        /*03a0*/ 	.short	0x010a
        /*03a2*/ 	.byte	0x04
	.zero		1


	//   ....[34]....
        /*03a4*/ 	.word	0x00002240
        /*03a8*/ 	.word	0x000000ff
        /*03ac*/ 	.word	0x00000018
        /*03b0*/ 	.short	0x010a
        /*03b2*/ 	.byte	0x29
	.zero		1


	//   ....[35]....
        /*03b4*/ 	.word	0x00002380
        /*03b8*/ 	.word	0x000000ff
        /*03bc*/ 	.word	0x00000018
        /*03c0*/ 	.short	0x010a
        /*03c2*/ 	.byte	0x05
	.zero		1


	//   ....[36]....
        /*03c4*/ 	.word	0x00002640
        /*03c8*/ 	.word	0x00000003
        /*03cc*/ 	.word	0x00000080
        /*03d0*/ 	.short	0x010a
        /*03d2*/ 	.byte	0xff
	.zero		1


	//   ....[37]....
        /*03d4*/ 	.word	0x00002790
        /*03d8*/ 	.word	0x00000000
        /*03dc*/ 	.word	0x00000000
        /*03e0*/ 	.short	0x0101
        /*03e2*/ 	.byte	0xff
	.zero		1


	//   ....[38]....
        /*03e4*/ 	.word	0x00002d50
        /*03e8*/ 	.word	0x000000ff
        /*03ec*/ 	.word	0x00000000
        /*03f0*/ 	.short	0x010a
        /*03f2*/ 	.byte	0x04
	.zero		1


	//   ....[39]....
        /*03f4*/ 	.word	0x00002de0
        /*03f8*/ 	.word	0x000000ff
        /*03fc*/ 	.word	0x00000000
        /*0400*/ 	.short	0x010a
        /*0402*/ 	.byte	0x05
	.zero		1


	//   ....[40]....
        /*0404*/ 	.word	0x00002e80
        /*0408*/ 	.word	0x00000000
        /*040c*/ 	.word	0x00000000
        /*0410*/ 	.short	0x010a
        /*0412*/ 	.byte	0xff
	.zero		1


	//   ....[41]....
        /*0414*/ 	.word	0x00002fc0
        /*0418*/ 	.word	0x00000002
        /*041c*/ 	.word	0x000000b0
        /*0420*/ 	.short	0x010a
        /*0422*/ 	.byte	0xff
	.zero		1


	//   ....[42]....
        /*0424*/ 	.word	0x00003020
        /*0428*/ 	.word	0x00000004
        /*042c*/ 	.word	0x00000000
        /*0430*/ 	.short	0x0101
        /*0432*/ 	.byte	0xff
	.zero		1


	//   ....[43]....
        /*0434*/ 	.word	0x00003040
        /*0438*/ 	.word	0x000000ff
        /*043c*/ 	.word	0x00000090
        /*0440*/ 	.short	0x010a
        /*0442*/ 	.byte	0x04
	.zero		1


	//   ....[44]....
        /*0444*/ 	.word	0x00003160
        /*0448*/ 	.word	0x00000002
        /*044c*/ 	.word	0x00000080
        /*0450*/ 	.short	0x010a
        /*0452*/ 	.byte	0xff
	.zero		1


	//   ....[45]....
        /*0454*/ 	.word	0x00003270
        /*0458*/ 	.word	0x00000002
        /*045c*/ 	.word	0x00000000
        /*0460*/ 	.short	0x0101
        /*0462*/ 	.byte	0xff
	.zero		1


	//   ....[46]....
        /*0464*/ 	.word	0x00003300
        /*0468*/ 	.word	0x000000ff
        /*046c*/ 	.word	0x00000090
        /*0470*/ 	.short	0x0106
        /*0472*/ 	.byte	0x04
	.zero		1


	//   ....[47]....
        /*0474*/ 	.word	0x00003320
        /*0478*/ 	.word	0x000000ff
        /*047c*/ 	.word	0x00000090
        /*0480*/ 	.short	0x010a
        /*0482*/ 	.byte	0x04
	.zero		1


	//   ....[48]....
        /*0484*/ 	.word	0x000033b0
        /*0488*/ 	.word	0x000000ff
        /*048c*/ 	.word	0x00000090
        /*0490*/ 	.short	0x0106
        /*0492*/ 	.byte	0x07
	.zero		1


	//   ....[49]....
        /*0494*/ 	.word	0x000033f0
        /*0498*/ 	.word	0x00000000
        /*049c*/ 	.word	0x00000090
        /*04a0*/ 	.short	0x010a
        /*04a2*/ 	.byte	0xff
	.zero		1


	//   ....[50]....
        /*04a4*/ 	.word	0x00003bd0
        /*04a8*/ 	.word	0x00000000
        /*04ac*/ 	.word	0x00000080
        /*04b0*/ 	.short	0x010a
        /*04b2*/ 	.byte	0xff
	.zero		1


	//   ....[51]....
        /*04b4*/ 	.word	0x00003ce0
        /*04b8*/ 	.word	0x00000000
        /*04bc*/ 	.word	0x00000000
        /*04c0*/ 	.short	0x0101
        /*04c2*/ 	.byte	0xff
	.zero		1


	//   ....[52]....
        /*04c4*/ 	.word	0x00003d30
        /*04c8*/ 	.word	0x000000ff
        /*04cc*/ 	.word	0x00000000
        /*04d0*/ 	.short	0x010a
        /*04d2*/ 	.byte	0x07
	.zero		1


	//   ....[53]....
        /*04d4*/ 	.word	0x00003d50
        /*04d8*/ 	.word	0x000000ff
        /*04dc*/ 	.word	0x00000000
        /*04e0*/ 	.short	0x010a
        /*04e2*/ 	.byte	0x07
	.zero		1


	//   ....[54]....
        /*04e4*/ 	.word	0x00003e70
        /*04e8*/ 	.word	0x000000ff
        /*04ec*/ 	.word	0x00000000
        /*04f0*/ 	.short	0x010a
        /*04f2*/ 	.byte	0x09
	.zero		1


	//   ....[55]....
        /*04f4*/ 	.word	0x00003ec0
        /*04f8*/ 	.word	0x000000ff
        /*04fc*/ 	.word	0x000000a8
        /*0500*/ 	.short	0x010a
        /*0502*/ 	.byte	0x22
	.zero		1


	//   ....[56]....
        /*0504*/ 	.word	0x00004140
        /*0508*/ 	.word	0x000000ff
        /*050c*/ 	.word	0x00000000
        /*0510*/ 	.short	0x010a
        /*0512*/ 	.byte	0x07
	.zero		1


	//   ....[57]....
        /*0514*/ 	.word	0x00004280
        /*0518*/ 	.word	0x000000ff
        /*051c*/ 	.word	0x00000000
        /*0520*/ 	.short	0x010a
        /*0522*/ 	.byte	0x04
	.zero		1


	//   ....[58]....
        /*0524*/ 	.word	0x000045b0
        /*0528*/ 	.word	0x000000ff
        /*052c*/ 	.word	0x000000d0
        /*0530*/ 	.short	0x010a
        /*0532*/ 	.byte	0x22
	.zero		1


	//   ....[59]....
        /*0534*/ 	.word	0x00004ac0
        /*0538*/ 	.word	0x0000000c
        /*053c*/ 	.word	0x00000080
        /*0540*/ 	.short	0x010a
        /*0542*/ 	.byte	0xff
	.zero		1


	//   ....[60]....
        /*0544*/ 	.word	0x00004c30
        /*0548*/ 	.word	0x00000000
        /*054c*/ 	.word	0x00000000
        /*0550*/ 	.short	0x0101
        /*0552*/ 	.byte	0xff
	.zero		1


	//   ....[61]....
        /*0554*/ 	.word	0x000050c0
        /*0558*/ 	.word	0x000000ff
        /*055c*/ 	.word	0x00000078
        /*0560*/ 	.short	0x010a
        /*0562*/ 	.byte	0x15
	.zero		1


	//   ....[62]....
        /*0564*/ 	.word	0x00005240
        /*0568*/ 	.word	0x000000ff
        /*056c*/ 	.word	0x00000050
        /*0570*/ 	.short	0x010a
        /*0572*/ 	.byte	0x15
	.zero		1


	//   ....[63]....
        /*0574*/ 	.word	0x00005450
        /*0578*/ 	.word	0x000000ff
        /*057c*/ 	.word	0x00000030
        /*0580*/ 	.short	0x010b
        /*0582*/ 	.byte	0x15
	.zero		1


	//   ....[64]....
        /*0584*/ 	.word	0x00005460
        /*0588*/ 	.word	0x000000ff
        /*058c*/ 	.word	0x00000000
        /*0590*/ 	.short	0x0101
        /*0592*/ 	.byte	0x2e
	.zero		1


	//   ....[65]....
        /*0594*/ 	.word	0x00005480
        /*0598*/ 	.word	0x000000ff
        /*059c*/ 	.word	0x00000058
        /*05a0*/ 	.short	0x010a
        /*05a2*/ 	.byte	0x15
	.zero		1


	//   ....[66]....
        /*05a4*/ 	.word	0x00005630
        /*05a8*/ 	.word	0x000000ff
        /*05ac*/ 	.word	0x00000038
        /*05b0*/ 	.short	0x010b
        /*05b2*/ 	.byte	0x15
	.zero		1


	//   ....[67]....
        /*05b4*/ 	.word	0x00005640
        /*05b8*/ 	.word	0x000000ff
        /*05bc*/ 	.word	0x00000000
        /*05c0*/ 	.short	0x0101
        /*05c2*/ 	.byte	0x2d
	.zero		1


	//   ....[68]....
        /*05c4*/ 	.word	0x00005660
        /*05c8*/ 	.word	0x000000ff
        /*05cc*/ 	.word	0x00000060
        /*05d0*/ 	.short	0x010a
        /*05d2*/ 	.byte	0x15
	.zero		1


	//   ....[69]....
        /*05d4*/ 	.word	0x00005810
        /*05d8*/ 	.word	0x000000ff
        /*05dc*/ 	.word	0x00000040
        /*05e0*/ 	.short	0x010b
        /*05e2*/ 	.byte	0x15
	.zero		1


	//   ....[70]....
        /*05e4*/ 	.word	0x00005820
        /*05e8*/ 	.word	0x000000ff
        /*05ec*/ 	.word	0x00000000
        /*05f0*/ 	.short	0x0101
        /*05f2*/ 	.byte	0x26
	.zero		1


	//   ....[71]....
        /*05f4*/ 	.word	0x00005840
        /*05f8*/ 	.word	0x000000ff
        /*05fc*/ 	.word	0x00000068
        /*0600*/ 	.short	0x010a
        /*0602*/ 	.byte	0x15
	.zero		1


	//   ....[72]....
        /*0604*/ 	.word	0x00005a00
        /*0608*/ 	.word	0x000000ff
        /*060c*/ 	.word	0x00000048
        /*0610*/ 	.short	0x010b
        /*0612*/ 	.byte	0x15
	.zero		1


	//   ....[73]....
        /*0614*/ 	.word	0x00005a10
        /*0618*/ 	.word	0x000000ff
        /*061c*/ 	.word	0x00000000
        /*0620*/ 	.short	0x0101
        /*0622*/ 	.byte	0x25
	.zero		1


	//   ....[74]....
        /*0624*/ 	.word	0x00005a20
        /*0628*/ 	.word	0x000000ff
        /*062c*/ 	.word	0x00000050
        /*0630*/ 	.short	0x010a
        /*0632*/ 	.byte	0x15
	.zero		1


	//   ....[75]....
        /*0634*/ 	.word	0x00005bf0
        /*0638*/ 	.word	0x000000ff
        /*063c*/ 	.word	0x00000030
        /*0640*/ 	.short	0x010b
        /*0642*/ 	.byte	0x15
	.zero		1


	//   ....[76]....
        /*0644*/ 	.word	0x00005c00
        /*0648*/ 	.word	0x000000ff
        /*064c*/ 	.word	0x00000000
        /*0650*/ 	.short	0x0101
        /*0652*/ 	.byte	0x2e
	.zero		1


	//   ....[77]....
        /*0654*/ 	.word	0x00005c10
        /*0658*/ 	.word	0x000000ff
        /*065c*/ 	.word	0x00000058
        /*0660*/ 	.short	0x010a
        /*0662*/ 	.byte	0x15
	.zero		1


	//   ....[78]....
        /*0664*/ 	.word	0x00005dc0
        /*0668*/ 	.word	0x000000ff
        /*066c*/ 	.word	0x00000038
        /*0670*/ 	.short	0x010b
        /*0672*/ 	.byte	0x15
	.zero		1


	//   ....[79]....
        /*0674*/ 	.word	0x00005df0
        /*0678*/ 	.word	0x000000ff
        /*067c*/ 	.word	0x00000000
        /*0680*/ 	.short	0x0101
        /*0682*/ 	.byte	0x2d
	.zero		1


	//   ....[80]....
        /*0684*/ 	.word	0x00005e00
        /*0688*/ 	.word	0x000000ff
        /*068c*/ 	.word	0x00000060
        /*0690*/ 	.short	0x010a
        /*0692*/ 	.byte	0x15
	.zero		1


	//   ....[81]....
        /*0694*/ 	.word	0x00005fb0
        /*0698*/ 	.word	0x000000ff
        /*069c*/ 	.word	0x00000040
        /*06a0*/ 	.short	0x010b
        /*06a2*/ 	.byte	0x15
	.zero		1


	//   ....[82]....
        /*06a4*/ 	.word	0x00005fc0
        /*06a8*/ 	.word	0x000000ff
        /*06ac*/ 	.word	0x00000000
        /*06b0*/ 	.short	0x0101
        /*06b2*/ 	.byte	0x26
	.zero		1


	//   ....[83]....
        /*06b4*/ 	.word	0x00005fd0
        /*06b8*/ 	.word	0x000000ff
        /*06bc*/ 	.word	0x00000068
        /*06c0*/ 	.short	0x010a
        /*06c2*/ 	.byte	0x15
	.zero		1


	//   ....[84]....
        /*06c4*/ 	.word	0x00006200
        /*06c8*/ 	.word	0x000000ff
        /*06cc*/ 	.word	0x00000048
        /*06d0*/ 	.short	0x010b
        /*06d2*/ 	.byte	0x15
	.zero		1


	//   ....[85]....
        /*06d4*/ 	.word	0x00006210
        /*06d8*/ 	.word	0x000000ff
        /*06dc*/ 	.word	0x00000000
        /*06e0*/ 	.short	0x0101
        /*06e2*/ 	.byte	0x25
	.zero		1


	//   ....[86]....
        /*06e4*/ 	.word	0x00006250
        /*06e8*/ 	.word	0x000000ff
        /*06ec*/ 	.word	0x00000050
        /*06f0*/ 	.short	0x010a
        /*06f2*/ 	.byte	0x15
	.zero		1


	//   ....[87]....
        /*06f4*/ 	.word	0x00006270
        /*06f8*/ 	.word	0x000000ff
        /*06fc*/ 	.word	0x00000058
        /*0700*/ 	.short	0x010a
        /*0702*/ 	.byte	0x15
	.zero		1


	//   ....[88]....
        /*0704*/ 	.word	0x00006290
        /*0708*/ 	.word	0x000000ff
        /*070c*/ 	.word	0x00000060
        /*0710*/ 	.short	0x010a
        /*0712*/ 	.byte	0x15
	.zero		1


	//   ....[89]....
        /*0714*/ 	.word	0x000062e0
        /*0718*/ 	.word	0x00000002
        /*071c*/ 	.word	0x00000068
        /*0720*/ 	.short	0x010a
        /*0722*/ 	.byte	0xff
	.zero		1


	//   ....[90]....
        /*0724*/ 	.word	0x00006640
        /*0728*/ 	.word	0x00000000
        /*072c*/ 	.word	0x00000080
        /*0730*/ 	.short	0x010a
        /*0732*/ 	.byte	0xff
	.zero		1


	//   ....[91]....
        /*0734*/ 	.word	0x00006710
        /*0738*/ 	.word	0x00000000
        /*073c*/ 	.word	0x00000000
        /*0740*/ 	.short	0x0101
        /*0742*/ 	.byte	0xff
	.zero		1


	//   ....[92]....
        /*0744*/ 	.word	0x00007360
        /*0748*/ 	.word	0x000000ff
        /*074c*/ 	.word	0x00000030
        /*0750*/ 	.short	0x010a
        /*0752*/ 	.byte	0x2d
	.zero		1


	//   ....[93]....
        /*0754*/ 	.word	0x00007440
        /*0758*/ 	.word	0x000000ff
        /*075c*/ 	.word	0x000000a0
        /*0760*/ 	.short	0x010a
        /*0762*/ 	.byte	0x2d
	.zero		1


	//   ....[94]....
        /*0764*/ 	.word	0x000075b0
        /*0768*/ 	.word	0x000000ff
        /*076c*/ 	.word	0x00000030
        /*0770*/ 	.short	0x010a
        /*0772*/ 	.byte	0x2d
	.zero		1


	//   ....[95]....
        /*0774*/ 	.word	0x000076d0
        /*0778*/ 	.word	0x000000ff
        /*077c*/ 	.word	0x000000a0
        /*0780*/ 	.short	0x010a
        /*0782*/ 	.byte	0x2d
	.zero		1


	//   ....[96]....
        /*0784*/ 	.word	0x00008d10
        /*0788*/ 	.word	0x00000000
        /*078c*/ 	.word	0x00000000
        /*0790*/ 	.short	0x0101
        /*0792*/ 	.byte	0xff
	.zero		1


	//   ....[97]....
        /*0794*/ 	.word	0x00008d20
        /*0798*/ 	.word	0x00000003
        /*079c*/ 	.word	0x00000030
        /*07a0*/ 	.short	0x010a
        /*07a2*/ 	.byte	0xff
	.zero		1


	//   ....[98]....
        /*07a4*/ 	.word	0x00008df0
        /*07a8*/ 	.word	0x00000003
        /*07ac*/ 	.word	0x00000030
        /*07b0*/ 	.short	0x010a
        /*07b2*/ 	.byte	0xff
	.zero		1


	//   ....[99]....
        /*07b4*/ 	.word	0x00009520
        /*07b8*/ 	.word	0x000000ff
        /*07bc*/ 	.word	0x00000000
        /*07c0*/ 	.short	0x0101
        /*07c2*/ 	.byte	0x04
	.zero		1


	//   ....[100]....
        /*07c4*/ 	.word	0x0000a350
        /*07c8*/ 	.word	0x0000000c
        /*07cc*/ 	.word	0x00000000
        /*07d0*/ 	.short	0x0101
        /*07d2*/ 	.byte	0xff
	.zero		1


	//   ....[101]....
        /*07d4*/ 	.word	0x0000a3b0
        /*07d8*/ 	.word	0x0000000b
        /*07dc*/ 	.word	0x00000030
        /*07e0*/ 	.short	0x010a
        /*07e2*/ 	.byte	0xff
	.zero		1


	//   ....[102]....
        /*07e4*/ 	.word	0x0000a4b0
        /*07e8*/ 	.word	0x0000000b
        /*07ec*/ 	.word	0x00000030
        /*07f0*/ 	.short	0x010a
        /*07f2*/ 	.byte	0xff
	.zero		1


	//   ....[103]....
        /*07f4*/ 	.word	0x0000b980
        /*07f8*/ 	.word	0x00000004
        /*07fc*/ 	.word	0x00000000
        /*0800*/ 	.short	0x0101
        /*0802*/ 	.byte	0xff
	.zero		1


	//   ....[104]....
        /*0804*/ 	.word	0x0000b9a0
        /*0808*/ 	.word	0x00000000
        /*080c*/ 	.word	0x00000030
        /*0810*/ 	.short	0x010a
        /*0812*/ 	.byte	0xff
	.zero		1


	//   ....[105]....
        /*0814*/ 	.word	0x0000ba60
        /*0818*/ 	.word	0x00000000
        /*081c*/ 	.word	0x00000030
        /*0820*/ 	.short	0x010a
        /*0822*/ 	.byte	0xff
	.zero		1


	//   ....[106]....
        /*0824*/ 	.word	0x0000cfa0
        /*0828*/ 	.word	0x00000000
        /*082c*/ 	.word	0x00000000
        /*0830*/ 	.short	0x0101
        /*0832*/ 	.byte	0xff
	.zero		1


	//   ....[107]....
        /*0834*/ 	.word	0x0000d000
        /*0838*/ 	.word	0x00000009
        /*083c*/ 	.word	0x00000030
        /*0840*/ 	.short	0x010a
        /*0842*/ 	.byte	0xff
	.zero		1


	//   ....[108]....
        /*0844*/ 	.word	0x0000d100
        /*0848*/ 	.word	0x00000009
        /*084c*/ 	.word	0x00000030
        /*0850*/ 	.short	0x010a
        /*0852*/ 	.byte	0xff
	.zero		1


	//   ....[109]....
        /*0854*/ 	.word	0x0000e630
        /*0858*/ 	.word	0x00000000
        /*085c*/ 	.word	0x00000000
        /*0860*/ 	.short	0x0101
        /*0862*/ 	.byte	0xff
	.zero		1


	//   ....[110]....
        /*0864*/ 	.word	0x0000e650
        /*0868*/ 	.word	0x00000009
        /*086c*/ 	.word	0x00000030
        /*0870*/ 	.short	0x010a
        /*0872*/ 	.byte	0xff
	.zero		1


	//   ....[111]....
        /*0874*/ 	.word	0x0000e710
        /*0878*/ 	.word	0x00000009
        /*087c*/ 	.word	0x00000030
        /*0880*/ 	.short	0x010a
        /*0882*/ 	.byte	0xff
	.zero		1


	//   ....[112]....
        /*0884*/ 	.word	0x0000fcd0
        /*0888*/ 	.word	0x00000004
        /*088c*/ 	.word	0x00000000
        /*0890*/ 	.short	0x0101
        /*0892*/ 	.byte	0xff
	.zero		1


	//   ....[113]....
        /*0894*/ 	.word	0x0000fcf0
        /*0898*/ 	.word	0x00000000
        /*089c*/ 	.word	0x00000030
        /*08a0*/ 	.short	0x010a
        /*08a2*/ 	.byte	0xff
	.zero		1


	//   ....[114]....
        /*08a4*/ 	.word	0x0000fdb0
        /*08a8*/ 	.word	0x00000000
        /*08ac*/ 	.word	0x00000030
        /*08b0*/ 	.short	0x010a
        /*08b2*/ 	.byte	0xff
	.zero		1


	//   ....[115]....
        /*08b4*/ 	.word	0x000112c0
        /*08b8*/ 	.word	0x00000000
        /*08bc*/ 	.word	0x00000000
        /*08c0*/ 	.short	0x0101
        /*08c2*/ 	.byte	0xff
	.zero		1


	//   ....[116]....
        /*08c4*/ 	.word	0x000112e0
        /*08c8*/ 	.word	0x00000003
        /*08cc*/ 	.word	0x00000030
        /*08d0*/ 	.short	0x010a
        /*08d2*/ 	.byte	0xff
	.zero		1


	//   ....[117]....
        /*08d4*/ 	.word	0x00011390
        /*08d8*/ 	.word	0x00000003
        /*08dc*/ 	.word	0x00000030
        /*08e0*/ 	.short	0x010a
        /*08e2*/ 	.byte	0xff
	.zero		1


	//   ....[118]....
        /*08e4*/ 	.word	0x000128b0
        /*08e8*/ 	.word	0x00000000
        /*08ec*/ 	.word	0x00000000
        /*08f0*/ 	.short	0x0101
        /*08f2*/ 	.byte	0xff
	.zero		1


	//   ....[119]....
        /*08f4*/ 	.word	0x000129b0
        /*08f8*/ 	.word	0x000000ff
        /*08fc*/ 	.word	0x000000d0
        /*0900*/ 	.short	0x0101
        /*0902*/ 	.byte	0x2d
	.zero		1


	//   ....[120]....
        /*0904*/ 	.word	0x00012b60
        /*0908*/ 	.word	0x000000ff
        /*090c*/ 	.word	0x00000000
        /*0910*/ 	.short	0x0101
        /*0912*/ 	.byte	0x06
	.zero		1


	//   ....[121]....
        /*0914*/ 	.word	0x00012b80
        /*0918*/ 	.word	0x00000000
        /*091c*/ 	.word	0x000000c0
        /*0920*/ 	.short	0x010a
        /*0922*/ 	.byte	0xff
	.zero		1


	//   ....[122]....
        /*0924*/ 	.word	0x00012be0
        /*0928*/ 	.word	0x00000000
        /*092c*/ 	.word	0x00000018
        /*0930*/ 	.short	0x010a
        /*0932*/ 	.byte	0xff
	.zero		1


	//   ....[123]....
        /*0934*/ 	.word	0x00012c40
        /*0938*/ 	.word	0x00000000
        /*093c*/ 	.word	0x00000018
        /*0940*/ 	.short	0x010a
        /*0942*/ 	.byte	0xff
	.zero		1


	//   ....[124]....
        /*0944*/ 	.word	0x00012c90
        /*0948*/ 	.word	0x00000003
        /*094c*/ 	.word	0x00000080
        /*0950*/ 	.short	0x010a
        /*0952*/ 	.byte	0xff
	.zero		1


	//   ....[125]....
        /*0954*/ 	.word	0x00012cf0
        /*0958*/ 	.word	0x00000000
        /*095c*/ 	.word	0x00000000
        /*0960*/ 	.short	0x010a
        /*0962*/ 	.byte	0xff
	.zero		1


	//   ....[126]....
        /*0964*/ 	.word	0x00012d50
        /*0968*/ 	.word	0x00000000
        /*096c*/ 	.word	0x00000000
        /*0970*/ 	.short	0x010a
        /*0972*/ 	.byte	0xff
	.zero		1


	//   ....[127]....
        /*0974*/ 	.word	0x00012da0
        /*0978*/ 	.word	0x00000002
        /*097c*/ 	.word	0x000000b0
        /*0980*/ 	.short	0x010a
        /*0982*/ 	.byte	0xff
	.zero		1


	//   ....[128]....
        /*0984*/ 	.word	0x00012e00
        /*0988*/ 	.word	0x00000002
        /*098c*/ 	.word	0x00000090
        /*0990*/ 	.short	0x010a
        /*0992*/ 	.byte	0xff
	.zero		1


	//   ....[129]....
        /*0994*/ 	.word	0x00012e50
        /*0998*/ 	.word	0x00000002
        /*099c*/ 	.word	0x00000080
        /*09a0*/ 	.short	0x010a
        /*09a2*/ 	.byte	0xff
	.zero		1


	//   ....[130]....
        /*09a4*/ 	.word	0x00012eb0
        /*09a8*/ 	.word	0x00000000
        /*09ac*/ 	.word	0x00000090
        /*09b0*/ 	.short	0x010a
        /*09b2*/ 	.byte	0xff
	.zero		1


	//   ....[131]....
        /*09b4*/ 	.word	0x00012f00
        /*09b8*/ 	.word	0x00000000
        /*09bc*/ 	.word	0x00000080
        /*09c0*/ 	.short	0x010a
        /*09c2*/ 	.byte	0xff
	.zero		1


	//   ....[132]....
        /*09c4*/ 	.word	0x00012f60
        /*09c8*/ 	.word	0x00000000
        /*09cc*/ 	.word	0x00000000
        /*09d0*/ 	.short	0x010a
        /*09d2*/ 	.byte	0xff
	.zero		1


	//   ....[133]....
        /*09d4*/ 	.word	0x00012fc0
        /*09d8*/ 	.word	0x00000000
        /*09dc*/ 	.word	0x000000a8
        /*09e0*/ 	.short	0x010a
        /*09e2*/ 	.byte	0xff
	.zero		1


	//   ....[134]....
        /*09e4*/ 	.word	0x00013020
        /*09e8*/ 	.word	0x00000000
        /*09ec*/ 	.word	0x00000000
        /*09f0*/ 	.short	0x010a
        /*09f2*/ 	.byte	0xff
	.zero		1


	//   ....[135]....
        /*09f4*/ 	.word	0x00013080
        /*09f8*/ 	.word	0x00000000
        /*09fc*/ 	.word	0x000000d0
        /*0a00*/ 	.short	0x010a
        /*0a02*/ 	.byte	0xff
	.zero		1


	//   ....[136]....
        /*0a04*/ 	.word	0x000130d0
        /*0a08*/ 	.word	0x0000000c
        /*0a0c*/ 	.word	0x00000080
        /*0a10*/ 	.short	0x010a
        /*0a12*/ 	.byte	0xff
	.zero		1


	//   ....[137]....
        /*0a14*/ 	.word	0x00013130
        /*0a18*/ 	.word	0x00000000
        /*0a1c*/ 	.word	0x00000078
        /*0a20*/ 	.short	0x010a
        /*0a22*/ 	.byte	0xff
	.zero		1


	//   ....[138]....
        /*0a24*/ 	.word	0x00013190
        /*0a28*/ 	.word	0x00000009
        /*0a2c*/ 	.word	0x00000050
        /*0a30*/ 	.short	0x010a
        /*0a32*/ 	.byte	0xff
	.zero		1


	//   ....[139]....
        /*0a34*/ 	.word	0x000131f0
        /*0a38*/ 	.word	0x00000009
        /*0a3c*/ 	.word	0x00000058
        /*0a40*/ 	.short	0x010a
        /*0a42*/ 	.byte	0xff
	.zero		1


	//   ....[140]....
        /*0a44*/ 	.word	0x00013250
        /*0a48*/ 	.word	0x00000009
        /*0a4c*/ 	.word	0x00000060
        /*0a50*/ 	.short	0x010a
        /*0a52*/ 	.byte	0xff
	.zero		1


	//   ....[141]....
        /*0a54*/ 	.word	0x000132b0
        /*0a58*/ 	.word	0x00000009
        /*0a5c*/ 	.word	0x00000068
        /*0a60*/ 	.short	0x010a
        /*0a62*/ 	.byte	0xff
	.zero		1


	//   ....[142]....
        /*0a64*/ 	.word	0x00013310
        /*0a68*/ 	.word	0x00000000
        /*0a6c*/ 	.word	0x00000050
        /*0a70*/ 	.short	0x010a
        /*0a72*/ 	.byte	0xff
	.zero		1


	//   ....[143]....
        /*0a74*/ 	.word	0x00013370
        /*0a78*/ 	.word	0x00000000
        /*0a7c*/ 	.word	0x00000058
        /*0a80*/ 	.short	0x010a
        /*0a82*/ 	.byte	0xff
	.zero		1


	//   ....[144]....
        /*0a84*/ 	.word	0x000133d0
        /*0a88*/ 	.word	0x00000000
        /*0a8c*/ 	.word	0x00000060
        /*0a90*/ 	.short	0x010a
        /*0a92*/ 	.byte	0xff
	.zero		1


	//   ....[145]....
        /*0a94*/ 	.word	0x00013430
        /*0a98*/ 	.word	0x00000000
        /*0a9c*/ 	.word	0x00000068
        /*0aa0*/ 	.short	0x010a
        /*0aa2*/ 	.byte	0xff
	.zero		1


	//   ....[146]....
        /*0aa4*/ 	.word	0x00013490
        /*0aa8*/ 	.word	0x00000003
        /*0aac*/ 	.word	0x00000050
        /*0ab0*/ 	.short	0x010a
        /*0ab2*/ 	.byte	0xff
	.zero		1


	//   ....[147]....
        /*0ab4*/ 	.word	0x000134f0
        /*0ab8*/ 	.word	0x00000003
        /*0abc*/ 	.word	0x00000058
        /*0ac0*/ 	.short	0x010a
        /*0ac2*/ 	.byte	0xff
	.zero		1


	//   ....[148]....
        /*0ac4*/ 	.word	0x00013550
        /*0ac8*/ 	.word	0x00000003
        /*0acc*/ 	.word	0x00000060
        /*0ad0*/ 	.short	0x010a
        /*0ad2*/ 	.byte	0xff
	.zero		1


	//   ....[149]....
        /*0ad4*/ 	.word	0x000135a0
        /*0ad8*/ 	.word	0x00000000
        /*0adc*/ 	.word	0x00000080
        /*0ae0*/ 	.short	0x010a
        /*0ae2*/ 	.byte	0xff
	.zero		1


	//   ....[150]....
        /*0ae4*/ 	.word	0x00013600
        /*0ae8*/ 	.word	0x00000003
        /*0aec*/ 	.word	0x00000030
        /*0af0*/ 	.short	0x010a
        /*0af2*/ 	.byte	0xff
	.zero		1


	//   ....[151]....
        /*0af4*/ 	.word	0x00013660
        /*0af8*/ 	.word	0x00000003
        /*0afc*/ 	.word	0x000000a0
        /*0b00*/ 	.short	0x010a
        /*0b02*/ 	.byte	0xff
	.zero		1


	//   ....[152]....
        /*0b04*/ 	.word	0x000136b0
        /*0b08*/ 	.word	0x00000003
        /*0b0c*/ 	.word	0x00000030
        /*0b10*/ 	.short	0x010a
        /*0b12*/ 	.byte	0xff
	.zero		1


	//   ....[153]....
        /*0b14*/ 	.word	0x00013700
        /*0b18*/ 	.word	0x0000000b
        /*0b1c*/ 	.word	0x00000030
        /*0b20*/ 	.short	0x010a
        /*0b22*/ 	.byte	0xff
	.zero		1


	//   ....[154]....
        /*0b24*/ 	.word	0x00013750
        /*0b28*/ 	.word	0x00000000
        /*0b2c*/ 	.word	0x00000030
        /*0b30*/ 	.short	0x010a
        /*0b32*/ 	.byte	0xff
	.zero		1


	//   ....[155]....
        /*0b34*/ 	.word	0x000137a0
        /*0b38*/ 	.word	0x00000009
        /*0b3c*/ 	.word	0x00000030
        /*0b40*/ 	.short	0x010a
        /*0b42*/ 	.byte	0xff
	.zero		1


	//   ....[156]....
        /*0b44*/ 	.word	0x000137f0
        /*0b48*/ 	.word	0x00000009
        /*0b4c*/ 	.word	0x00000030
        /*0b50*/ 	.short	0x010a
        /*0b52*/ 	.byte	0xff
	.zero		1


	//   ....[157]....
        /*0b54*/ 	.word	0x00013840
        /*0b58*/ 	.word	0x00000000
        /*0b5c*/ 	.word	0x00000030
        /*0b60*/ 	.short	0x010a
        /*0b62*/ 	.byte	0xff
	.zero		1


	//   ....[158]....
        /*0b64*/ 	.word	0x00013890
        /*0b68*/ 	.word	0x00000003
        /*0b6c*/ 	.word	0x00000030
        /*0b70*/ 	.short	0x010a
        /*0b72*/ 	.byte	0xff
	.zero		1


	//----- nvinfo : EIATTR_NUM_MBARRIERS
	.align		4
.L_47:
        /*0b74*/ 	.byte	0x03, 0x38
        /*0b76*/ 	.short	0x001b


	//----- nvinfo : EIATTR_EXIT_INSTR_OFFSETS
	.align		4
        /*0b78*/ 	.byte	0x04, 0x1c
        /*0b7a*/ 	.short	(.L_49 - .L_48)


	//   ....[0]....
.L_48:
        /*0b7c*/ 	.word	0x00002eb0


	//   ....[1]....
        /*0b80*/ 	.word	0x000033c0


	//   ....[2]....
        /*0b84*/ 	.word	0x00003420


	//   ....[3]....
        /*0b88*/ 	.word	0x00004810


	//   ....[4]....
        /*0b8c*/ 	.word	0x00006310


	//   ....[5]....
        /*0b90*/ 	.word	0x00006350


	//   ....[6]....
        /*0b94*/ 	.word	0x00012a50


	//   ....[7]....
        /*0b98*/ 	.word	0x00012ac0


	//   ....[8]....
        /*0b9c*/ 	.word	0x00012af0


	//   ....[9]....
        /*0ba0*/ 	.word	0x00012b70


	//----- nvinfo : EIATTR_MAX_THREADS
	.align		4
.L_49:
        /*0ba4*/ 	.byte	0x04, 0x05
        /*0ba6*/ 	.short	(.L_51 - .L_50)
.L_50:
        /*0ba8*/ 	.word	0x00000100
        /*0bac*/ 	.word	0x00000001
        /*0bb0*/ 	.word	0x00000001


	//----- nvinfo : EIATTR_CRS_STACK_SIZE
	.align		4
.L_51:
        /*0bb4*/ 	.byte	0x04, 0x1e
        /*0bb6*/ 	.short	(.L_53 - .L_52)
.L_52:
        /*0bb8*/ 	.word	0x00000000


	//----- nvinfo : EIATTR_CBANK_PARAM_SIZE
	.align		4
.L_53:
        /*0bbc*/ 	.byte	0x03, 0x19
        /*0bbe*/ 	.short	0x0c00


	//----- nvinfo : EIATTR_PARAM_CBANK
	.align		4
        /*0bc0*/ 	.byte	0x04, 0x0a
        /*0bc2*/ 	.short	(.L_55 - .L_54)
	.align		4
.L_54:
        /*0bc4*/ 	.word	index@(.nv.constant0._ZN7cutlass13device_kernelINS_4gemm6kernel13GemmUniversalIN4cute5tupleIJiiiiEEENS1_10collective13CollectiveMmaINS1_46MainloopSm100TmaUmmaWarpSpecializedBlockScaledILi3ELi2ELi1ENS5_IJNS4_1CILi2EEENSA_ILi4EEENSA_ILi1EEEEEEEENS5_IJNSA_ILi128EEENSA_ILi256EEESG_EEENS5_IJNS_12float_e4m3_tENS_13float_ue8m0_tEEEENS5_IJNS5_IJlSD_lEEENS4_6LayoutINS5_IJNS5_IJNS5_IJNSA_ILi32EEESC_EEEiEEESQ_NS5_IJSD_iEEEEEENS5_IJNS5_IJNS5_IJNSA_ILi16EEESC_EEEiEEENS5_IJNS5_IJNSA_ILi0EEESD_EEENSA_ILi512EEEEEENS5_IJSW_iEEEEEEEEEEESL_S13_NS4_8TiledMMAINS4_8MMA_AtomIJNS4_21SM100_MMA_MXF8F6F4_SSISJ_SJ_fSK_Li128ELi256ELNS4_4UMMA5MajorE0ELS18_0ELNS17_7ScaleInE0ELS19_0EEEEEENSN_INS5_IJSD_SD_SD_EEENS5_IJSW_SW_SW_EEEEENS5_IJNS4_10UnderscoreES1F_S1F_EEEEENS5_IJNS4_23SM90_TMA_LOAD_MULTICASTES1I_EEENS5_IJNS4_14ComposedLayoutINS4_7SwizzleILi3ELi4ELi3EEENS4_18smem_ptr_flag_bitsILi8EEENSN_INS5_IJNSA_ILi8EEESG_EEENS5_IJSG_SD_EEEEEEENSN_INS5_IJNS5_IJNS5_IJSP_SD_EEENS5_IJSO_SD_EEEEEESD_NS5_IJSC_SD_EEEEEENS5_IJNS5_IJNS5_IJSU_SY_EEESX_EEESW_NS5_IJSD_SY_EEEEEEEEEEEvNS4_8identityES1J_NS5_IJS1T_NSN_INS5_IJNS5_IJNS5_IJSP_SB_EEES1V_EEESD_S1X_EEENS5_IJS20_SW_NS5_IJSD_NSA_ILi1024EEEEEEEEEEEEEEvS25_EENS_8epilogue10collective18CollectiveEpilogueINS2F_23Sm100TmaWarpSpecializedILi4ELi2ELi32ELb1ELb0EEEJNS5_IJNSA_ILi64EEESH_SG_EEENS5_IJNSN_IS2K_SD_EENSN_INS5_IJSO_SB_EEENS5_IJSD_SG_EEEEEEEENS_10bfloat16_tESM_S2R_SM_NS2F_6fusion15FusionCallbacksIS2J_NS2S_17LinearCombinationIS2R_fS2R_fLNS_15FloatRoundStyleE2EEES2L_S2Q_JEEENS4_5SM1004TMEM4LOAD26SM100_TMEM_LOAD_32dp32b32xENS4_13SM90_TMA_LOADENS1K_INS1L_ILi2ELi4ELi3EEENS1N_ILi16EEENSN_INS5_IJS1P_SO_EEES1V_EEEENS4_39AutoVectorizingCopyWithAssumedAlignmentILi128EEENS4_14SM90_TMA_STOREES37_S39_S39_EEEvvEEEEvNT_6ParamsE)
        /*0bc8*/ 	.short	0x0380
        /*0bca*/ 	.short	0x0c00


	//----- nvinfo : EIATTR_SW_WAR
	.align		4
.L_55:
        /*0bcc*/ 	.byte	0x04, 0x36
        /*0bce*/ 	.short	(.L_57 - .L_56)
.L_56:
        /*0bd0*/ 	.word	0x00000008
.L_57:


//--------------------- .nv.callgraph             --------------------------
	.section	.nv.callgraph,"",@"SHT_CUDA_CALLGRAPH"
	.align	4
	.sectionentsize	8
	.align		4
        /*0000*/ 	.word	0x00000000
	.align		4
        /*0004*/ 	.word	0xffffffff
	.align		4
        /*0008*/ 	.word	index@(_ZN7cutlass13device_kernelINS_4gemm6kernel13GemmUniversalIN4cute5tupleIJiiiiEEENS1_10collective13CollectiveMmaINS1_46MainloopSm100TmaUmmaWarpSpecializedBlockScaledILi3ELi2ELi1ENS5_IJNS4_1CILi2EEENSA_ILi4EEENSA_ILi1EEEEEEEENS5_IJNSA_ILi128EEENSA_ILi256EEESG_EEENS5_IJNS_12float_e4m3_tENS_13float_ue8m0_tEEEENS5_IJNS5_IJlSD_lEEENS4_6LayoutINS5_IJNS5_IJNS5_IJNSA_ILi32EEESC_EEEiEEESQ_NS5_IJSD_iEEEEEENS5_IJNS5_IJNS5_IJNSA_ILi16EEESC_EEEiEEENS5_IJNS5_IJNSA_ILi0EEESD_EEENSA_ILi512EEEEEENS5_IJSW_iEEEEEEEEEEESL_S13_NS4_8TiledMMAINS4_8MMA_AtomIJNS4_21SM100_MMA_MXF8F6F4_SSISJ_SJ_fSK_Li128ELi256ELNS4_4UMMA5MajorE0ELS18_0ELNS17_7ScaleInE0ELS19_0EEEEEENSN_INS5_IJSD_SD_SD_EEENS5_IJSW_SW_SW_EEEEENS5_IJNS4_10UnderscoreES1F_S1F_EEEEENS5_IJNS4_23SM90_TMA_LOAD_MULTICASTES1I_EEENS5_IJNS4_14ComposedLayoutINS4_7SwizzleILi3ELi4ELi3EEENS4_18smem_ptr_flag_bitsILi8EEENSN_INS5_IJNSA_ILi8EEESG_EEENS5_IJSG_SD_EEEEEEENSN_INS5_IJNS5_IJNS5_IJSP_SD_EEENS5_IJSO_SD_EEEEEESD_NS5_IJSC_SD_EEEEEENS5_IJNS5_IJNS5_IJSU_SY_EEESX_EEESW_NS5_IJSD_SY_EEEEEEEEEEEvNS4_8identityES1J_NS5_IJS1T_NSN_INS5_IJNS5_IJNS5_IJSP_SB_EEES1V_EEESD_S1X_EEENS5_IJS20_SW_NS5_IJSD_NSA_ILi1024EEEEEEEEEEEEEEvS25_EENS_8epilogue10collective18CollectiveEpilogueINS2F_23Sm100TmaWarpSpecializedILi4ELi2ELi32ELb1ELb0EEEJNS5_IJNSA_ILi64EEESH_SG_EEENS5_IJNSN_IS2K_SD_EENSN_INS5_IJSO_SB_EEENS5_IJSD_SG_EEEEEEEENS_10bfloat16_tESM_S2R_SM_NS2F_6fusion15FusionCallbacksIS2J_NS2S_17LinearCombinationIS2R_fS2R_fLNS_15FloatRoundStyleE2EEES2L_S2Q_JEEENS4_5SM1004TMEM4LOAD26SM100_TMEM_LOAD_32dp32b32xENS4_13SM90_TMA_LOADENS1K_INS1L_ILi2ELi4ELi3EEENS1N_ILi16EEENSN_INS5_IJS1P_SO_EEES1V_EEEENS4_39AutoVectorizingCopyWithAssumedAlignmentILi128EEENS4_14SM90_TMA_STOREES37_S39_S39_EEEvvEEEEvNT_6ParamsE)
	.align		4
        /*000c*/ 	.word	index@(__assertfail)
	.align		4
        /*0010*/ 	.word	0x00000000
	.align		4
        /*0014*/ 	.word	0xfffffffe
	.align		4
        /*0018*/ 	.word	0x00000000
	.align		4
        /*001c*/ 	.word	0xfffffffd
	.align		4
        /*0020*/ 	.word	0x00000000
	.align		4
        /*0024*/ 	.word	0xfffffffc


//--------------------- .nv.constant4             --------------------------
	.section	.nv.constant4,"a",@progbits
	.align	8
	.align		8
.nv.constant4:
        /*0000*/ 	.dword	__assertfail
	.align		8
        /*0008*/ 	.dword	__unnamed_1
	.align		8
        /*0010*/ 	.dword	__unnamed_2
	.align		8
        /*0018*/ 	.dword	_ZN40_INTERNAL_a37d1402_4_k_cu_0758320d_371894cuda3std3__45__cpo5beginE
	.align		8
        /*0020*/ 	.dword	_ZN40_INTERNAL_a37d1402_4_k_cu_0758320d_371894cuda3std3__45__cpo3endE
	.align		8
        /*0028*/ 	.dword	_ZN40_INTERNAL_a37d1402_4_k_cu_0758320d_371894cuda3std3__45__cpo6cbeginE
	.align		8
        /*0030*/ 	.dword	_ZN40_INTERNAL_a37d1402_4_k_cu_0758320d_371894cuda3std3__45__cpo4cendE
	.align		8
        /*0038*/ 	.dword	_ZN40_INTERNAL_a37d1402_4_k_cu_0758320d_371894cuda3std3__442_GLOBAL__N__a37d1402_4_k_cu_0758320d_371896ignoreE
	.align		8
        /*0040*/ 	.dword	_ZN40_INTERNAL_a37d1402_4_k_cu_0758320d_371894cuda3std3__419piecewise_constructE
	.align		8
        /*0048*/ 	.dword	_ZN40_INTERNAL_a37d1402_4_k_cu_0758320d_371894cuda3std3__48in_placeE
	.align		8
        /*0050*/ 	.dword	_ZN40_INTERNAL_a37d1402_4_k_cu_0758320d_371894cuda3std6ranges3__45__cpo4swapE
	.align		8
        /*0058*/ 	.dword	_ZN40_INTERNAL_a37d1402_4_k_cu_0758320d_371894cuda3std6ranges3__45__cpo9iter_moveE
	.align		8
        /*0060*/ 	.dword	_ZN40_INTERNAL_a37d1402_4_k_cu_0758320d_371894cute7productE
	.align		8
        /*0068*/ 	.dword	_ZN40_INTERNAL_a37d1402_4_k_cu_0758320d_371894cute1_E
	.align		8
        /*0070*/ 	.dword	$str$25
	.align		8
        /*0078*/ 	.dword	$str$26
	.align		8
        /*0080*/ 	.dword	$str$27
	.align		8
        /*0088*/ 	.dword	$str$28


//--------------------- .text._ZN7cutlass13device_kernelINS_4gemm6kernel13GemmUniversalIN4cute5tupleIJiiiiEEENS1_10collective13CollectiveMmaINS1_46MainloopSm100TmaUmmaWarpSpecializedBlockScaledILi3ELi2ELi1ENS5_IJNS4_1CILi2EEENSA_ILi4EEENSA_ILi1EEEEEEEENS5_IJNSA_ILi128EEENSA_ILi256EEESG_EEENS5_IJNS_12float_e4m3_tENS_13float_ue8m0_tEEEENS5_IJNS5_IJlSD_lEEENS4_6LayoutINS5_IJNS5_IJNS5_IJNSA_ILi32EEESC_EEEiEEESQ_NS5_IJSD_iEEEEEENS5_IJNS5_IJNS5_IJNSA_ILi16EEESC_EEEiEEENS5_IJNS5_IJNSA_ILi0EEESD_EEENSA_ILi512EEEEEENS5_IJSW_iEEEEEEEEEEESL_S13_NS4_8TiledMMAINS4_8MMA_AtomIJNS4_21SM100_MMA_MXF8F6F4_SSISJ_SJ_fSK_Li128ELi256ELNS4_4UMMA5MajorE0ELS18_0ELNS17_7ScaleInE0ELS19_0EEEEEENSN_INS5_IJSD_SD_SD_EEENS5_IJSW_SW_SW_EEEEENS5_IJNS4_10UnderscoreES1F_S1F_EEEEENS5_IJNS4_23SM90_TMA_LOAD_MULTICASTES1I_EEENS5_IJNS4_14ComposedLayoutINS4_7SwizzleILi3ELi4ELi3EEENS4_18smem_ptr_flag_bitsILi8EEENSN_INS5_IJNSA_ILi8EEESG_EEENS5_IJSG_SD_EEEEEEENSN_INS5_IJNS5_IJNS5_IJSP_SD_EEENS5_IJSO_SD_EEEEEESD_NS5_IJSC_SD_EEEEEENS5_IJNS5_IJNS5_IJSU_SY_EEESX_EEESW_NS5_IJSD_SY_EEEEEEEEEEEvNS4_8identityES1J_NS5_IJS1T_NSN_INS5_IJNS5_IJNS5_IJSP_SB_EEES1V_EEESD_S1X_EEENS5_IJS20_SW_NS5_IJSD_NSA_ILi1024EEEEEEEEEEEEEEvS25_EENS_8epilogue10collective18CollectiveEpilogueINS2F_23Sm100TmaWarpSpecializedILi4ELi2ELi32ELb1ELb0EEEJNS5_IJNSA_ILi64EEESH_SG_EEENS5_IJNSN_IS2K_SD_EENSN_INS5_IJSO_SB_EEENS5_IJSD_SG_EEEEEEEENS_10bfloat16_tESM_S2R_SM_NS2F_6fusion15FusionCallbacksIS2J_NS2S_17LinearCombinationIS2R_fS2R_fLNS_15FloatRoundStyleE2EEES2L_S2Q_JEEENS4_5SM1004TMEM4LOAD26SM100_TMEM_LOAD_32dp32b32xENS4_13SM90_TMA_LOADENS1K_INS1L_ILi2ELi4ELi3EEENS1N_ILi16EEENSN_INS5_IJS1P_SO_EEES1V_EEEENS4_39AutoVectorizingCopyWithAssumedAlignmentILi128EEENS4_14SM90_TMA_STOREES37_S39_S39_EEEvvEEEEvNT_6ParamsE --------------------------
	.section	.text._ZN7cutlass13device_kernelINS_4gemm6kernel13GemmUniversalIN4cute5tupleIJiiiiEEENS1_10collective13CollectiveMmaINS1_46MainloopSm100TmaUmmaWarpSpecializedBlockScaledILi3ELi2ELi1ENS5_IJNS4_1CILi2EEENSA_ILi4EEENSA_ILi1EEEEEEEENS5_IJNSA_ILi128EEENSA_ILi256EEESG_EEENS5_IJNS_12float_e4m3_tENS_13float_ue8m0_tEEEENS5_IJNS5_IJlSD_lEEENS4_6LayoutINS5_IJNS5_IJNS5_IJNSA_ILi32EEESC_EEEiEEESQ_NS5_IJSD_iEEEEEENS5_IJNS5_IJNS5_IJNSA_ILi16EEESC_EEEiEEENS5_IJNS5_IJNSA_ILi0EEESD_EEENSA_ILi512EEEEEENS5_IJSW_iEEEEEEEEEEESL_S13_NS4_8TiledMMAINS4_8MMA_AtomIJNS4_21SM100_MMA_MXF8F6F4_SSISJ_SJ_fSK_Li128ELi256ELNS4_4UMMA5MajorE0ELS18_0ELNS17_7ScaleInE0ELS19_0EEEEEENSN_INS5_IJSD_SD_SD_EEENS5_IJSW_SW_SW_EEEEENS5_IJNS4_10UnderscoreES1F_S1F_EEEEENS5_IJNS4_23SM90_TMA_LOAD_MULTICASTES1I_EEENS5_IJNS4_14ComposedLayoutINS4_7SwizzleILi3ELi4ELi3EEENS4_18smem_ptr_flag_bitsILi8EEENSN_INS5_IJNSA_ILi8EEESG_EEENS5_IJSG_SD_EEEEEEENSN_INS5_IJNS5_IJNS5_IJSP_SD_EEENS5_IJSO_SD_EEEEEESD_NS5_IJSC_SD_EEEEEENS5_IJNS5_IJNS5_IJSU_SY_EEESX_EEESW_NS5_IJSD_SY_EEEEEEEEEEEvNS4_8identityES1J_NS5_IJS1T_NSN_INS5_IJNS5_IJNS5_IJSP_SB_EEES1V_EEESD_S1X_EEENS5_IJS20_SW_NS5_IJSD_NSA_ILi1024EEEEEEEEEEEEEEvS25_EENS_8epilogue10collective18CollectiveEpilogueINS2F_23Sm100TmaWarpSpecializedILi4ELi2ELi32ELb1ELb0EEEJNS5_IJNSA_ILi64EEESH_SG_EEENS5_IJNSN_IS2K_SD_EENSN_INS5_IJSO_SB_EEENS5_IJSD_SG_EEEEEEEENS_10bfloat16_tESM_S2R_SM_NS2F_6fusion15FusionCallbacksIS2J_NS2S_17LinearCombinationIS2R_fS2R_fLNS_15FloatRoundStyleE2EEES2L_S2Q_JEEENS4_5SM1004TMEM4LOAD26SM100_TMEM_LOAD_32dp32b32xENS4_13SM90_TMA_LOADENS1K_INS1L_ILi2ELi4ELi3EEENS1N_ILi16EEENSN_INS5_IJS1P_SO_EEES1V_EEEENS4_39AutoVectorizingCopyWithAssumedAlignmentILi128EEENS4_14SM90_TMA_STOREES37_S39_S39_EEEvvEEEEvNT_6ParamsE,"ax",@progbits
	.align	128
.text._ZN7cutlass13device_kernelINS_4gemm6kernel13GemmUniversalIN4cute5tupleIJiiiiEEENS1_10collective13CollectiveMmaINS1_46MainloopSm100TmaUmmaWarpSpecializedBlockScaledILi3ELi2ELi1ENS5_IJNS4_1CILi2EEENSA_ILi4EEENSA_ILi1EEEEEEEENS5_IJNSA_ILi128EEENSA_ILi256EEESG_EEENS5_IJNS_12float_e4m3_tENS_13float_ue8m0_tEEEENS5_IJNS5_IJlSD_lEEENS4_6LayoutINS5_IJNS5_IJNS5_IJNSA_ILi32EEESC_EEEiEEESQ_NS5_IJSD_iEEEEEENS5_IJNS5_IJNS5_IJNSA_ILi16EEESC_EEEiEEENS5_IJNS5_IJNSA_ILi0EEESD_EEENSA_ILi512EEEEEENS5_IJSW_iEEEEEEEEEEESL_S13_NS4_8TiledMMAINS4_8MMA_AtomIJNS4_21SM100_MMA_MXF8F6F4_SSISJ_SJ_fSK_Li128ELi256ELNS4_4UMMA5MajorE0ELS18_0ELNS17_7ScaleInE0ELS19_0EEEEEENSN_INS5_IJSD_SD_SD_EEENS5_IJSW_SW_SW_EEEEENS5_IJNS4_10UnderscoreES1F_S1F_EEEEENS5_IJNS4_23SM90_TMA_LOAD_MULTICASTES1I_EEENS5_IJNS4_14ComposedLayoutINS4_7SwizzleILi3ELi4ELi3EEENS4_18smem_ptr_flag_bitsILi8EEENSN_INS5_IJNSA_ILi8EEESG_EEENS5_IJSG_SD_EEEEEEENSN_INS5_IJNS5_IJNS5_IJSP_SD_EEENS5_IJSO_SD_EEEEEESD_NS5_IJSC_SD_EEEEEENS5_IJNS5_IJNS5_IJSU_SY_EEESX_EEESW_NS5_IJSD_SY_EEEEEEEEEEEvNS4_8identityES1J_NS5_IJS1T_NSN_INS5_IJNS5_IJNS5_IJSP_SB_EEES1V_EEESD_S1X_EEENS5_IJS20_SW_NS5_IJSD_NSA_ILi1024EEEEEEEEEEEEEEvS25_EENS_8epilogue10collective18CollectiveEpilogueINS2F_23Sm100TmaWarpSpecializedILi4ELi2ELi32ELb1ELb0EEEJNS5_IJNSA_ILi64EEESH_SG_EEENS5_IJNSN_IS2K_SD_EENSN_INS5_IJSO_SB_EEENS5_IJSD_SG_EEEEEEEENS_10bfloat16_tESM_S2R_SM_NS2F_6fusion15FusionCallbacksIS2J_NS2S_17LinearCombinationIS2R_fS2R_fLNS_15FloatRoundStyleE2EEES2L_S2Q_JEEENS4_5SM1004TMEM4LOAD26SM100_TMEM_LOAD_32dp32b32xENS4_13SM90_TMA_LOADENS1K_INS1L_ILi2ELi4ELi3EEENS1N_ILi16EEENSN_INS5_IJS1P_SO_EEES1V_EEEENS4_39AutoVectorizingCopyWithAssumedAlignmentILi128EEENS4_14SM90_TMA_STOREES37_S39_S39_EEEvvEEEEvNT_6ParamsE:
        .type           _ZN7cutlass13device_kernelINS_4gemm6kernel13GemmUniversalIN4cute5tupleIJiiiiEEENS1_10collective13CollectiveMmaINS1_46MainloopSm100TmaUmmaWarpSpecializedBlockScaledILi3ELi2ELi1ENS5_IJNS4_1CILi2EEENSA_ILi4EEENSA_ILi1EEEEEEEENS5_IJNSA_ILi128EEENSA_ILi256EEESG_EEENS5_IJNS_12float_e4m3_tENS_13float_ue8m0_tEEEENS5_IJNS5_IJlSD_lEEENS4_6LayoutINS5_IJNS5_IJNS5_IJNSA_ILi32EEESC_EEEiEEESQ_NS5_IJSD_iEEEEEENS5_IJNS5_IJNS5_IJNSA_ILi16EEESC_EEEiEEENS5_IJNS5_IJNSA_ILi0EEESD_EEENSA_ILi512EEEEEENS5_IJSW_iEEEEEEEEEEESL_S13_NS4_8TiledMMAINS4_8MMA_AtomIJNS4_21SM100_MMA_MXF8F6F4_SSISJ_SJ_fSK_Li128ELi256ELNS4_4UMMA5MajorE0ELS18_0ELNS17_7ScaleInE0ELS19_0EEEEEENSN_INS5_IJSD_SD_SD_EEENS5_IJSW_SW_SW_EEEEENS5_IJNS4_10UnderscoreES1F_S1F_EEEEENS5_IJNS4_23SM90_TMA_LOAD_MULTICASTES1I_EEENS5_IJNS4_14ComposedLayoutINS4_7SwizzleILi3ELi4ELi3EEENS4_18smem_ptr_flag_bitsILi8EEENSN_INS5_IJNSA_ILi8EEESG_EEENS5_IJSG_SD_EEEEEEENSN_INS5_IJNS5_IJNS5_IJSP_SD_EEENS5_IJSO_SD_EEEEEESD_NS5_IJSC_SD_EEEEEENS5_IJNS5_IJNS5_IJSU_SY_EEESX_EEESW_NS5_IJSD_SY_EEEEEEEEEEEvNS4_8identityES1J_NS5_IJS1T_NSN_INS5_IJNS5_IJNS5_IJSP_SB_EEES1V_EEESD_S1X_EEENS5_IJS20_SW_NS5_IJSD_NSA_ILi1024EEEEEEEEEEEEEEvS25_EENS_8epilogue10collective18CollectiveEpilogueINS2F_23Sm100TmaWarpSpecializedILi4ELi2ELi32ELb1ELb0EEEJNS5_IJNSA_ILi64EEESH_SG_EEENS5_IJNSN_IS2K_SD_EENSN_INS5_IJSO_SB_EEENS5_IJSD_SG_EEEEEEEENS_10bfloat16_tESM_S2R_SM_NS2F_6fusion15FusionCallbacksIS2J_NS2S_17LinearCombinationIS2R_fS2R_fLNS_15FloatRoundStyleE2EEES2L_S2Q_JEEENS4_5SM1004TMEM4LOAD26SM100_TMEM_LOAD_32dp32b32xENS4_13SM90_TMA_LOADENS1K_INS1L_ILi2ELi4ELi3EEENS1N_ILi16EEENSN_INS5_IJS1P_SO_EEES1V_EEEENS4_39AutoVectorizingCopyWithAssumedAlignmentILi128EEENS4_14SM90_TMA_STOREES37_S39_S39_EEEvvEEEEvNT_6ParamsE,@function
        .size           _ZN7cutlass13device_kernelINS_4gemm6kernel13GemmUniversalIN4cute5tupleIJiiiiEEENS1_10collective13CollectiveMmaINS1_46MainloopSm100TmaUmmaWarpSpecializedBlockScaledILi3ELi2ELi1ENS5_IJNS4_1CILi2EEENSA_ILi4EEENSA_ILi1EEEEEEEENS5_IJNSA_ILi128EEENSA_ILi256EEESG_EEENS5_IJNS_12float_e4m3_tENS_13float_ue8m0_tEEEENS5_IJNS5_IJlSD_lEEENS4_6LayoutINS5_IJNS5_IJNS5_IJNSA_ILi32EEESC_EEEiEEESQ_NS5_IJSD_iEEEEEENS5_IJNS5_IJNS5_IJNSA_ILi16EEESC_EEEiEEENS5_IJNS5_IJNSA_ILi0EEESD_EEENSA_ILi512EEEEEENS5_IJSW_iEEEEEEEEEEESL_S13_NS4_8TiledMMAINS4_8MMA_AtomIJNS4_21SM100_MMA_MXF8F6F4_SSISJ_SJ_fSK_Li128ELi256ELNS4_4UMMA5MajorE0ELS18_0ELNS17_7ScaleInE0ELS19_0EEEEEENSN_INS5_IJSD_SD_SD_EEENS5_IJSW_SW_SW_EEEEENS5_IJNS4_10UnderscoreES1F_S1F_EEEEENS5_IJNS4_23SM90_TMA_LOAD_MULTICASTES1I_EEENS5_IJNS4_14ComposedLayoutINS4_7SwizzleILi3ELi4ELi3EEENS4_18smem_ptr_flag_bitsILi8EEENSN_INS5_IJNSA_ILi8EEESG_EEENS5_IJSG_SD_EEEEEEENSN_INS5_IJNS5_IJNS5_IJSP_SD_EEENS5_IJSO_SD_EEEEEESD_NS5_IJSC_SD_EEEEEENS5_IJNS5_IJNS5_IJSU_SY_EEESX_EEESW_NS5_IJSD_SY_EEEEEEEEEEEvNS4_8identityES1J_NS5_IJS1T_NSN_INS5_IJNS5_IJNS5_IJSP_SB_EEES1V_EEESD_S1X_EEENS5_IJS20_SW_NS5_IJSD_NSA_ILi1024EEEEEEEEEEEEEEvS25_EENS_8epilogue10collective18CollectiveEpilogueINS2F_23Sm100TmaWarpSpecializedILi4ELi2ELi32ELb1ELb0EEEJNS5_IJNSA_ILi64EEESH_SG_EEENS5_IJNSN_IS2K_SD_EENSN_INS5_IJSO_SB_EEENS5_IJSD_SG_EEEEEEEENS_10bfloat16_tESM_S2R_SM_NS2F_6fusion15FusionCallbacksIS2J_NS2S_17LinearCombinationIS2R_fS2R_fLNS_15FloatRoundStyleE2EEES2L_S2Q_JEEENS4_5SM1004TMEM4LOAD26SM100_TMEM_LOAD_32dp32b32xENS4_13SM90_TMA_LOADENS1K_INS1L_ILi2ELi4ELi3EEENS1N_ILi16EEENSN_INS5_IJS1P_SO_EEES1V_EEEENS4_39AutoVectorizingCopyWithAssumedAlignmentILi128EEENS4_14SM90_TMA_STOREES37_S39_S39_EEEvvEEEEvNT_6ParamsE,(.L_x_239 - _ZN7cutlass13device_kernelINS_4gemm6kernel13GemmUniversalIN4cute5tupleIJiiiiEEENS1_10collective13CollectiveMmaINS1_46MainloopSm100TmaUmmaWarpSpecializedBlockScaledILi3ELi2ELi1ENS5_IJNS4_1CILi2EEENSA_ILi4EEENSA_ILi1EEEEEEEENS5_IJNSA_ILi128EEENSA_ILi256EEESG_EEENS5_IJNS_12float_e4m3_tENS_13float_ue8m0_tEEEENS5_IJNS5_IJlSD_lEEENS4_6LayoutINS5_IJNS5_IJNS5_IJNSA_ILi32EEESC_EEEiEEESQ_NS5_IJSD_iEEEEEENS5_IJNS5_IJNS5_IJNSA_ILi16EEESC_EEEiEEENS5_IJNS5_IJNSA_ILi0EEESD_EEENSA_ILi512EEEEEENS5_IJSW_iEEEEEEEEEEESL_S13_NS4_8TiledMMAINS4_8MMA_AtomIJNS4_21SM100_MMA_MXF8F6F4_SSISJ_SJ_fSK_Li128ELi256ELNS4_4UMMA5MajorE0ELS18_0ELNS17_7ScaleInE0ELS19_0EEEEEENSN_INS5_IJSD_SD_SD_EEENS5_IJSW_SW_SW_EEEEENS5_IJNS4_10UnderscoreES1F_S1F_EEEEENS5_IJNS4_23SM90_TMA_LOAD_MULTICASTES1I_EEENS5_IJNS4_14ComposedLayoutINS4_7SwizzleILi3ELi4ELi3EEENS4_18smem_ptr_flag_bitsILi8EEENSN_INS5_IJNSA_ILi8EEESG_EEENS5_IJSG_SD_EEEEEEENSN_INS5_IJNS5_IJNS5_IJSP_SD_EEENS5_IJSO_SD_EEEEEESD_NS5_IJSC_SD_EEEEEENS5_IJNS5_IJNS5_IJSU_SY_EEESX_EEESW_NS5_IJSD_SY_EEEEEEEEEEEvNS4_8identityES1J_NS5_IJS1T_NSN_INS5_IJNS5_IJNS5_IJSP_SB_EEES1V_EEESD_S1X_EEENS5_IJS20_SW_NS5_IJSD_NSA_ILi1024EEEEEEEEEEEEEEvS25_EENS_8epilogue10collective18CollectiveEpilogueINS2F_23Sm100TmaWarpSpecializedILi4ELi2ELi32ELb1ELb0EEEJNS5_IJNSA_ILi64EEESH_SG_EEENS5_IJNSN_IS2K_SD_EENSN_INS5_IJSO_SB_EEENS5_IJSD_SG_EEEEEEEENS_10bfloat16_tESM_S2R_SM_NS2F_6fusion15FusionCallbacksIS2J_NS2S_17LinearCombinationIS2R_fS2R_fLNS_15FloatRoundStyleE2EEES2L_S2Q_JEEENS4_5SM1004TMEM4LOAD26SM100_TMEM_LOAD_32dp32b32xENS4_13SM90_TMA_LOADENS1K_INS1L_ILi2ELi4ELi3EEENS1N_ILi16EEENSN_INS5_IJS1P_SO_EEES1V_EEEENS4_39AutoVectorizingCopyWithAssumedAlignmentILi128EEENS4_14SM90_TMA_STOREES37_S39_S39_EEEvvEEEEvNT_6ParamsE)
        .other          _ZN7cutlass13device_kernelINS_4gemm6kernel13GemmUniversalIN4cute5tupleIJiiiiEEENS1_10collective13CollectiveMmaINS1_46MainloopSm100TmaUmmaWarpSpecializedBlockScaledILi3ELi2ELi1ENS5_IJNS4_1CILi2EEENSA_ILi4EEENSA_ILi1EEEEEEEENS5_IJNSA_ILi128EEENSA_ILi256EEESG_EEENS5_IJNS_12float_e4m3_tENS_13float_ue8m0_tEEEENS5_IJNS5_IJlSD_lEEENS4_6LayoutINS5_IJNS5_IJNS5_IJNSA_ILi32EEESC_EEEiEEESQ_NS5_IJSD_iEEEEEENS5_IJNS5_IJNS5_IJNSA_ILi16EEESC_EEEiEEENS5_IJNS5_IJNSA_ILi0EEESD_EEENSA_ILi512EEEEEENS5_IJSW_iEEEEEEEEEEESL_S13_NS4_8TiledMMAINS4_8MMA_AtomIJNS4_21SM100_MMA_MXF8F6F4_SSISJ_SJ_fSK_Li128ELi256ELNS4_4UMMA5MajorE0ELS18_0ELNS17_7ScaleInE0ELS19_0EEEEEENSN_INS5_IJSD_SD_SD_EEENS5_IJSW_SW_SW_EEEEENS5_IJNS4_10UnderscoreES1F_S1F_EEEEENS5_IJNS4_23SM90_TMA_LOAD_MULTICASTES1I_EEENS5_IJNS4_14ComposedLayoutINS4_7SwizzleILi3ELi4ELi3EEENS4_18smem_ptr_flag_bitsILi8EEENSN_INS5_IJNSA_ILi8EEESG_EEENS5_IJSG_SD_EEEEEEENSN_INS5_IJNS5_IJNS5_IJSP_SD_EEENS5_IJSO_SD_EEEEEESD_NS5_IJSC_SD_EEEEEENS5_IJNS5_IJNS5_IJSU_SY_EEESX_EEESW_NS5_IJSD_SY_EEEEEEEEEEEvNS4_8identityES1J_NS5_IJS1T_NSN_INS5_IJNS5_IJNS5_IJSP_SB_EEES1V_EEESD_S1X_EEENS5_IJS20_SW_NS5_IJSD_NSA_ILi1024EEEEEEEEEEEEEEvS25_EENS_8epilogue10collective18CollectiveEpilogueINS2F_23Sm100TmaWarpSpecializedILi4ELi2ELi32ELb1ELb0EEEJNS5_IJNSA_ILi64EEESH_SG_EEENS5_IJNSN_IS2K_SD_EENSN_INS5_IJSO_SB_EEENS5_IJSD_SG_EEEEEEEENS_10bfloat16_tESM_S2R_SM_NS2F_6fusion15FusionCallbacksIS2J_NS2S_17LinearCombinationIS2R_fS2R_fLNS_15FloatRoundStyleE2EEES2L_S2Q_JEEENS4_5SM1004TMEM4LOAD26SM100_TMEM_LOAD_32dp32b32xENS4_13SM90_TMA_LOADENS1K_INS1L_ILi2ELi4ELi3EEENS1N_ILi16EEENSN_INS5_IJS1P_SO_EEES1V_EEEENS4_39AutoVectorizingCopyWithAssumedAlignmentILi128EEENS4_14SM90_TMA_STOREES37_S39_S39_EEEvvEEEEvNT_6ParamsE,@"STO_CUDA_ENTRY STV_DEFAULT"
_ZN7cutlass13device_kernelINS_4gemm6kernel13GemmUniversalIN4cute5tupleIJiiiiEEENS1_10collective13CollectiveMmaINS1_46MainloopSm100TmaUmmaWarpSpecializedBlockScaledILi3ELi2ELi1ENS5_IJNS4_1CILi2EEENSA_ILi4EEENSA_ILi1EEEEEEEENS5_IJNSA_ILi128EEENSA_ILi256EEESG_EEENS5_IJNS_12float_e4m3_tENS_13float_ue8m0_tEEEENS5_IJNS5_IJlSD_lEEENS4_6LayoutINS5_IJNS5_IJNS5_IJNSA_ILi32EEESC_EEEiEEESQ_NS5_IJSD_iEEEEEENS5_IJNS5_IJNS5_IJNSA_ILi16EEESC_EEEiEEENS5_IJNS5_IJNSA_ILi0EEESD_EEENSA_ILi512EEEEEENS5_IJSW_iEEEEEEEEEEESL_S13_NS4_8TiledMMAINS4_8MMA_AtomIJNS4_21SM100_MMA_MXF8F6F4_SSISJ_SJ_fSK_Li128ELi256ELNS4_4UMMA5MajorE0ELS18_0ELNS17_7ScaleInE0ELS19_0EEEEEENSN_INS5_IJSD_SD_SD_EEENS5_IJSW_SW_SW_EEEEENS5_IJNS4_10UnderscoreES1F_S1F_EEEEENS5_IJNS4_23SM90_TMA_LOAD_MULTICASTES1I_EEENS5_IJNS4_14ComposedLayoutINS4_7SwizzleILi3ELi4ELi3EEENS4_18smem_ptr_flag_bitsILi8EEENSN_INS5_IJNSA_ILi8EEESG_EEENS5_IJSG_SD_EEEEEEENSN_INS5_IJNS5_IJNS5_IJSP_SD_EEENS5_IJSO_SD_EEEEEESD_NS5_IJSC_SD_EEEEEENS5_IJNS5_IJNS5_IJSU_SY_EEESX_EEESW_NS5_IJSD_SY_EEEEEEEEEEEvNS4_8identityES1J_NS5_IJS1T_NSN_INS5_IJNS5_IJNS5_IJSP_SB_EEES1V_EEESD_S1X_EEENS5_IJS20_SW_NS5_IJSD_NSA_ILi1024EEEEEEEEEEEEEEvS25_EENS_8epilogue10collective18CollectiveEpilogueINS2F_23Sm100TmaWarpSpecializedILi4ELi2ELi32ELb1ELb0EEEJNS5_IJNSA_ILi64EEESH_SG_EEENS5_IJNSN_IS2K_SD_EENSN_INS5_IJSO_SB_EEENS5_IJSD_SG_EEEEEEEENS_10bfloat16_tESM_S2R_SM_NS2F_6fusion15FusionCallbacksIS2J_NS2S_17LinearCombinationIS2R_fS2R_fLNS_15FloatRoundStyleE2EEES2L_S2Q_JEEENS4_5SM1004TMEM4LOAD26SM100_TMEM_LOAD_32dp32b32xENS4_13SM90_TMA_LOADENS1K_INS1L_ILi2ELi4ELi3EEENS1N_ILi16EEENSN_INS5_IJS1P_SO_EEES1V_EEEENS4_39AutoVectorizingCopyWithAssumedAlignmentILi128EEENS4_14SM90_TMA_STOREES37_S39_S39_EEEvvEEEEvNT_6ParamsE:
[----:B------:R-:W1:Y:S01]  /*0000*/  LDC R1, c[0x0][0x37c] ;  /* 0x0000df00ff017b82 */ /* 0x000e620000000800 */
[----:B------:R-:W2:Y:S01]  /*0010*/  S2R R187, SR_TID.X ;  /* 0x0000000000bb7919 */ /* 0x000ea20000002100 */
[----:B------:R-:W3:Y:S01]  /*0020*/  LDCU.64 UR12, c[0x0][0xc90] ;  /* 0x00019200ff0c77ac */ /* 0x000ee20008000a00 */
[----:B------:R-:W-:Y:S02]  /*0030*/  PRMT R180, RZ, 0x7610, R180 ;  /* 0x00007610ffb47816 */ /* 0x000fe400000000b4 */
[----:B------:R-:W-:Y:S02]  /*0040*/  ELECT P4, URZ, PT ;  /* 0x0000000000ff782f */ /* 0x000fe40003880000 */
[----:B---3--:R-:W-:-:S04]  /*0050*/  ISETP.NE.U32.AND P0, PT, RZ, UR12, PT ;  /* 0x0000000cff007c0c */ /* 0x008fc8000bf05070 */
[----:B------:R-:W-:Y:S02]  /*0060*/  ISETP.NE.AND.EX P1, PT, RZ, UR13, PT, P0 ;  /* 0x0000000dff007c0c */ /* 0x000fe4000bf25300 */
[----:B--2---:R-:W-:-:S05]  /*0070*/  SHF.R.U32.HI R181, RZ, 0x5, R187 ;  /* 0x00000005ffb57819 */ /* 0x004fca00000116bb */
[----:B------:R-:W2:Y:S02]  /*0080*/  SHFL.IDX PT, R0, R181, RZ, 0x1f ;  /* 0x00001fffb5007589 */ /* 0x000ea400000e0000 */
[----:B--2---:R-:W-:-:S04]  /*0090*/  R2UR UR21, R0 ;  /* 0x00000000001572ca */ /* 0x004fc800000e0000 */
[----:B-1----:R-:W-:Y:S05]  /*00a0*/  @P1 BRA `(.L_x_0) ;  /* 0x0000000000301947 */ /* 0x002fea0003800000 */
[----:B------:R-:W1:Y:S02]  /*00b0*/  LDCU.64 UR4, c[0x0][0xc88] ;  /* 0x00019100ff0477ac */ /* 0x000e640008000a00 */
[----:B-1----:R-:W-:-:S04]  /*00c0*/  UISETP.NE.U32.AND UP0, UPT, UR4, URZ, UPT ;  /* 0x000000ff0400728c */ /* 0x002fc8000bf05070 */
[----:B------:R-:W-:-:S09]  /*00d0*/  UISETP.NE.AND.EX UP0, UPT, UR5, URZ, UPT, UP0 ;  /* 0x000000ff0500728c */ /* 0x000fd2000bf05300 */
[----:B------:R-:W-:Y:S05]  /*00e0*/  BRA.U !UP0, `(.L_x_1) ;  /* 0x0000000108147547 */ /* 0x000fea000b800000 */
[----:B------:R-:W1:Y:S01]  /*00f0*/  LDC.64 R2, c[0x0][0xc88] ;  /* 0x00032200ff027b82 */ /* 0x000e620000000a00 */
[----:B------:R-:W1:Y:S02]  /*0100*/  LDCU.64 UR4, c[0x0][0x358] ;  /* 0x00006b00ff0477ac */ /* 0x000e640008000a00 */
[----:B-1----:R1:W5:Y:S01]  /*0110*/  LDG.E R133, desc[UR4][R2.64] ;  /* 0x0000000402857981 */ /* 0x002362000c1e1900 */
[----:B------:R-:W-:Y:S01]  /*0120*/  HFMA2 R180, -RZ, RZ, 0, 5.9604644775390625e-08 ;  /* 0x00000001ffb47431 */ /* 0x000fe200000001ff */
[----:B------:R-:W-:Y:S05]  /*0130*/  BRA `(.L_x_0) ;  /* 0x00000000000c7947 */ /* 0x000fea0003800000 */
.L_x_1:
[----:B------:R-:W1:Y:S01]  /*0140*/  LDCU UR4, c[0x0][0xc80] ;  /* 0x00019000ff0477ac */ /* 0x000e620008000800 */
[----:B------:R-:W-:Y:S01]  /*0150*/  HFMA2 R180, -RZ, RZ, 0, 5.9604644775390625e-08 ;  /* 0x00000001ffb47431 */ /* 0x000fe200000001ff */
[----:B-1----:R-:W-:-:S07]  /*0160*/  MOV R133, UR4 ;  /* 0x0000000400857c02 */ /* 0x002fce0008000f00 */
.L_x_0:
[----:B------:R-:W2:Y:S02]  /*0170*/  LDCU.64 UR4, c[0x0][0xcb0] ;  /* 0x00019600ff0477ac */ /* 0x000ea40008000a00 */
[----:B--2---:R-:W-:-:S04]  /*0180*/  UISETP.NE.U32.AND UP0, UPT, UR4, URZ, UPT ;  /* 0x000000ff0400728c */ /* 0x004fc8000bf05070 */
[----:B------:R-:W-:-:S09]  /*0190*/  UISETP.NE.AND.EX UP0, UPT, UR5, URZ, UPT, UP0 ;  /* 0x000000ff0500728c */ /* 0x000fd2000bf05300 */
[----:B------:R-:W-:Y:S05]  /*01a0*/  BRA.U UP0, `(.L_x_2) ;  /* 0x0000000100287547 */ /* 0x000fea000b800000 */
[----:B------:R-:W2:Y:S02]  /*01b0*/  LDCU.64 UR4, c[0x0][0xca8] ;  /* 0x00019500ff0477ac */ /* 0x000ea40008000a00 */
[----:B--2---:R-:W-:-:S04]  /*01c0*/  UISETP.NE.U32.AND UP0, UPT, UR4, URZ, UPT ;  /* 0x000000ff0400728c */ /* 0x004fc8000bf05070 */
[----:B------:R-:W-:-:S09]  /*01d0*/  UISETP.NE.AND.EX UP0, UPT, UR5, URZ, UPT, UP0 ;  /* 0x000000ff0500728c */ /* 0x000fd2000bf05300 */
[----:B------:R-:W-:Y:S05]  /*01e0*/  BRA.U !UP0, `(.L_x_3) ;  /* 0x0000000108107547 */ /* 0x000fea000b800000 */
[----:B------:R-:W2:Y:S01]  /*01f0*/  LDC.64 R130, c[0x0][0xca8] ;  /* 0x00032a00ff827b82 */ /* 0x000ea20000000a00 */
[----:B------:R-:W2:Y:S02]  /*0200*/  LDCU.64 UR4, c[0x0][0x358] ;  /* 0x00006b00ff0477ac */ /* 0x000ea40008000a00 */
[----:B--2---:R2:W5:Y:S01]  /*0210*/  LDG.E R130, desc[UR4][R130.64] ;  /* 0x0000000482827981 */ /* 0x004562000c1e1900 */
[----:B------:R-:W-:Y:S05]  /*0220*/  BRA `(.L_x_2) ;  /* 0x0000000000087947 */ /* 0x000fea0003800000 */
.L_x_3:
[----:B------:R-:W2:Y:S02]  /*0230*/  LDCU UR4, c[0x0][0xca0] ;  /* 0x00019400ff0477ac */ /* 0x000ea40008000800 */
[----:B--2---:R-:W-:Y:S02]  /*0240*/  MOV R130, UR4 ;  /* 0x0000000400827c02 */ /* 0x004fe40008000f00 */
.L_x_2:
[----:B------:R-:W-:Y:S01]  /*0250*/  IMAD.U32 R0, RZ, RZ, UR21 ;  /* 0x00000015ff007e24 */ /* 0x000fe2000f8e00ff */
[----:B------:R-:W-:Y:S04]  /*0260*/  BSSY.RECONVERGENT B0, `(.L_x_4) ;  /* 0x0000012000007945 */ /* 0x000fe80003800200 */
[C---:B------:R-:W-:Y:S02]  /*0270*/  ISETP.NE.OR P2, PT, R0.reuse, 0x1, !P4 ;  /* 0x000000010000780c */ /* 0x040fe40006745670 */
[----:B------:R-:W-:-:S11]  /*0280*/  ISETP.NE.OR P1, PT, R0, 0x3, !P4 ;  /* 0x000000030000780c */ /* 0x000fd60006725670 */
[----:B------:R-:W-:Y:S05]  /*0290*/  @P2 BRA `(.L_x_5) ;  /* 0x0000000000382947 */ /* 0x000fea0003800000 */
[----:B------:R-:W3:Y:S02]  /*02a0*/  LDCU.64 UR4, c[0x0][0x348] ;  /* 0x00006900ff0477ac */ /* 0x000ee40008000a00 */
[----:B---3--:R-:W-:Y:S02]  /*02b0*/  UIADD3 UR10, UP3, UPT, UR4, 0x80, URZ ;  /* 0x00000080040a7890 */ /* 0x008fe4000ff7e0ff */
[----:B------:R-:W-:Y:S02]  /*02c0*/  UIADD3 UR8, UP2, UPT, UR4, 0x180, URZ ;  /* 0x0000018004087890 */ /* 0x000fe4000ff5e0ff */
[----:B------:R-:W-:Y:S02]  /*02d0*/  UIADD3 UR6, UP1, UPT, UR4, 0x280, URZ ;  /* 0x0000028004067890 */ /* 0x000fe4000ff3e0ff */
[----:B------:R-:W-:Y:S02]  /*02e0*/  UIADD3 UR4, UP0, UPT, UR4, 0x380, URZ ;  /* 0x0000038004047890 */ /* 0x000fe4000ff1e0ff */
[----:B------:R-:W-:-:S02]  /*02f0*/  UIADD3.X UR11, UPT, UPT, URZ, UR5, URZ, UP3, !UPT ;  /* 0x00000005ff0b7290 */ /* 0x000fc40009ffe4ff */
[----:B------:R-:W-:Y:S02]  /*0300*/  UIADD3.X UR9, UPT, UPT, URZ, UR5, URZ, UP2, !UPT ;  /* 0x00000005ff097290 */ /* 0x000fe400097fe4ff */
[----:B------:R-:W-:Y:S02]  /*0310*/  UIADD3.X UR7, UPT, UPT, URZ, UR5, URZ, UP1, !UPT ;  /* 0x00000005ff077290 */ /* 0x000fe40008ffe4ff */
[----:B------:R-:W-:-:S03]  /*0320*/  UIADD3.X UR5, UPT, UPT, URZ, UR5, URZ, UP0, !UPT ;  /* 0x00000005ff057290 */ /* 0x000fc600087fe4ff */
[----:B------:R3:W-:Y:S02]  /*0330*/  UTMACCTL.PF [UR10] ;  /* 0x000000000a0079b9 */ /* 0x0007e40008040000 */
[----:B------:R3:W-:Y:S02]  /*0340*/  UTMACCTL.PF [UR8] ;  /* 0x00000000080079b9 */ /* 0x0007e40008040000 */
[----:B------:R3:W-:Y:S02]  /*0350*/  UTMACCTL.PF [UR6] ;  /* 0x00000000060079b9 */ /* 0x0007e40008040000 */
[----:B------:R3:W-:Y:S02]  /*0360*/  UTMACCTL.PF [UR4] ;  /* 0x00000000040079b9 */ /* 0x0007e40008040000 */
[----:B---3--:R-:W-:Y:S01]  /*0370*/  NOP ;  /* 0x0000000000007918 */ /* 0x008fe20000000000 */
.L_x_5:
[----:B------:R-:W-:Y:S05]  /*0380*/  BSYNC.RECONVERGENT B0 ;  /* 0x0000000000007941 */ /* 0x000fea0003800200 */
.L_x_4:
[----:B------:R-:W-:Y:S04]  /*0390*/  BSSY.RECONVERGENT B0, `(.L_x_6) ;  /* 0x000000a000007945 */ /* 0x000fe80003800200 */
[----:B------:R-:W-:Y:S05]  /*03a0*/  @P1 BRA `(.L_x_7) ;  /* 0x0000000000201947 */ /* 0x000fea0003800000 */
[----:B------:R-:W3:Y:S02]  /*03b0*/  LDCU.64 UR4, c[0x0][0x348] ;  /* 0x00006900ff0477ac */ /* 0x000ee40008000a00 */
[----:B---3--:R-:W-:Y:S02]  /*03c0*/  UIADD3 UR6, UP1, UPT, UR4, 0x980, URZ ;  /* 0x0000098004067890 */ /* 0x008fe4000ff3e0ff */
[----:B------:R-:W-:Y:S02]  /*03d0*/  UIADD3 UR4, UP0, UPT, UR4, 0xa80, URZ ;  /* 0x00000a8004047890 */ /* 0x000fe4000ff1e0ff */
[----:B------:R-:W-:Y:S02]  /*03e0*/  UIADD3.X UR7, UPT, UPT, URZ, UR5, URZ, UP1, !UPT ;  /* 0x00000005ff077290 */ /* 0x000fe40008ffe4ff */
[----:B------:R-:W-:-:S07]  /*03f0*/  UIADD3.X UR5, UPT, UPT, URZ, UR5, URZ, UP0, !UPT ;  /* 0x00000005ff057290 */ /* 0x000fce00087fe4ff */
[----:B------:R3:W-:Y:S02]  /*0400*/  UTMACCTL.PF [UR6] ;  /* 0x00000000060079b9 */ /* 0x0007e40008040000 */
[----:B------:R3:W-:Y:S02]  /*0410*/  UTMACCTL.PF [UR4] ;  /* 0x00000000040079b9 */ /* 0x0007e40008040000 */
[----:B---3--:R-:W-:Y:S01]  /*0420*/  NOP ;  /* 0x0000000000007918 */ /* 0x008fe20000000000 */
.L_x_7:
[----:B------:R-:W-:Y:S05]  /*0430*/  BSYNC.RECONVERGENT B0 ;  /* 0x0000000000007941 */ /* 0x000fea0003800200 */
.L_x_6:
[----:B------:R-:W3:Y:S01]  /*0440*/  LDCU.64 UR4, c[0x0][0xc88] ;  /* 0x00019100ff0477ac */ /* 0x000ee20008000a00 */
[----:B------:R-:W-:Y:S01]  /*0450*/  ISETP.NE.AND.EX P0, PT, RZ, UR13, PT, P0 ;  /* 0x0000000dff007c0c */ /* 0x000fe2000bf05300 */
[----:B------:R-:W-:Y:S01]  /*0460*/  UPLOP3.LUT UP5, UPT, UPT, UPT, UPT, 0x80, 0x8 ;  /* 0x000000000008789c */ /* 0x000fe20003faf070 */
[----:B---3--:R-:W-:-:S04]  /*0470*/  ISETP.NE.U32.AND P1, PT, RZ, UR4, PT ;  /* 0x00000004ff007c0c */ /* 0x008fc8000bf25070 */
[----:B------:R-:W-:-:S13]  /*0480*/  ISETP.NE.AND.EX P1, PT, RZ, UR5, PT, P1 ;  /* 0x00000005ff007c0c */ /* 0x000fda000bf25310 */
[----:B------:R-:W-:Y:S05]  /*0490*/  @P1 BRA P0, `(.L_x_8) ;  /* 0x0000000000281947 */ /* 0x000fea0000000000 */
[----:B------:R-:W-:Y:S01]  /*04a0*/  UISETP.NE.U32.AND UP0, UPT, UR12, URZ, UPT ;  /* 0x000000ff0c00728c */ /* 0x000fe2000bf05070 */
[----:B-----5:R-:W-:Y:S01]  /*04b0*/  FSETP.NEU.AND P0, PT, R133, RZ, PT ;  /* 0x000000ff8500720b */ /* 0x020fe20003f0d000 */
[----:B------:R-:W-:Y:S02]  /*04c0*/  UISETP.NE.U32.AND UP2, UPT, UR4, URZ, UPT ;  /* 0x000000ff0400728c */ /* 0x000fe4000bf45070 */
[----:B------:R-:W-:Y:S02]  /*04d0*/  UISETP.NE.AND.EX UP1, UPT, UR13, URZ, UPT, UP0 ;  /* 0x000000ff0d00728c */ /* 0x000fe4000bf25300 */
[----:B------:R-:W-:-:S04]  /*04e0*/  UISETP.NE.AND.EX UP0, UPT, UR5, URZ, UPT, UP2 ;  /* 0x000000ff0500728c */ /* 0x000fc8000bf05320 */
[----:B------:R-:W-:-:S04]  /*04f0*/  USEL UR4, URZ, 0xffffffff, UP0 ;  /* 0xffffffffff047887 */ /* 0x000fc80008000000 */
[----:B------:R-:W-:Y:S01]  /*0500*/  VOTEU.ANY UP0, P0 ;  /* 0x0000000000ff7886 */ /* 0x000fe20000000100 */
[----:B------:R-:W-:-:S04]  /*0510*/  @!UP1 USEL UR4, URZ, 0xffffffff, UP0 ;  /* 0xffffffffff049887 */ /* 0x000fc80008000000 */
[----:B------:R-:W-:-:S04]  /*0520*/  ULOP3.LUT UR4, UR4, 0x1, URZ, 0xc0, !UPT ;  /* 0x0000000104047892 */ /* 0x000fc8000f8ec0ff */
[----:B------:R-:W-:-:S11]  /*0530*/  UISETP.NE.U32.AND UP5, UPT, UR4, 0x1, UPT ;  /* 0x000000010400788c */ /* 0x000fd6000bfa5070 */
.L_x_8:
[----:B-1----:R-:W1:Y:S01]  /*0540*/  SHFL.IDX PT, R2, R181, RZ, 0x1f ;  /* 0x00001fffb5027589 */ /* 0x002e6200000e0000 */
[----:B------:R-:W-:-:S04]  /*0550*/  UISETP.NE.AND UP0, UPT, UR21, 0x2, UPT ;  /* 0x000000021500788c */ /* 0x000fc8000bf05270 */
[----:B------:R-:W-:Y:S01]  /*0560*/  USEL UR62, URZ, 0x1, UP0 ;  /* 0x00000001ff3e7887 */ /* 0x000fe20008000000 */
[----:B-1----:R-:W-:-:S13]  /*0570*/  ISETP.NE.AND P0, PT, R2, RZ, PT ;  /* 0x000000ff0200720c */ /* 0x002fda0003f05270 */
[----:B------:R-:W-:Y:S05]  /*0580*/  @P0 BRA `(.L_x_9) ;  /* 0x0000000000500947 */ /* 0x000fea0003800000 */
[----:B------:R-:W1:Y:S01]  /*0590*/  S2UR UR4, SR_CgaCtaId ;  /* 0x00000000000479c3 */ /* 0x000e620000008800 */
[----:B------:R-:W-:Y:S01]  /*05a0*/  UMOV UR5, 0x400 ;  /* 0x0000040000057882 */ /* 0x000fe20000000000 */
[----:B------:R-:W-:Y:S01]  /*05b0*/  UMOV UR8, 0x1 ;  /* 0x0000000100087882 */ /* 0x000fe20000000000 */
[----:B------:R-:W-:Y:S01]  /*05c0*/  UMOV UR6, 0x5 ;  /* 0x0000000500067882 */ /* 0x000fe20000000000 */
[----:B------:R-:W-:-:S04]  /*05d0*/  UIADD3 UR8, UPT, UPT, -UR8, 0x100000, URZ ;  /* 0x0010000008087890 */ /* 0x000fc8000fffe1ff */
[----:B------:R-:W-:Y:S02]  /*05e0*/  USHF.L.U32 UR9, UR8, 0xb, URZ ;  /* 0x0000000b08097899 */ /* 0x000fe400080006ff */
[----:B------:R-:W-:Y:S02]  /*05f0*/  USHF.L.U32 UR8, UR8, 0x1, URZ ;  /* 0x0000000108087899 */ /* 0x000fe400080006ff */
[----:B------:R-:W-:-:S04]  /*0600*/  UIADD3 UR6, UPT, UPT, -UR6, 0x100000, URZ ;  /* 0x0010000006067890 */ /* 0x000fc8000fffe1ff */
[----:B------:R-:W-:Y:S02]  /*0610*/  USHF.L.U32 UR7, UR6, 0xb, URZ ;  /* 0x0000000b06077899 */ /* 0x000fe400080006ff */
[----:B------:R-:W-:Y:S01]  /*0620*/  USHF.L.U32 UR6, UR6, 0x1, URZ ;  /* 0x0000000106067899 */ /* 0x000fe200080006ff */
[----:B------:R-:W-:Y:S01]  /*0630*/  ELECT P0, URZ, PT ;  /* 0x0000000000ff782f */ /* 0x000fe20003800000 */
[----:B-1----:R-:W-:Y:S01]  /*0640*/  ULEA UR4, UR4, UR5, 0x18 ;  /* 0x0000000504047291 */ /* 0x002fe2000f8ec0ff */
[----:B------:R-:W1:Y:S11]  /*0650*/  FENCE.VIEW.ASYNC.S ;  /* 0x00000000000073c6 */ /* 0x000e760000000000 */
[----:B-1----:R1:W3:Y:S01]  /*0660*/  SYNCS.EXCH.64 URZ, [UR4], UR8 ;  /* 0x0000000804ff75b2 */ /* 0x0022e20008000100 */
[----:B------:R1:W4:Y:S01]  /*0670*/  SYNCS.EXCH.64 URZ, [UR4+0x18], UR6 ;  /* 0x0000180604ff75b2 */ /* 0x0003220008000100 */
[----:B------:R1:W1:Y:S01]  /*0680*/  SYNCS.EXCH.64 URZ, [UR4+0x8], UR8 ;  /* 0x0000080804ff75b2 */ /* 0x0002620008000100 */
[----:B------:R1:W1:Y:S01]  /*0690*/  SYNCS.EXCH.64 URZ, [UR4+0x20], UR6 ;  /* 0x0000200604ff75b2 */ /* 0x0002620008000100 */
[----:B------:R1:W1:Y:S01]  /*06a0*/  SYNCS.EXCH.64 URZ, [UR4+0x10], UR8 ;  /* 0x0000100804ff75b2 */ /* 0x0002620008000100 */
[----:B------:R1:W1:Y:S01]  /*06b0*/  SYNCS.EXCH.64 URZ, [UR4+0x28], UR6 ;  /* 0x0000280604ff75b2 */ /* 0x0002620008000100 */
[----:B------:R-:W-:Y:S01]  /*06c0*/  NOP ;  /* 0x0000000000007918 */ /* 0x000fe20000000000 */
.L_x_9:
[----:B------:R-:W2:Y:S01]  /*06d0*/  SHFL.IDX PT, R2, R181, RZ, 0x1f ;  /* 0x00001fffb5027589 */ /* 0x000ea200000e0000 */
[----:B------:R-:W-:Y:S01]  /*06e0*/  NOP ;  /* 0x0000000000007918 */ /* 0x000fe20000000000 */
[----:B--2---:R-:W-:-:S13]  /*06f0*/  ISETP.NE.AND P0, PT, R2, 0x1, PT ;  /* 0x000000010200780c */ /* 0x004fda0003f05270 */
[----:B------:R-:W-:Y:S05]  /*0700*/  @P0 BRA `(.L_x_10) ;  /* 0x0000000000580947 */ /* 0x000fea0003800000 */
[----:B-1----:R-:W1:Y:S01]  /*0710*/  S2UR UR4, SR_CgaCtaId ;  /* 0x00000000000479c3 */ /* 0x002e620000008800 */
        /* <DEDUP_REMOVED lines=12> */
[----:B-1----:R2:W1:Y:S01]  /*07e0*/  SYNCS.EXCH.64 URZ, [UR4+0x30], UR8 ;  /* 0x0000300804ff75b2 */ /* 0x0024620008000100 */
[----:B------:R2:W1:Y:S01]  /*07f0*/  SYNCS.EXCH.64 URZ, [UR4+0x50], UR6 ;  /* 0x0000500604ff75b2 */ /* 0x0004620008000100 */
[----:B------:R2:W1:Y:S01]  /*0800*/  SYNCS.EXCH.64 URZ, [UR4+0x38], UR8 ;  /* 0x0000380804ff75b2 */ /* 0x0004620008000100 */
[----:B------:R2:W1:Y:S01]  /*0810*/  SYNCS.EXCH.64 URZ, [UR4+0x58], UR6 ;  /* 0x0000580604ff75b2 */ /* 0x0004620008000100 */
[----:B------:R2:W1:Y:S01]  /*0820*/  SYNCS.EXCH.64 URZ, [UR4+0x40], UR8 ;  /* 0x0000400804ff75b2 */ /* 0x0004620008000100 */
[----:B------:R2:W1:Y:S01]  /*0830*/  SYNCS.EXCH.64 URZ, [UR4+0x60], UR6 ;  /* 0x0000600604ff75b2 */ /* 0x0004620008000100 */
[----:B------:R2:W1:Y:S01]  /*0840*/  SYNCS.EXCH.64 URZ, [UR4+0x48], UR8 ;  /* 0x0000480804ff75b2 */ /* 0x0004620008000100 */
[----:B------:R2:W1:Y:S02]  /*0850*/  SYNCS.EXCH.64 URZ, [UR4+0x68], UR6 ;  /* 0x0000680604ff75b2 */ /* 0x0004640008000100 */
[----:B--2---:R-:W-:Y:S01]  /*0860*/  NOP ;  /* 0x0000000000007918 */ /* 0x004fe20000000000 */
.L_x_10:
[----:B------:R-:W2:Y:S01]  /*0870*/  SHFL.IDX PT, R2, R181, RZ, 0x1f ;  /* 0x00001fffb5027589 */ /* 0x000ea200000e0000 */
[----:B------:R-:W-:Y:S01]  /*0880*/  NOP ;  /* 0x0000000000007918 */ /* 0x000fe20000000000 */
[----:B--2---:R-:W-:-:S13]  /*0890*/  ISETP.NE.AND P0, PT, R2, 0x3, PT ;  /* 0x000000030200780c */ /* 0x004fda0003f05270 */
[----:B------:R-:W-:Y:S05]  /*08a0*/  @P0 BRA `(.L_x_11) ;  /* 0x0000000000300947 */ /* 0x000fea0003800000 */
[----:B-1----:R-:W1:Y:S01]  /*08b0*/  S2UR UR4, SR_CgaCtaId ;  /* 0x00000000000479c3 */ /* 0x002e620000008800 */
[----:B------:R-:W-:Y:S01]  /*08c0*/  UMOV UR6, 0x400 ;  /* 0x0000040000067882 */ /* 0x000fe20000000000 */
[----:B------:R-:W-:Y:S01]  /*08d0*/  UMOV UR5, 0x20 ;  /* 0x0000002000057882 */ /* 0x000fe20000000000 */
[----:B------:R-:W-:Y:S01]  /*08e0*/  ELECT P0, URZ, PT ;  /* 0x0000000000ff782f */ /* 0x000fe20003800000 */
[----:B-1----:R-:W-:Y:S02]  /*08f0*/  ULEA UR6, UR4, UR6, 0x18 ;  /* 0x0000000604067291 */ /* 0x002fe4000f8ec0ff */
[----:B------:R-:W-:-:S04]  /*0900*/  UIADD3 UR4, UPT, UPT, -UR5, 0x100000, URZ ;  /* 0x0010000005047890 */ /* 0x000fc8000fffe1ff */
[----:B------:R-:W-:Y:S02]  /*0910*/  USHF.L.U32 UR5, UR4, 0xb, URZ ;  /* 0x0000000b04057899 */ /* 0x000fe400080006ff */
[----:B------:R-:W-:Y:S01]  /*0920*/  USHF.L.U32 UR4, UR4, 0x1, URZ ;  /* 0x0000000104047899 */ /* 0x000fe200080006ff */
[----:B------:R-:W1:Y:S11]  /*0930*/  FENCE.VIEW.ASYNC.S ;  /* 0x00000000000073c6 */ /* 0x000e760000000000 */
[----:B-1----:R2:W1:Y:S01]  /*0940*/  SYNCS.EXCH.64 URZ, [UR6+0x70], UR4 ;  /* 0x0000700406ff75b2 */ /* 0x0024620008000100 */
[----:B------:R2:W1:Y:S02]  /*0950*/  SYNCS.EXCH.64 URZ, [UR6+0x78], UR4 ;  /* 0x0000780406ff75b2 */ /* 0x0004640008000100 */
[----:B--2---:R-:W-:Y:S01]  /*0960*/  NOP ;  /* 0x0000000000007918 */ /* 0x004fe20000000000 */
.L_x_11:
[----:B------:R-:W2:Y:S01]  /*0970*/  SHFL.IDX PT, R2, R181, RZ, 0x1f ;  /* 0x00001fffb5027589 */ /* 0x000ea200000e0000 */
[----:B------:R-:W-:Y:S01]  /*0980*/  NOP ;  /* 0x0000000000007918 */ /* 0x000fe20000000000 */
[----:B--2---:R-:W-:-:S13]  /*0990*/  ISETP.NE.AND P0, PT, R2, 0x4, PT ;  /* 0x000000040200780c */ /* 0x004fda0003f05270 */
[----:B------:R-:W-:Y:S05]  /*09a0*/  @P0 BRA `(.L_x_12) ;  /* 0x00000000004c0947 */ /* 0x000fea0003800000 */
[----:B-1----:R-:W1:Y:S01]  /*09b0*/  S2UR UR6, SR_CgaCtaId ;  /* 0x00000000000679c3 */ /* 0x002e620000008800 */
[----:B------:R-:W-:Y:S01]  /*09c0*/  UMOV UR4, 0x720 ;  /* 0x0000072000047882 */ /* 0x000fe20000000000 */
[----:B------:R-:W-:Y:S01]  /*09d0*/  UMOV UR5, 0x400 ;  /* 0x0000040000057882 */ /* 0x000fe20000000000 */
[----:B------:R-:W-:Y:S01]  /*09e0*/  USEL UR4, UR4, 0x620, UP5 ;  /* 0x0000062004047887 */ /* 0x000fe2000a800000 */
[----:B------:R-:W-:Y:S01]  /*09f0*/  UMOV UR8, 0x1 ;  /* 0x0000000100087882 */ /* 0x000fe20000000000 */
[----:B------:R-:W-:Y:S01]  /*0a00*/  ELECT P0, URZ, PT ;  /* 0x0000000000ff782f */ /* 0x000fe20003800000 */
[----:B------:R-:W-:-:S04]  /*0a10*/  UIADD3 UR8, UPT, UPT, -UR8, 0x100000, URZ ;  /* 0x0010000008087890 */ /* 0x000fc8000fffe1ff */
[----:B------:R-:W-:Y:S02]  /*0a20*/  USHF.L.U32 UR9, UR8, 0xb, URZ ;  /* 0x0000000b08097899 */ /* 0x000fe400080006ff */
[----:B------:R-:W-:Y:S02]  /*0a30*/  USHF.L.U32 UR8, UR8, 0x1, URZ ;  /* 0x0000000108087899 */ /* 0x000fe400080006ff */
[----:B-1----:R-:W-:Y:S02]  /*0a40*/  ULEA UR6, UR6, UR5, 0x18 ;  /* 0x0000000506067291 */ /* 0x002fe4000f8ec0ff */
[----:B------:R-:W-:-:S04]  /*0a50*/  UIADD3 UR4, UPT, UPT, -UR4, 0x100000, URZ ;  /* 0x0010000004047890 */ /* 0x000fc8000fffe1ff */
[----:B------:R-:W-:Y:S02]  /*0a60*/  USHF.L.U32 UR5, UR4, 0xb, URZ ;  /* 0x0000000b04057899 */ /* 0x000fe400080006ff */
[----:B------:R-:W-:Y:S01]  /*0a70*/  USHF.L.U32 UR4, UR4, 0x1, URZ ;  /* 0x0000000104047899 */ /* 0x000fe200080006ff */
[----:B------:R-:W1:Y:S03]  /*0a80*/  FENCE.VIEW.ASYNC.S ;  /* 0x00000000000073c6 */ /* 0x000e660000000000 */
[----:B-1----:R2:W1:Y:S08]  /*0a90*/  SYNCS.EXCH.64 URZ, [UR6+0x80], UR8 ;  /* 0x0000800806ff75b2 */ /* 0x0024700008000100 */
[----:B------:R2:W1:Y:S01]  /*0aa0*/  SYNCS.EXCH.64 URZ, [UR6+0x90], UR4 ;  /* 0x0000900406ff75b2 */ /* 0x0004620008000100 */
[----:B------:R2:W1:Y:S01]  /*0ab0*/  SYNCS.EXCH.64 URZ, [UR6+0x88], UR8 ;  /* 0x0000880806ff75b2 */ /* 0x0004620008000100 */
[----:B------:R2:W1:Y:S02]  /*0ac0*/  SYNCS.EXCH.64 URZ, [UR6+0x98], UR4 ;  /* 0x0000980406ff75b2 */ /* 0x0004640008000100 */
[----:B--2---:R-:W-:Y:S01]  /*0ad0*/  NOP ;  /* 0x0000000000007918 */ /* 0x004fe20000000000 */
.L_x_12:
        /* <DEDUP_REMOVED lines=18> */
[----:B------:R2:W1:Y:S02]  /*0c00*/  SYNCS.EXCH.64 URZ, [UR4+0xa8], UR6 ;  /* 0x0000a80604ff75b2 */ /* 0x0004640008000100 */
[----:B--2---:R-:W-:Y:S01]  /*0c10*/  NOP ;  /* 0x0000000000007918 */ /* 0x004fe20000000000 */
.L_x_13:
[----:B------:R-:W2:Y:S01]  /*0c20*/  SHFL.IDX PT, R2, R181, RZ, 0x1f ;  /* 0x00001fffb5027589 */ /* 0x000ea200000e0000 */
[----:B------:R-:W-:Y:S01]  /*0c30*/  ISETP.NE.OR P1, PT, RZ, UR21, !P4 ;  /* 0x00000015ff007c0c */ /* 0x000fe2000e725670 */
[----:B------:R-:W-:Y:S01]  /*0c40*/  NOP ;  /* 0x0000000000007918 */ /* 0x000fe20000000000 */
[----:B--2---:R-:W-:-:S13]  /*0c50*/  ISETP.NE.AND P0, PT, R2, 0x3, PT ;  /* 0x000000030200780c */ /* 0x004fda0003f05270 */
[----:B------:R-:W-:Y:S05]  /*0c60*/  @P0 BRA `(.L_x_14) ;  /* 0x0000000000380947 */ /* 0x000fea0003800000 */
[----:B-1----:R-:W1:Y:S01]  /*0c70*/  S2UR UR4, SR_CgaCtaId ;  /* 0x00000000000479c3 */ /* 0x002e620000008800 */
[----:B------:R-:W-:Y:S01]  /*0c80*/  UMOV UR5, 0x400 ;  /* 0x0000040000057882 */ /* 0x000fe20000000000 */
[----:B------:R-:W-:Y:S01]  /*0c90*/  UMOV UR6, 0x20 ;  /* 0x0000002000067882 */ /* 0x000fe20000000000 */
[----:B------:R-:W-:Y:S01]  /*0ca0*/  ELECT P0, URZ, PT ;  /* 0x0000000000ff782f */ /* 0x000fe20003800000 */
[----:B------:R-:W-:-:S04]  /*0cb0*/  UIADD3 UR6, UPT, UPT, -UR6, 0x100000, URZ ;  /* 0x0010000006067890 */ /* 0x000fc8000fffe1ff */
[----:B------:R-:W-:Y:S02]  /*0cc0*/  USHF.L.U32 UR7, UR6, 0xb, URZ ;  /* 0x0000000b06077899 */ /* 0x000fe400080006ff */
[----:B------:R-:W-:Y:S02]  /*0cd0*/  USHF.L.U32 UR6, UR6, 0x1, URZ ;  /* 0x0000000106067899 */ /* 0x000fe400080006ff */
[----:B-1----:R-:W-:Y:S01]  /*0ce0*/  ULEA UR4, UR4, UR5, 0x18 ;  /* 0x0000000504047291 */ /* 0x002fe2000f8ec0ff */
[----:B------:R-:W1:Y:S11]  /*0cf0*/  FENCE.VIEW.ASYNC.S ;  /* 0x00000000000073c6 */ /* 0x000e760000000000 */
[----:B-1----:R2:W1:Y:S01]  /*0d00*/  SYNCS.EXCH.64 URZ, [UR4+0xb0], UR6 ;  /* 0x0000b00604ff75b2 */ /* 0x0024620008000100 */
[----:B------:R2:W1:Y:S01]  /*0d10*/  SYNCS.EXCH.64 URZ, [UR4+0xc0], UR6 ;  /* 0x0000c00604ff75b2 */ /* 0x0004620008000100 */
[----:B------:R2:W1:Y:S01]  /*0d20*/  SYNCS.EXCH.64 URZ, [UR4+0xb8], UR6 ;  /* 0x0000b80604ff75b2 */ /* 0x0004620008000100 */
[----:B------:R2:W1:Y:S02]  /*0d30*/  SYNCS.EXCH.64 URZ, [UR4+0xc8], UR6 ;  /* 0x0000c80604ff75b2 */ /* 0x0004640008000100 */
[----:B--2---:R-:W-:Y:S01]  /*0d40*/  NOP ;  /* 0x0000000000007918 */ /* 0x004fe20000000000 */
.L_x_14:
[----:B-1----:R-:W1:Y:S01]  /*0d50*/  S2UR UR7, SR_CgaCtaId ;  /* 0x00000000000779c3 */ /* 0x002e620000008800 */
[----:B------:R-:W-:Y:S01]  /*0d60*/  VOTEU.ALL UP0, P1 ;  /* 0x0000000000ff7886 */ /* 0x000fe20000800000 */
[----:B------:R-:W-:Y:S01]  /*0d70*/  UMOV UR4, 0x80 ;  /* 0x0000008000047882 */ /* 0x000fe20000000000 */
[----:B------:R-:W2:Y:S01]  /*0d80*/  LDCU UR30, c[0x0][0x36c] ;  /* 0x00006d80ff1e77ac */ /* 0x000ea20008000800 */
[----:B------:R-:W-:Y:S01]  /*0d90*/  NOP ;  /* 0x0000000000007918 */ /* 0x000fe20000000000 */
[----:B------:R-:W-:Y:S01]  /*0da0*/  ISETP.NE.OR P4, PT, R0, 0x2, !P4 ;  /* 0x000000020000780c */ /* 0x000fe20006785670 */
[----:B------:R-:W-:Y:S01]  /*0db0*/  @!UP0 UMOV UR6, 0x400 ;  /* 0x0000040000068882 */ /* 0x000fe20000000000 */
[----:B------:R-:W-:-:S04]  /*0dc0*/  @!UP0 UIADD3 UR4, UPT, UPT, -UR4, 0x100000, URZ ;  /* 0x0010000004048890 */ /* 0x000fc8000fffe1ff */
[----:B------:R-:W-:Y:S02]  /*0dd0*/  @!UP0 USHF.L.U32 UR5, UR4, 0xb, URZ ;  /* 0x0000000b04058899 */ /* 0x000fe400080006ff */
[----:B------:R-:W-:Y:S01]  /*0de0*/  @!UP0 USHF.L.U32 UR4, UR4, 0x1, URZ ;  /* 0x0000000104048899 */ /* 0x000fe200080006ff */
[----:B------:R-:W-:Y:S01]  /*0df0*/  LOP3.LUT R0, R187, 0x1f, RZ, 0xc0, !PT ;  /* 0x0000001fbb007812 */ /* 0x000fe200078ec0ff */
[----:B------:R-:W-:Y:S02]  /*0e00*/  UISETP.NE.AND UP6, UPT, UR21, URZ, UPT ;  /* 0x000000ff1500728c */ /* 0x000fe4000bfc5270 */
[----:B--2---:R-:W-:Y:S02]  /*0e10*/  UISETP.EQ.U32.AND UP1, UPT, UR30, 0x1, UPT ;  /* 0x000000011e00788c */ /* 0x004fe4000bf22070 */
[----:B-1----:R-:W-:Y:S01]  /*0e20*/  @!UP0 ULEA UR6, UR7, UR6, 0x18 ;  /* 0x0000000607068291 */ /* 0x002fe2000f8ec0ff */
[----:B------:R-:W-:Y:S01]  /*0e30*/  VOTEU.ALL UP0, P1 ;  /* 0x0000000000ff7886 */ /* 0x000fe20000800000 */
[----:B------:R-:W1:Y:S10]  /*0e40*/  FENCE.VIEW.ASYNC.S ;  /* 0x00000000000073c6 */ /* 0x000e740000000000 */
[----:B-1----:R1:W2:Y:S01]  /*0e50*/  @!UP0 SYNCS.EXCH.64 URZ, [UR6+0xd0], UR4 ;  /* 0x0000d00406ff85b2 */ /* 0x0022a20008000100 */
[----:B------:R-:W-:Y:S05]  /*0e60*/  BRA.U !UP1, `(.L_x_15) ;  /* 0x0000000109087547 */ /* 0x000fea000b800000 */
[----:B--234-:R-:W-:Y:S01]  /*0e70*/  UCGABAR_ARV ;  /* 0x00000000000079c7 */ /* 0x01cfe20008000000 */
[----:B------:R-:W-:Y:S05]  /*0e80*/  BRA `(.L_x_16) ;  /* 0x0000000000047947 */ /* 0x000fea0003800000 */
.L_x_15:
[----:B--234-:R-:W-:Y:S01]  /*0e90*/  NOP ;  /* 0x0000000000007918 */ /* 0x01cfe20000000000 */
.L_x_16:
[----:B------:R-:W2:Y:S01]  /*0ea0*/  S2UR UR19, SR_CTAID.X ;  /* 0x00000000001379c3 */ /* 0x000ea20000002500 */
[----:B------:R-:W-:-:S05]  /*0eb0*/  CS2R.32 R183, SR_CgaSize ;  /* 0x0000000000b77805 */ /* 0x000fca0000008a00 */
[----:B------:R-:W-:-:S05]  /*0ec0*/  IMAD R183, R183, -0xa0, RZ ;  /* 0xffffff60b7b77824 */ /* 0x000fca00078e02ff */
[----:B-1----:R-:W-:-:S14]  /*0ed0*/  R2UR UR5, R183 ;  /* 0x00000000b70572ca */ /* 0x002fdc00000e0000 */
[----:B------:R-:W1:Y:S01]  /*0ee0*/  LDCU UR5, c[0x0][UR5+0x2b0] ;  /* 0x00005600050577ac */ /* 0x000e620008000800 */
[----:B------:R-:W-:-:S05]  /*0ef0*/  CS2R.32 R183, SR_CgaSize ;  /* 0x0000000000b77805 */ /* 0x000fca0000008a00 */
[----:B------:R-:W-:-:S05]  /*0f00*/  IMAD R183, R183, -0xa0, RZ ;  /* 0xffffff60b7b77824 */ /* 0x000fca00078e02ff */
[----:B------:R-:W-:-:S14]  /*0f10*/  R2UR UR4, R183 ;  /* 0x00000000b70472ca */ /* 0x000fdc00000e0000 */
[----:B------:R-:W3:Y:S01]  /*0f20*/  LDCU UR4, c[0x0][UR4+0x2b4] ;  /* 0x00005680040477ac */ /* 0x000ee20008000800 */
[----:B------:R-:W4:Y:S01]  /*0f30*/  S2UR UR20, SR_CTAID.Y ;  /* 0x00000000001479c3 */ /* 0x000f220000002600 */
[----:B------:R-:W-:-:S05]  /*0f40*/  CS2R.32 R183, SR_CgaSize ;  /* 0x0000000000b77805 */ /* 0x000fca0000008a00 */
[----:B------:R-:W-:-:S05]  /*0f50*/  IMAD R183, R183, -0xa0, RZ ;  /* 0xffffff60b7b77824 */ /* 0x000fca00078e02ff */
[----:B------:R-:W-:-:S14]  /*0f60*/  R2UR UR7, R183 ;  /* 0x00000000b70772ca */ /* 0x000fdc00000e0000 */
[----:B------:R-:W3:Y:S01]  /*0f70*/  LDCU UR7, c[0x0][UR7+0x2a0] ;  /* 0x00005400070777ac */ /* 0x000ee20008000800 */
[----:B------:R-:W-:-:S05]  /*0f80*/  CS2R.32 R183, SR_CgaSize ;  /* 0x0000000000b77805 */ /* 0x000fca0000008a00 */
[----:B------:R-:W-:-:S05]  /*0f90*/  IMAD R183, R183, -0xa0, RZ ;  /* 0xffffff60b7b77824 */ /* 0x000fca00078e02ff */
[----:B------:R-:W-:-:S14]  /*0fa0*/  R2UR UR8, R183 ;  /* 0x00000000b70872ca */ /* 0x000fdc00000e0000 */
[----:B------:R-:W3:Y:S01]  /*0fb0*/  LDCU UR8, c[0x0][UR8+0x2a4] ;  /* 0x00005480080877ac */ /* 0x000ee20008000800 */
[----:B------:R-:W3:Y:S01]  /*0fc0*/  S2UR UR6, SR_CgaCtaId ;  /* 0x00000000000679c3 */ /* 0x000ee20000008800 */
[----:B------:R-:W3:Y:S01]  /*0fd0*/  LDCU UR26, c[0x0][0xf24] ;  /* 0x0001e480ff1a77ac */ /* 0x000ee20008000800 */
[----:B------:R-:W3:Y:S01]  /*0fe0*/  LDCU UR39, c[0x0][0xf24] ;  /* 0x0001e480ff2777ac */ /* 0x000ee20008000800 */
[----:B--2---:R-:W-:Y:S01]  /*0ff0*/  I2FP.F32.U32 R3, UR19 ;  /* 0x0000001300037c45 */ /* 0x004fe20008201000 */
[----:B------:R-:W2:Y:S04]  /*1000*/  LDCU UR29, c[0x0][0xf30] ;  /* 0x0001e600ff1d77ac */ /* 0x000ea80008000800 */
[----:B-1----:R-:W-:Y:S01]  /*1010*/  FMUL R3, R3, UR5 ;  /* 0x0000000503037c20 */ /* 0x002fe20008400000 */
[----:B------:R-:W-:Y:S01]  /*1020*/  UMOV UR14, 0x55 ;  /* 0x00000055000e7882 */ /* 0x000fe20000000000 */
[----:B------:R-:W-:Y:S01]  /*1030*/  UMOV UR15, 0x3 ;  /* 0x00000003000f7882 */ /* 0x000fe20000000000 */
[----:B----4-:R-:W-:-:S03]  /*1040*/  I2FP.F32.U32 R2, UR20 ;  /* 0x0000001400027c45 */ /* 0x010fc60008201000 */
[----:B------:R-:W1:Y:S02]  /*1050*/  F2I.U32.TRUNC.NTZ R3, R3 ;  /* 0x0000000300037305 */ /* 0x000e64000020f000 */
[----:B---3--:R-:W-:Y:S01]  /*1060*/  FMUL R2, R2, UR4 ;  /* 0x0000000402027c20 */ /* 0x008fe20008400000 */
[----:B------:R-:W-:Y:S02]  /*1070*/  ULOP3.LUT UR68, UR6, 0x1, URZ, 0xc0, !UPT ;  /* 0x0000000106447892 */ /* 0x000fe4000f8ec0ff */
[----:B------:R-:W-:-:S03]  /*1080*/  USHF.R.U32.HI UR28, URZ, 0x1, UR6 ;  /* 0x00000001ff1c7899 */ /* 0x000fc60008011606 */
[----:B------:R-:W3:Y:S01]  /*1090*/  F2I.U32.TRUNC.NTZ R2, R2 ;  /* 0x0000000200027305 */ /* 0x000ee2000020f000 */
[----:B------:R-:W-:Y:S02]  /*10a0*/  ULOP3.LUT UR5, UR6, 0x6, URZ, 0xc0, !UPT ;  /* 0x0000000606057892 */ /* 0x000fe4000f8ec0ff */
[----:B------:R-:W-:Y:S02]  /*10b0*/  USHF.L.U32 UR53, UR6, 0xb, URZ ;  /* 0x0000000b06357899 */ /* 0x000fe400080006ff */
[----:B------:R-:W-:Y:S02]  /*10c0*/  USHF.L.U32 UR52, UR6, 0xe, URZ ;  /* 0x0000000e06347899 */ /* 0x000fe400080006ff */
[----:B------:R-:W-:Y:S01]  /*10d0*/  USHF.L.U32 UR51, UR6, 0x6, URZ ;  /* 0x0000000606337899 */ /* 0x000fe200080006ff */
[----:B-1----:R-:W-:Y:S01]  /*10e0*/  R2UR UR4, R3 ;  /* 0x00000000030472ca */ /* 0x002fe200000e0000 */
[----:B------:R-:W-:Y:S02]  /*10f0*/  USHF.L.U32 UR18, UR6, 0x5, URZ ;  /* 0x0000000506127899 */ /* 0x000fe400080006ff */
[----:B------:R-:W-:-:S02]  /*1100*/  USHF.L.U32 UR50, UR6, 0x9, URZ ;  /* 0x0000000906327899 */ /* 0x000fc400080006ff */
[----:B------:R-:W-:Y:S01]  /*1110*/  UISETP.GT.U32.AND UP0, UPT, UR5, 0xffff, UPT ;  /* 0x0000ffff0500788c */ /* 0x000fe2000bf04070 */
[----:B---3--:R-:W-:Y:S01]  /*1120*/  R2UR UR6, R2 ;  /* 0x00000000020672ca */ /* 0x008fe200000e0000 */
[----:B------:R-:W-:Y:S01]  /*1130*/  UISETP.GT.U32.AND UP1, UPT, UR68, 0xffff, UPT ;  /* 0x0000ffff4400788c */ /* 0x000fe2000bf24070 */
[----:B------:R-:W-:Y:S01]  /*1140*/  PRMT R2, RZ, 0x7610, R2 ;  /* 0x00007610ff027816 */ /* 0x000fe20000000002 */
[----:B------:R-:W-:Y:S02]  /*1150*/  USEL UR38, UR5, 0xffff, !UP0 ;  /* 0x0000ffff05267887 */ /* 0x000fe4000c000000 */
[----:B------:R-:W-:Y:S02]  /*1160*/  USEL UR45, UR68, 0xffff, !UP1 ;  /* 0x0000ffff442d7887 */ /* 0x000fe4000c800000 */
[----:B------:R-:W-:-:S04]  /*1170*/  UIADD3 UR5, UPT, UPT, -UR4, URZ, URZ ;  /* 0x000000ff04057290 */ /* 0x000fc8000fffe1ff */
[----:B------:R-:W-:Y:S02]  /*1180*/  UIMAD UR5, UR7, UR5, UR19 ;  /* 0x00000005070572a4 */ /* 0x000fe4000f8e0213 */
[----:B------:R-:W-:-:S04]  /*1190*/  UIADD3 UR4, UPT, UPT, -UR6, URZ, URZ ;  /* 0x000000ff06047290 */ /* 0x000fc8000fffe1ff */
[----:B------:R-:W-:Y:S01]  /*11a0*/  UIMAD UR4, UR8, UR4, UR20 ;  /* 0x00000004080472a4 */ /* 0x000fe2000f8e0214 */
[----:B------:R-:W-:-:S05]  /*11b0*/  IMAD.U32 R183, RZ, RZ, UR5 ;  /* 0x00000005ffb77e24 */ /* 0x000fca000f8e00ff */
[----:B------:R-:W-:Y:S01]  /*11c0*/  IMAD.U32 R182, RZ, RZ, UR4 ;  /* 0x00000004ffb67e24 */ /* 0x000fe2000f8e00ff */
[----:B--2---:R-:W-:Y:S06]  /*11d0*/  BRA.U UP6, `(.L_x_17) ;  /* 0x0000000106747547 */ /* 0x004fec000b800000 */
[----:B------:R-:W-:Y:S02]  /*11e0*/  R2UR UR4, R182 ;  /* 0x00000000b60472ca */ /* 0x000fe400000e0000 */
[----:B------:R-:W-:-:S11]  /*11f0*/  R2UR UR7, R183 ;  /* 0x00000000b70772ca */ /* 0x000fd600000e0000 */
[----:B------:R-:W-:Y:S02]  /*1200*/  UISETP.NE.AND UP2, UPT, UR4, 0x2, UPT ;  /* 0x000000020400788c */ /* 0x000fe4000bf45270 */
[----:B------:R-:W-:Y:S02]  /*1210*/  UISETP.NE.AND UP4, UPT, UR4, URZ, UPT ;  /* 0x000000ff0400728c */ /* 0x000fe4000bf85270 */
[----:B------:R-:W-:Y:S02]  /*1220*/  UISETP.NE.AND UP0, UPT, UR4, 0x1, UPT ;  /* 0x000000010400788c */ /* 0x000fe4000bf05270 */
[----:B------:R-:W-:Y:S02]  /*1230*/  UISETP.NE.AND UP1, UPT, UR4, 0x3, UPT ;  /* 0x000000030400788c */ /* 0x000fe4000bf25270 */
[----:B------:R-:W-:Y:S02]  /*1240*/  USEL UR4, URZ, 0x10, UP2 ;  /* 0x00000010ff047887 */ /* 0x000fe40009000000 */
[----:B------:R-:W-:-:S02]  /*1250*/  USEL UR12, URZ, 0x20, UP2 ;  /* 0x00000020ff0c7887 */ /* 0x000fc40009000000 */
[----:B------:R-:W-:Y:S02]  /*1260*/  UISETP.NE.AND UP3, UPT, UR7, URZ, UPT ;  /* 0x000000ff0700728c */ /* 0x000fe4000bf65270 */
[----:B------:R-:W-:Y:S02]  /*1270*/  USEL UR5, URZ, 0x4, UP0 ;  /* 0x00000004ff057887 */ /* 0x000fe40008000000 */
[----:B------:R-:W-:Y:S02]  /*1280*/  UISETP.NE.AND UP2, UPT, UR7, URZ, UP4 ;  /* 0x000000ff0700728c */ /* 0x000fe4000a745270 */
[----:B------:R-:W-:Y:S02]  /*1290*/  USEL UR11, URZ, 0x8, UP0 ;  /* 0x00000008ff0b7887 */ /* 0x000fe40008000000 */
[----:B------:R-:W-:Y:S02]  /*12a0*/  UISETP.NE.AND UP0, UPT, UR7, 0x1, UPT ;  /* 0x000000010700788c */ /* 0x000fe4000bf05270 */
[----:B------:R-:W-:-:S02]  /*12b0*/  USEL UR6, URZ, 0x2, UP4 ;  /* 0x00000002ff067887 */ /* 0x000fc4000a000000 */
[----:B------:R-:W-:Y:S02]  /*12c0*/  USEL UR7, URZ, 0x40, UP1 ;  /* 0x00000040ff077887 */ /* 0x000fe40008800000 */
[----:B------:R-:W-:Y:S02]  /*12d0*/  USEL UR10, URZ, 0x1, UP2 ;  /* 0x00000001ff0a7887 */ /* 0x000fe40009000000 */
[----:B------:R-:W-:Y:S02]  /*12e0*/  USEL UR8, UR5, 0x4, UP3 ;  /* 0x0000000405087887 */ /* 0x000fe40009800000 */
[----:B------:R-:W-:Y:S02]  /*12f0*/  USEL UR4, UR4, 0x10, UP3 ;  /* 0x0000001004047887 */ /* 0x000fe40009800000 */
[----:B------:R-:W-:Y:S02]  /*1300*/  USEL UR9, UR7, 0x40, UP3 ;  /* 0x0000004007097887 */ /* 0x000fe40009800000 */
[----:B------:R-:W-:-:S02]  /*1310*/  USEL UR5, UR6, 0x2, UP0 ;  /* 0x0000000206057887 */ /* 0x000fc40008000000 */
[----:B------:R-:W-:Y:S02]  /*1320*/  UIADD3 UR4, UPT, UPT, UR4, UR8, UR10 ;  /* 0x0000000804047290 */ /* 0x000fe4000fffe00a */
[----:B------:R-:W-:Y:S02]  /*1330*/  USEL UR13, URZ, 0x80, UP1 ;  /* 0x00000080ff0d7887 */ /* 0x000fe40008800000 */
[----:B------:R-:W-:Y:S02]  /*1340*/  USEL UR7, UR11, 0x8, UP0 ;  /* 0x000000080b077887 */ /* 0x000fe40008000000 */
[----:B------:R-:W-:Y:S02]  /*1350*/  USEL UR6, UR12, 0x20, UP0 ;  /* 0x000000200c067887 */ /* 0x000fe40008000000 */
[----:B------:R-:W-:Y:S02]  /*1360*/  UIADD3 UR4, UPT, UPT, UR5, UR9, UR4 ;  /* 0x0000000905047290 */ /* 0x000fe4000fffe004 */
[----:B------:R-:W-:-:S02]  /*1370*/  USEL UR5, UR13, 0x80, UP0 ;  /* 0x000000800d057887 */ /* 0x000fc40008000000 */
[----:B------:R-:W-:-:S04]  /*1380*/  UIADD3 UR4, UPT, UPT, UR6, UR7, UR4 ;  /* 0x0000000706047290 */ /* 0x000fc8000fffe004 */
[----:B------:R-:W-:-:S06]  /*1390*/  UIADD3 UR4, UPT, UPT, UR4, UR5, URZ ;  /* 0x0000000504047290 */ /* 0x000fcc000fffe0ff */
[----:B------:R-:W-:-:S07]  /*13a0*/  IMAD.U32 R2, RZ, RZ, UR4 ;  /* 0x00000004ff027e24 */ /* 0x000fce000f8e00ff */
.L_x_17:
[----:B------:R-:W1:Y:S01]  /*13b0*/  S2UR UR44, SR_CTAID.Z ;  /* 0x00000000002c79c3 */ /* 0x000e620000002700 */
[----:B------:R-:W-:Y:S02]  /*13c0*/  UISETP.GE.AND UP0, UPT, UR26, 0x1, UPT ;  /* 0x000000011a00788c */ /* 0x000fe4000bf06270 */
[----:B------:R-:W-:Y:S02]  /*13d0*/  ULOP3.LUT UR45, UR45, 0xffff, URZ, 0xc0, !UPT ;  /* 0x0000ffff2d2d7892 */ /* 0x000fe4000f8ec0ff */
[----:B------:R-:W-:Y:S02]  /*13e0*/  ULOP3.LUT UR38, UR38, 0xffff, URZ, 0xc0, !UPT ;  /* 0x0000ffff26267892 */ /* 0x000fe4000f8ec0ff */
[----:B------:R-:W-:Y:S02]  /*13f0*/  UISETP.NE.AND UP3, UPT, UR21, 0x2, UPT ;  /* 0x000000021500788c */ /* 0x000fe4000bf65270 */
[----:B------:R-:W-:Y:S02]  /*1400*/  ULOP3.LUT UR53, UR53, 0x3000, URZ, 0xc0, !UPT ;  /* 0x0000300035357892 */ /* 0x000fe4000f8ec0ff */
[----:B------:R-:W-:-:S02]  /*1410*/  ULOP3.LUT UR52, UR52, 0x4000, URZ, 0xc0, !UPT ;  /* 0x0000400034347892 */ /* 0x000fc4000f8ec0ff */
[----:B------:R-:W-:Y:S02]  /*1420*/  ULOP3.LUT UR51, UR51, 0x180, URZ, 0xc0, !UPT ;  /* 0x0000018033337892 */ /* 0x000fe4000f8ec0ff */
[----:B------:R-:W-:Y:S02]  /*1430*/  ULOP3.LUT UR50, UR50, 0x200, URZ, 0xc0, !UPT ;  /* 0x0000020032327892 */ /* 0x000fe4000f8ec0ff */
[----:B------:R-:W-:Y:S02]  /*1440*/  ULOP3.LUT UR18, UR18, 0xc0, URZ, 0xc0, !UPT ;  /* 0x000000c012127892 */ /* 0x000fe4000f8ec0ff */
[----:B------:R-:W-:Y:S02]  /*1450*/  USHF.L.U32 UR45, UR14, UR45, URZ ;  /* 0x0000002d0e2d7299 */ /* 0x000fe400080006ff */
[----:B------:R-:W-:Y:S01]  /*1460*/  USHF.L.U32 UR38, UR15, UR38, URZ ;  /* 0x000000260f267299 */ /* 0x000fe200080006ff */
[----:B------:R-:W-:Y:S11]  /*1470*/  BRA.U !UP0, `(.L_x_18) ;  /* 0x0000000108d47547 */ /* 0x000ff6000b800000 */
[----:B------:R-:W2:Y:S01]  /*1480*/  LDCU.128 UR12, c[0x0][0xf10] ;  /* 0x0001e200ff0c77ac */ /* 0x000ea20008000c00 */
[----:B------:R-:W3:Y:S01]  /*1490*/  LDCU UR6, c[0x0][0x370] ;  /* 0x00006e00ff0677ac */ /* 0x000ee20008000800 */
[----:B------:R-:W4:Y:S01]  /*14a0*/  LDCU UR5, c[0x0][0x374] ;  /* 0x00006e80ff0577ac */ /* 0x000f220008000800 */
[----:B------:R-:W1:Y:S01]  /*14b0*/  LDCU UR27, c[0x0][0xf0c] ;  /* 0x0001e180ff1b77ac */ /* 0x000e620008000800 */
[----:B------:R-:W1:Y:S01]  /*14c0*/  LDCU UR7, c[0x0][0xf20] ;  /* 0x0001e400ff0777ac */ /* 0x000e620008000800 */
[----:B------:R-:W1:Y:S01]  /*14d0*/  LDCU.64 UR8, c[0x0][0xf28] ;  /* 0x0001e500ff0877ac */ /* 0x000e620008000a00 */
[----:B--2---:R-:W-:Y:S02]  /*14e0*/  UISETP.NE.AND UP0, UPT, UR14, 0x1, UPT ;  /* 0x000000010e00788c */ /* 0x004fe4000bf05270 */
[----:B----4-:R-:W-:Y:S02]  /*14f0*/  UIMAD.WIDE.U32 UR10, UR5, UR15, URZ ;  /* 0x0000000f050a72a5 */ /* 0x010fe4000f8e00ff */
[----:B---3--:R-:W-:-:S02]  /*1500*/  UIMAD.WIDE.U32 UR22, UR6, UR12, URZ ;  /* 0x0000000c061672a5 */ /* 0x008fc4000f8e00ff */
[----:B-1----:R-:W-:Y:S02]  /*1510*/  UISETP.NE.AND UP1, UPT, UR27, 0x1, UPT ;  /* 0x000000011b00788c */ /* 0x002fe4000bf25270 */
[----:B------:R-:W-:Y:S01]  /*1520*/  UISETP.NE.AND UP2, UPT, UR26, 0x1, UPT ;  /* 0x000000011a00788c */ /* 0x000fe2000bf45270 */
[----:B------:R-:W-:Y:S02]  /*1530*/  UMOV UR10, UR11 ;  /* 0x0000000b000a7c82 */ /* 0x000fe40008000000 */
[----:B------:R-:W-:Y:S01]  /*1540*/  UMOV UR22, UR23 ;  /* 0x0000001700167c82 */ /* 0x000fe20008000000 */
[----:B------:R-:W-:Y:S02]  /*1550*/  @UP0 USHF.R.U32.HI UR5, URZ, UR7, UR10 ;  /* 0x00000007ff050299 */ /* 0x000fe4000801160a */
[----:B------:R-:W-:Y:S02]  /*1560*/  UIMAD.WIDE.U32 UR24, UR20, UR15, URZ ;  /* 0x0000000f141872a5 */ /* 0x000fe4000f8e00ff */
[----:B------:R-:W-:-:S02]  /*1570*/  UIMAD.WIDE.U32 UR10, UR5, UR8, URZ ;  /* 0x00000008050a72a5 */ /* 0x000fc4000f8e00ff */
[----:B------:R-:W-:Y:S02]  /*1580*/  @UP1 USHF.R.U32.HI UR6, URZ, UR13, UR22 ;  /* 0x0000000dff061299 */ /* 0x000fe40008011616 */
[----:B------:R-:W-:Y:S02]  /*1590*/  UIMAD.WIDE.U32 UR16, UR19, UR12, URZ ;  /* 0x0000000c131072a5 */ /* 0x000fe4000f8e00ff */
[----:B------:R-:W-:Y:S01]  /*15a0*/  UIMAD.WIDE.U32 UR22, UR6, UR8, URZ ;  /* 0x00000008061672a5 */ /* 0x000fe2000f8e00ff */
[----:B------:R-:W-:Y:S01]  /*15b0*/  UMOV UR4, UR25 ;  /* 0x0000001900047c82 */ /* 0x000fe20008000000 */
[----:B------:R-:W-:Y:S01]  /*15c0*/  UMOV UR10, UR11 ;  /* 0x0000000b000a7c82 */ /* 0x000fe20008000000 */
[----:B------:R-:W-:Y:S02]  /*15d0*/  USHF.R.U32.HI UR4, URZ, UR7, UR4 ;  /* 0x00000007ff047299 */ /* 0x000fe40008011604 */
[----:B------:R-:W-:Y:S01]  /*15e0*/  @UP2 USHF.R.U32.HI UR5, URZ, UR9, UR10 ;  /* 0x00000009ff052299 */ /* 0x000fe2000801160a */
[----:B------:R-:W-:Y:S01]  /*15f0*/  UMOV UR16, UR17 ;  /* 0x0000001100107c82 */ /* 0x000fe20008000000 */
[----:B------:R-:W-:Y:S01]  /*1600*/  UMOV UR22, UR23 ;  /* 0x0000001700167c82 */ /* 0x000fe20008000000 */
[----:B------:R-:W-:-:S02]  /*1610*/  USHF.R.U32.HI UR13, URZ, UR13, UR16 ;  /* 0x0000000dff0d7299 */ /* 0x000fc40008011610 */
[----:B------:R-:W-:Y:S02]  /*1620*/  USEL UR4, UR20, UR4, !UP0 ;  /* 0x0000000414047287 */ /* 0x000fe4000c000000 */
[----:B------:R-:W-:Y:S02]  /*1630*/  @UP2 USHF.R.U32.HI UR6, URZ, UR9, UR22 ;  /* 0x00000009ff062299 */ /* 0x000fe40008011616 */
[----:B------:R-:W-:Y:S02]  /*1640*/  UIMAD UR7, UR5, UR26, URZ ;  /* 0x0000001a050772a4 */ /* 0x000fe4000f8e02ff */
[----:B------:R-:W-:Y:S02]  /*1650*/  USEL UR5, UR19, UR13, !UP1 ;  /* 0x0000000d13057287 */ /* 0x000fe4000c800000 */
[----:B------:R-:W-:Y:S02]  /*1660*/  UIMAD UR12, UR6, UR26, URZ ;  /* 0x0000001a060c72a4 */ /* 0x000fe4000f8e02ff */
[----:B------:R-:W-:-:S02]  /*1670*/  UISETP.GE.AND UP0, UPT, UR4, UR7, UPT ;  /* 0x000000070400728c */ /* 0x000fc4000bf06270 */
[----:B------:R-:W-:Y:S02]  /*1680*/  UIMAD.WIDE.U32 UR10, UR4, UR8, URZ ;  /* 0x00000008040a72a5 */ /* 0x000fe4000f8e00ff */
[----:B------:R-:W-:Y:S02]  /*1690*/  UISETP.GE.OR UP0, UPT, UR5, UR12, UP0 ;  /* 0x0000000c0500728c */ /* 0x000fe40008706670 */
[----:B------:R-:W-:Y:S02]  /*16a0*/  UIMAD.WIDE.U32 UR12, UR5, UR8, URZ ;  /* 0x00000008050c72a5 */ /* 0x000fe4000f8e00ff */
[----:B------:R-:W-:Y:S01]  /*16b0*/  UIADD3 UR10, UPT, UPT, -UR4, URZ, URZ ;  /* 0x000000ff040a7290 */ /* 0x000fe2000fffe1ff */
[----:B------:R-:W-:Y:S01]  /*16c0*/  UMOV UR8, UR11 ;  /* 0x0000000b00087c82 */ /* 0x000fe20008000000 */
[----:B------:R-:W-:Y:S02]  /*16d0*/  UIADD3 UR11, UPT, UPT, -UR5, URZ, URZ ;  /* 0x000000ff050b7290 */ /* 0x000fe4000fffe1ff */
[----:B------:R-:W-:-:S03]  /*16e0*/  USHF.R.U32.HI UR8, URZ, UR9, UR8 ;  /* 0x00000009ff087299 */ /* 0x000fc60008011608 */
[----:B------:R-:W-:Y:S01]  /*16f0*/  @!UP0 UMOV UR7, UR13 ;  /* 0x0000000d00078c82 */ /* 0x000fe20008000000 */
[----:B------:R-:W-:Y:S02]  /*1700*/  UIMAD UR20, UR14, UR10, UR20 ;  /* 0x0000000a0e1472a4 */ /* 0x000fe4000f8e0214 */
[----:B------:R-:W-:Y:S02]  /*1710*/  USEL UR8, UR4, UR8, !UP2 ;  /* 0x0000000804087287 */ /* 0x000fe4000d000000 */
[----:B------:R-:W-:Y:S02]  /*1720*/  @!UP0 USHF.R.U32.HI UR7, URZ, UR9, UR7 ;  /* 0x00000009ff078299 */ /* 0x000fe40008011607 */
[----:B------:R-:W-:Y:S02]  /*1730*/  UIADD3 UR9, UPT, UPT, -UR8, URZ, URZ ;  /* 0x000000ff08097290 */ /* 0x000fe4000fffe1ff */
[----:B------:R-:W-:Y:S02]  /*1740*/  @!UP0 USEL UR7, UR5, UR7, !UP2 ;  /* 0x0000000705078287 */ /* 0x000fe4000d000000 */
[----:B------:R-:W-:-:S02]  /*1750*/  UIMAD UR9, UR26, UR9, UR4 ;  /* 0x000000091a0972a4 */ /* 0x000fc4000f8e0204 */
[----:B------:R-:W-:Y:S02]  /*1760*/  @!UP0 UIADD3 UR8, UPT, UPT, UR8, -UR7, URZ ;  /* 0x8000000708088290 */ /* 0x000fe4000fffe0ff */
[----:B------:R-:W-:Y:S02]  /*1770*/  @!UP0 UIMAD UR6, UR9, UR6, UR7 ;  /* 0x00000006090682a4 */ /* 0x000fe4000f8e0207 */
[----:B------:R-:W-:Y:S02]  /*1780*/  @!UP0 UIMAD UR4, UR8, UR26, UR5 ;  /* 0x0000001a080482a4 */ /* 0x000fe4000f8e0205 */
[----:B------:R-:W-:Y:S02]  /*1790*/  UIMAD UR19, UR27, UR11, UR19 ;  /* 0x0000000b1b1372a4 */ /* 0x000fe4000f8e0213 */
[----:B------:R-:W-:Y:S01]  /*17a0*/  UIMAD UR20, UR4, UR14, UR20 ;  /* 0x0000000e041472a4 */ /* 0x000fe2000f8e0214 */
[----:B------:R-:W-:Y:S02]  /*17b0*/  @!UP0 UMOV UR5, UR6 ;  /* 0x0000000600058c82 */ /* 0x000fe40008000000 */
[----:B------:R-:W-:-:S12]  /*17c0*/  UIMAD UR19, UR5, UR27, UR19 ;  /* 0x0000001b051372a4 */ /* 0x000fd8000f8e0213 */
.L_x_18:
[----:B------:R-:W-:-:S09]  /*17d0*/  UISETP.NE.AND UP0, UPT, UR29, 0x1, UPT ;  /* 0x000000011d00788c */ /* 0x000fd2000bf05270 */
[----:B------:R-:W-:Y:S05]  /*17e0*/  BRA.U UP0, `(.L_x_19) ;  /* 0x0000000100447547 */ /* 0x000fea000b800000 */
[----:B------:R-:W2:Y:S01]  /*17f0*/  LDCU.128 UR8, c[0x0][0xf10] ;  /* 0x0001e200ff0877ac */ /* 0x000ea20008000c00 */
[----:B------:R-:W3:Y:S01]  /*1800*/  LDCU UR12, c[0x0][0xf0c] ;  /* 0x0001e180ff0c77ac */ /* 0x000ee20008000800 */
[----:B------:R-:W4:Y:S01]  /*1810*/  LDCU UR13, c[0x0][0xf20] ;  /* 0x0001e400ff0d77ac */ /* 0x000f220008000800 */
[----:B--2---:R-:W-:Y:S02]  /*1820*/  UIMAD.WIDE.U32 UR6, UR19, UR8, URZ ;  /* 0x00000008130672a5 */ /* 0x004fe4000f8e00ff */
[----:B------:R-:W-:Y:S02]  /*1830*/  UIMAD.WIDE.U32 UR4, UR20, UR11, URZ ;  /* 0x0000000b140472a5 */ /* 0x000fe4000f8e00ff */
[----:B---3--:R-:W-:Y:S02]  /*1840*/  UISETP.NE.AND UP1, UPT, UR12, 0x1, UPT ;  /* 0x000000010c00788c */ /* 0x008fe4000bf25270 */
[----:B------:R-:W-:Y:S01]  /*1850*/  UISETP.NE.AND UP0, UPT, UR10, 0x1, UPT ;  /* 0x000000010a00788c */ /* 0x000fe2000bf05270 */
[----:B------:R-:W-:-:S02]  /*1860*/  UMOV UR6, UR7 ;  /* 0x0000000700067c82 */ /* 0x000fc40008000000 */
[----:B------:R-:W-:Y:S01]  /*1870*/  UMOV UR4, UR5 ;  /* 0x0000000500047c82 */ /* 0x000fe20008000000 */
[----:B------:R-:W-:Y:S02]  /*1880*/  USHF.R.U32.HI UR9, URZ, UR9, UR6 ;  /* 0x00000009ff097299 */ /* 0x000fe40008011606 */
[----:B----4-:R-:W-:Y:S02]  /*1890*/  USHF.R.U32.HI UR4, URZ, UR13, UR4 ;  /* 0x0000000dff047299 */ /* 0x010fe40008011604 */
[----:B------:R-:W-:Y:S02]  /*18a0*/  USEL UR5, UR19, UR9, !UP1 ;  /* 0x0000000913057287 */ /* 0x000fe4000c800000 */
[----:B------:R-:W-:-:S04]  /*18b0*/  USEL UR4, UR20, UR4, !UP0 ;  /* 0x0000000414047287 */ /* 0x000fc8000c000000 */
[----:B------:R-:W-:Y:S02]  /*18c0*/  UIADD3 UR6, UPT, UPT, UR5, -UR4, URZ ;  /* 0x8000000405067290 */ /* 0x000fe4000fffe0ff */
[----:B------:R-:W-:Y:S02]  /*18d0*/  UIADD3 UR4, UPT, UPT, -UR5, UR4, URZ ;  /* 0x0000000405047290 */ /* 0x000fe4000fffe1ff */
[----:B------:R-:W-:Y:S02]  /*18e0*/  UIMAD UR20, UR6, UR10, UR20 ;  /* 0x0000000a061472a4 */ /* 0x000fe4000f8e0214 */
[----:B------:R-:W-:-:S12]  /*18f0*/  UIMAD UR19, UR4, UR12, UR19 ;  /* 0x0000000c041372a4 */ /* 0x000fd8000f8e0213 */
.L_x_19:
[----:B------:R-:W-:-:S09]  /*1900*/  UISETP.EQ.U32.AND UP0, UPT, UR30, 0x1, UPT ;  /* 0x000000011e00788c */ /* 0x000fd2000bf02070 */
[----:B------:R-:W-:Y:S05]  /*1910*/  BRA.U !UP0, `(.L_x_20) ;  /* 0x00000001080c7547 */ /* 0x000fea000b800000 */
[----:B------:R-:W-:Y:S01]  /*1920*/  UCGABAR_WAIT ;  /* 0x0000000000007dc7 */ /* 0x000fe20008000000 */
[----:B------:R-:W-:Y:S01]  /*1930*/  CCTL.IVALL ;  /* 0x00000000ff00798f */ /* 0x000fe20002000000 */
[----:B------:R-:W-:Y:S05]  /*1940*/  BRA `(.L_x_21) ;  /* 0x0000000000047947 */ /* 0x000fea0003800000 */
.L_x_20:
[----:B------:R-:W-:Y:S06]  /*1950*/  BAR.SYNC.DEFER_BLOCKING 0x0 ;  /* 0x0000000000007b1d */ /* 0x000fec0000010000 */
.L_x_21:
[----:B------:R-:W-:Y:S05]  /*1960*/  BRA.U UP3, `(.L_x_22) ;  /* 0x0000001503587547 */ /* 0x000fea000b800000 */
[----:B------:R-:W2:Y:S01]  /*1970*/  LDCU UR8, c[0x0][0x38c] ;  /* 0x00007180ff0877ac */ /* 0x000ea20008000800 */
[----:B------:R-:W3:Y:S01]  /*1980*/  S2UR UR9, SR_CgaCtaId ;  /* 0x00000000000979c3 */ /* 0x000ee20000008800 */
[----:B------:R-:W-:Y:S01]  /*1990*/  PLOP3.LUT P2, PT, PT, PT, UP5, 0x80, 0x8 ;  /* 0x000000000008781c */ /* 0x000fe20003f4f058 */
[----:B------:R-:W-:Y:S01]  /*19a0*/  IMAD.MOV.U32 R12, RZ, RZ, 0x1 ;  /* 0x00000001ff0c7424 */ /* 0x000fe200078e00ff */
[----:B------:R-:W-:Y:S01]  /*19b0*/  UISETP.NE.AND UP0, UPT, UR21, URZ, UPT ;  /* 0x000000ff1500728c */ /* 0x000fe2000bf05270 */
[----:B------:R-:W-:Y:S01]  /*19c0*/  ISETP.EQ.OR P3, PT, R0, RZ, P4 ;  /* 0x000000ff0000720c */ /* 0x000fe20002762670 */
[----:B------:R-:W-:Y:S01]  /*19d0*/  UMOV UR7, 0x400 ;  /* 0x0000040000077882 */ /* 0x000fe20000000000 */
[----:B------:R-:W-:Y:S01]  /*19e0*/  USHF.L.U32 UR5, UR28, 0x5, URZ ;  /* 0x000000051c057899 */ /* 0x000fe200080006ff */
[----:B------:R-:W-:Y:S01]  /*19f0*/  PLOP3.LUT P2, PT, P2, PT, PT, 0x8, 0x80 ;  /* 0x000000000080781c */ /* 0x000fe2000174e170 */
[----:B------:R-:W-:Y:S01]  /*1a00*/  USEL UR37, UR62, 0x2, UP0 ;  /* 0x000000023e257887 */ /* 0x000fe20008000000 */
[----:B------:R-:W-:Y:S01]  /*1a10*/  CS2R R10, SRZ ;  /* 0x00000000000a7805 */ /* 0x000fe2000001ff00 */
[----:B------:R-:W-:Y:S01]  /*1a20*/  IMAD.MOV.U32 R9, RZ, RZ, RZ ;  /* 0x000000ffff097224 */ /* 0x000fe200078e00ff */
[----:B------:R-:W4:Y:S01]  /*1a30*/  LDCU UR61, c[0x0][0x370] ;  /* 0x00006e00ff3d77ac */ /* 0x000f220008000800 */
[----:B------:R-:W-:Y:S01]  /*1a40*/  IMAD.MOV.U32 R8, RZ, RZ, 0x1 ;  /* 0x00000001ff087424 */ /* 0x000fe200078e00ff */
[----:B------:R-:W1:Y:S01]  /*1a50*/  LDCU.64 UR30, c[0x0][0x348] ;  /* 0x00006900ff1e77ac */ /* 0x000e620008000a00 */
[----:B--2---:R-:W-:-:S02]  /*1a60*/  UIADD3 UR6, UPT, UPT, UR8, 0x7f, URZ ;  /* 0x0000007f08067890 */ /* 0x004fc4000fffe0ff */
[----:B------:R-:W-:Y:S02]  /*1a70*/  USHF.R.U32.HI UR66, URZ, 0x9, UR50 ;  /* 0x00000009ff427899 */ /* 0x000fe40008011632 */
[----:B------:R-:W-:Y:S02]  /*1a80*/  USHF.R.S32.HI UR4, URZ, 0x1f, UR6 ;  /* 0x0000001fff047899 */ /* 0x000fe40008011406 */
[----:B---3--:R-:W-:Y:S02]  /*1a90*/  ULEA UR7, UR9, UR7, 0x18 ;  /* 0x0000000709077291 */ /* 0x008fe4000f8ec0ff */
[----:B------:R-:W-:Y:S02]  /*1aa0*/  ULEA.HI UR4, UR4, UR6, URZ, 0x7 ;  /* 0x0000000604047291 */ /* 0x000fe4000f8f38ff */
[----:B------:R-:W-:Y:S02]  /*1ab0*/  UIADD3 UR6, UPT, UPT, UR8, -0x1, URZ ;  /* 0xffffffff08067890 */ /* 0x000fe4000fffe0ff */
[----:B------:R-:W-:-:S02]  /*1ac0*/  USHF.R.S32.HI UR63, URZ, 0x7, UR4 ;  /* 0x00000007ff3f7899 */ /* 0x000fc40008011404 */
[----:B------:R-:W-:Y:S02]  /*1ad0*/  UISETP.GE.U32.AND UP1, UPT, UR6, -0xff, UPT ;  /* 0xffffff010600788c */ /* 0x000fe4000bf26070 */
[----:B------:R-:W-:Y:S02]  /*1ae0*/  UISETP.LT.U32.AND UP0, UPT, UR63, 0x3, UPT ;  /* 0x000000033f00788c */ /* 0x000fe4000bf01070 */
[----:B------:R-:W-:Y:S02]  /*1af0*/  UIADD3 UR67, UPT, UPT, UR8, 0xfe, URZ ;  /* 0x000000fe08437890 */ /* 0x000fe4000fffe0ff */
[----:B------:R-:W-:Y:S01]  /*1b00*/  USEL UR62, UR63, 0x3, UP0 ;  /* 0x000000033f3e7887 */ /* 0x000fe20008000000 */
[----:B------:R-:W2:Y:S03]  /*1b10*/  LDCU UR60, c[0x0][0x374] ;  /* 0x00006e80ff3c77ac */ /* 0x000ea60008000800 */
[----:B------:R-:W-:-:S02]  /*1b20*/  UIADD3 UR15, UPT, UPT, UR62, -0x1, URZ ;  /* 0xffffffff3e0f7890 */ /* 0x000fc4000fffe0ff */
[----:B------:R-:W-:Y:S02]  /*1b30*/  @UP1 UIADD3 UR15, UPT, UPT, UR62, URZ, URZ ;  /* 0x000000ff3e0f1290 */ /* 0x000fe4000fffe0ff */
[----:B------:R-:W-:Y:S02]  /*1b40*/  ULOP3.LUT UR64, UR5, 0x60, URZ, 0xe2, !UPT ;  /* 0x0000006005407892 */ /* 0x000fe4000f8ee2ff */
[----:B------:R-:W-:Y:S02]  /*1b50*/  UIADD3 UR57, UPT, UPT, UR7, 0x8400, UR53 ;  /* 0x0000840007397890 */ /* 0x000fe4000fffe035 */
[----:B------:R-:W-:Y:S02]  /*1b60*/  UIADD3 UR56, UPT, UPT, UR7, 0x14400, UR52 ;  /* 0x0001440007387890 */ /* 0x000fe4000fffe034 */
[----:B------:R-:W-:Y:S02]  /*1b70*/  UIADD3 UR55, UPT, UPT, UR7, 0x2c400, UR51 ;  /* 0x0002c40007377890 */ /* 0x000fe4000fffe033 */
[----:B------:R-:W-:-:S02]  /*1b80*/  UIADD3 UR54, UPT, UPT, UR7, 0x2ca00, UR50 ;  /* 0x0002ca0007367890 */ /* 0x000fc4000fffe032 */
[----:B------:R-:W-:Y:S02]  /*1b90*/  UIADD3 UR65, UPT, UPT, UR63, -UR62, URZ ;  /* 0x8000003e3f417290 */ /* 0x000fe4000fffe0ff */
[----:B------:R-:W-:Y:S01]  /*1ba0*/  UIADD3 UR15, UPT, UPT, UR15, 0x1, URZ ;  /* 0x000000010f0f7890 */ /* 0x000fe2000fffe0ff */
[----:B-12-4-:R-:W-:-:S11]  /*1bb0*/  UMOV UR14, URZ ;  /* 0x000000ff000e7c82 */ /* 0x016fd60008000000 */
.L_x_46:
[----:B-1----:R-:W1:Y:S02]  /*1bc0*/  S2UR UR4, SR_CgaCtaId ;  /* 0x00000000000479c3 */ /* 0x002e640000008800 */
[----:B-1----:R-:W-:-:S09]  /*1bd0*/  UISETP.NE.AND UP0, UPT, UR4, URZ, UPT ;  /* 0x000000ff0400728c */ /* 0x002fd2000bf05270 */
[----:B---3--:R-:W-:Y:S05]  /*1be0*/  BRA.U UP0, `(.L_x_23) ;  /* 0x0000000100287547 */ /* 0x008fea000b800000 */
[----:B------:R-:W-:Y:S02]  /*1bf0*/  LEA R0, R9, UR7, 0x3 ;  /* 0x0000000709007c11 */ /* 0x000fe4000f8e18ff */
[----:B------:R-:W-:-:S04]  /*1c00*/  SHF.L.U32 R3, R8, 0x1f, RZ ;  /* 0x0000001f08037819 */ /* 0x000fc800000006ff */
[----:B------:R-:W1:Y:S02]  /*1c10*/  SYNCS.PHASECHK.TRANS64.TRYWAIT P0, [R0+URZ+0xc0], R3 ;  /* 0x0000c003000075a7 */ /* 0x000e6400080011ff */
[----:B-1----:R-:W-:Y:S05]  /*1c20*/  @!P0 BRA `(.L_x_24) ;  /* 0x0000010c00d48947 */ /* 0x002fea0003800000 */
.L_x_193:
[----:B------:R2:W-:Y:S01]  /*1c30*/  SYNCS.ARRIVE.TRANS64.A1T0 RZ, [R0+URZ+0xb0], RZ ;  /* 0x0000b0ff00ff79a7 */ /* 0x0005e200081000ff */
[----:B------:R-:W-:-:S05]  /*1c40*/  VIADD R9, R9, 0x1 ;  /* 0x0000000109097836 */ /* 0x000fca0000000000 */
[----:B------:R-:W-:-:S04]  /*1c50*/  ISETP.NE.AND P0, PT, R9, 0x2, PT ;  /* 0x000000020900780c */ /* 0x000fc80003f05270 */
[----:B-1----:R-:W-:Y:S02]  /*1c60*/  SEL R3, RZ, 0x1, P0 ;  /* 0x00000001ff037807 */ /* 0x002fe40000000000 */
[----:B------:R-:W-:Y:S02]  /*1c70*/  SEL R9, R9, RZ, P0 ;  /* 0x000000ff09097207 */ /* 0x000fe40000000000 */
[----:B------:R-:W-:Y:S02]  /*1c80*/  LOP3.LUT R8, R8, R3, RZ, 0x3c, !PT ;  /* 0x0000000308087212 */ /* 0x000fe400078e3cff */
.L_x_23:
[----:B------:R-:W-:Y:S01]  /*1c90*/  ULEA UR4, UR14, UR7, 0x3 ;  /* 0x000000070e047291 */ /* 0x000fe2000f8e18ff */
[----:B--2---:R-:W-:Y:S01]  /*1ca0*/  SHF.L.U32 R0, R12, 0x1f, RZ ;  /* 0x0000001f0c007819 */ /* 0x004fe200000006ff */
[----:B------:R-:W-:Y:S02]  /*1cb0*/  UISETP.GE.U32.AND UP0, UPT, UR67, 0xff, UPT ;  /* 0x000000ff4300788c */ /* 0x000fe4000bf06070 */
[----:B------:R-:W-:Y:S02]  /*1cc0*/  ULEA UR35, UR20, UR68, 0x1 ;  /* 0x0000004414237291 */ /* 0x000fe4000f8e08ff */
[----:B------:R-:W-:Y:S02]  /*1cd0*/  ULEA UR43, UR19, UR64, 0x7 ;  /* 0x00000040132b7291 */ /* 0x000fe4000f8e38ff */
[----:B------:R-:W-:Y:S01]  /*1ce0*/  ULEA UR11, UR20, UR66, 0x1 ;  /* 0x00000042140b7291 */ /* 0x000fe2000f8e08ff */
[----:B------:R1:W2:Y:S01]  /*1cf0*/  SYNCS.PHASECHK.TRANS64.TRYWAIT P1, [UR4+0x18], R0 ;  /* 0x00001800ff0075a7 */ /* 0x0002a20008021104 */
[----:B------:R-:W-:Y:S01]  /*1d00*/  USHF.L.U32 UR35, UR35, 0x7, URZ ;  /* 0x0000000723237899 */ /* 0x000fe200080006ff */
[----:B------:R-:W-:Y:S01]  /*1d10*/  UMOV UR28, URZ ;  /* 0x000000ff001c7c82 */ /* 0x000fe20008000000 */
[----:B------:R-:W-:Y:S10]  /*1d20*/  BRA.U !UP0, `(.L_x_25) ;  /* 0x0000000508147547 */ /* 0x000ff4000b800000 */
[----:B------:R-:W-:Y:S01]  /*1d30*/  UMOV UR4, UR14 ;  /* 0x0000000e00047c82 */ /* 0x000fe20008000000 */
[----:B------:R-:W-:-:S05]  /*1d40*/  UMOV UR20, URZ ;  /* 0x000000ff00147c82 */ /* 0x000fca0008000000 */
.L_x_33:
[----:B------:R-:W-:Y:S01]  /*1d50*/  ULEA UR41, UR4, UR7, 0x3 ;  /* 0x0000000704297291 */ /* 0x000fe2000f8e18ff */
[----:B--2---:R-:W-:Y:S01]  /*1d60*/  @!P4 MOV R2, 0xc600 ;  /* 0x0000c6000002c802 */ /* 0x004fe20000000f00 */
[----:B--23--:R-:W-:Y:S10]  /*1d70*/  @P1 BRA `(.L_x_26) ;  /* 0x00000000000c1947 */ /* 0x00cff40003800000 */
[----:B------:R-:W-:-:S04]  /*1d80*/  SHF.L.U32 R3, R12, 0x1f, RZ ;  /* 0x0000001f0c037819 */ /* 0x000fc800000006ff */
[----:B------:R-:W2:Y:S02]  /*1d90*/  SYNCS.PHASECHK.TRANS64.TRYWAIT P0, [UR41+0x18], R3 ;  /* 0x00001803ff0075a7 */ /* 0x000ea40008001129 */
[----:B--2---:R-:W-:Y:S05]  /*1da0*/  @!P0 BRA `(.L_x_27) ;  /* 0x0000010c00888947 */ /* 0x004fea0003800000 */
.L_x_26:
[----:B------:R2:W-:Y:S01]  /*1db0*/  @!P4 SYNCS.ARRIVE.TRANS64 RZ, [UR41], R2 ;  /* 0x00000002ffffc9a7 */ /* 0x0005e20008000029 */
[----:B------:R-:W-:-:S04]  /*1dc0*/  ULOP3.LUT UR5, UR37, 0x2, URZ, 0xfc, !UPT ;  /* 0x0000000225057892 */ /* 0x000fc8000f8efcff */
[----:B------:R-:W-:-:S09]  /*1dd0*/  UISETP.NE.AND UP0, UPT, UR5, 0x2, UPT ;  /* 0x000000020500788c */ /* 0x000fd2000bf05270 */
[----:B------:R-:W-:Y:S05]  /*1de0*/  BRA.U UP0, `(.L_x_28) ;  /* 0x0000000100047547 */ /* 0x000fea000b800000 */
[----:B------:R-:W-:Y:S05]  /*1df0*/  BPT.TRAP 0x1 ;  /* 0x000000040000795c */ /* 0x000fea0000300000 */
.L_x_28:
[----:B------:R-:W-:Y:S04]  /*1e00*/  BSSY.RECONVERGENT B0, `(.L_x_29) ;  /* 0x0000003000007945 */ /* 0x000fe80003800200 */
[----:B------:R-:W-:Y:S05]  /*1e10*/  @P3 BRA `(.L_x_30) ;  /* 0x0000000000043947 */ /* 0x000fea0003800000 */
[----:B------:R-:W-:Y:S05]  /*1e20*/  BPT.TRAP 0x1 ;  /* 0x000000040000795c */ /* 0x000fea0000300000 */
.L_x_30:
[----:B------:R-:W-:Y:S05]  /*1e30*/  BSYNC.RECONVERGENT B0 ;  /* 0x0000000000007941 */ /* 0x000fea0003800200 */
.L_x_29:
[----:B------:R-:W-:Y:S01]  /*1e40*/  UIADD3 UR5, UPT, UPT, UR4, 0x1, URZ ;  /* 0x0000000104057890 */ /* 0x000fe2000fffe0ff */
[----:B------:R-:W-:Y:S01]  /*1e50*/  BSSY.RECONVERGENT B0, `(.L_x_31) ;  /* 0x000002d000007945 */ /* 0x000fe20003800200 */
[----:B------:R-:W-:Y:S02]  /*1e60*/  ELECT P0, URZ, PT ;  /* 0x0000000000ff782f */ /* 0x000fe40003800000 */
[----:B------:R-:W-:-:S04]  /*1e70*/  UISETP.NE.AND UP0, UPT, UR5, 0x3, UPT ;  /* 0x000000030500788c */ /* 0x000fc8000bf05270 */
[----:B------:R-:W-:Y:S02]  /*1e80*/  USEL UR6, URZ, 0x1, UP0 ;  /* 0x00000001ff067887 */ /* 0x000fe40008000000 */
[----:B------:R-:W-:-:S04]  /*1e90*/  USEL UR14, UR5, URZ, UP0 ;  /* 0x000000ff050e7287 */ /* 0x000fc80008000000 */
[----:B------:R-:W-:Y:S01]  /*1ea0*/  ULEA UR5, UR14, UR7, 0x3 ;  /* 0x000000070e057291 */ /* 0x000fe2000f8e18ff */
[----:B------:R-:W-:-:S04]  /*1eb0*/  LOP3.LUT R12, R12, UR6, RZ, 0x3c, !PT ;  /* 0x000000060c0c7c12 */ /* 0x000fc8000f8e3cff */
[----:B-1----:R-:W-:-:S04]  /*1ec0*/  SHF.L.U32 R0, R12, 0x1f, RZ ;  /* 0x0000001f0c007819 */ /* 0x002fc800000006ff */
[----:B------:R1:W3:Y:S01]  /*1ed0*/  SYNCS.PHASECHK.TRANS64.TRYWAIT P1, [UR5+0x18], R0 ;  /* 0x00001800ff0075a7 */ /* 0x0002e20008021105 */
[----:B------:R-:W-:Y:S05]  /*1ee0*/  @!P0 BRA `(.L_x_32) ;  /* 0x00000000008c8947 */ /* 0x000fea0003800000 */
[----:B------:R-:W-:Y:S02]  /*1ef0*/  ULEA UR40, UR4, UR53, 0xe ;  /* 0x0000003504287291 */ /* 0x000fe4000f8e70ff */
[----:B------:R-:W-:Y:S02]  /*1f00*/  UIADD3 UR28, UP3, UPT, UR30, 0x80, URZ ;  /* 0x000000801e1c7890 */ /* 0x000fe4000ff7e0ff */
[----:B------:R-:W-:Y:S02]  /*1f10*/  ULEA UR32, UR4, UR52, 0xf ;  /* 0x0000003404207291 */ /* 0x000fe4000f8e78ff */
[----:B------:R-:W-:Y:S02]  /*1f20*/  UIADD3 UR26, UP2, UPT, UR30, 0x180, URZ ;  /* 0x000001801e1a7890 */ /* 0x000fe4000ff5e0ff */
[----:B------:R-:W-:Y:S02]  /*1f30*/  ULEA UR16, UR4, UR51, 0x9 ;  /* 0x0000003304107291 */ /* 0x000fe4000f8e48ff */
[----:B------:R-:W-:-:S02]  /*1f40*/  UIADD3 UR24, UP1, UPT, UR30, 0x280, URZ ;  /* 0x000002801e187890 */ /* 0x000fc4000ff3e0ff */
[----:B------:R-:W-:Y:S02]  /*1f50*/  ULEA UR8, UR4, UR50, 0xa ;  /* 0x0000003204087291 */ /* 0x000fe4000f8e50ff */
[----:B------:R-:W-:Y:S02]  /*1f60*/  UIADD3 UR22, UP0, UPT, UR30, 0x380, URZ ;  /* 0x000003801e167890 */ /* 0x000fe4000ff1e0ff */
[----:B------:R-:W-:Y:S02]  /*1f70*/  USHF.L.U32 UR42, UR20, 0x7, URZ ;  /* 0x00000007142a7899 */ /* 0x000fe400080006ff */
[----:B------:R-:W-:Y:S02]  /*1f80*/  UIADD3.X UR29, UPT, UPT, URZ, UR31, URZ, UP3, !UPT ;  /* 0x0000001fff1d7290 */ /* 0x000fe40009ffe4ff */
[----:B------:R-:W-:Y:S02]  /*1f90*/  UIADD3 UR40, UPT, UPT, UR7, 0x8400, UR40 ;  /* 0x0000840007287890 */ /* 0x000fe4000fffe028 */
[----:B------:R-:W-:-:S02]  /*1fa0*/  UPRMT UR6, URZ, 0x5410, UR45 ;  /* 0x00005410ff067896 */ /* 0x000fc4000800002d */
[----:B------:R-:W-:Y:S02]  /*1fb0*/  UIADD3.X UR27, UPT, UPT, URZ, UR31, URZ, UP2, !UPT ;  /* 0x0000001fff1b7290 */ /* 0x000fe400097fe4ff */
[----:B------:R-:W-:Y:S02]  /*1fc0*/  UIADD3 UR32, UPT, UPT, UR7, 0x14400, UR32 ;  /* 0x0001440007207890 */ /* 0x000fe4000fffe020 */
[----:B------:R-:W-:Y:S02]  /*1fd0*/  UPRMT UR5, URZ, 0x5410, UR38 ;  /* 0x00005410ff057896 */ /* 0x000fe40008000026 */
[----:B------:R-:W-:Y:S02]  /*1fe0*/  UIADD3.X UR25, UPT, UPT, URZ, UR31, URZ, UP1, !UPT ;  /* 0x0000001fff197290 */ /* 0x000fe40008ffe4ff */
[----:B------:R-:W-:Y:S02]  /*1ff0*/  UIADD3 UR16, UPT, UPT, UR7, 0x2c400, UR16 ;  /* 0x0002c40007107890 */ /* 0x000fe4000fffe010 */
[----:B------:R-:W-:-:S02]  /*2000*/  UIADD3.X UR23, UPT, UPT, URZ, UR31, URZ, UP0, !UPT ;  /* 0x0000001fff177290 */ /* 0x000fc400087fe4ff */
[----:B------:R-:W-:Y:S01]  /*2010*/  UIADD3 UR8, UPT, UPT, UR7, 0x2ca00, UR8 ;  /* 0x0002ca0007087890 */ /* 0x000fe2000fffe008 */
[----:B------:R-:W-:Y:S01]  /*2020*/  UMOV UR46, 0x0 ;  /* 0x00000000002e7882 */ /* 0x000fe20000000000 */
[----:B------:R-:W-:Y:S01]  /*2030*/  UMOV UR47, 0x10000000 ;  /* 0x10000000002f7882 */ /* 0x000fe20000000000 */
[----:B------:R-:W-:Y:S01]  /*2040*/  UMOV UR33, UR41 ;  /* 0x0000002900217c82 */ /* 0x000fe20008000000 */
[----:B------:R-:W-:Y:S01]  /*2050*/  UMOV UR36, UR44 ;  /* 0x0000002c00247c82 */ /* 0x000fe20008000000 */
[----:B------:R-:W-:Y:S01]  /*2060*/  UMOV UR34, UR42 ;  /* 0x0000002a00227c82 */ /* 0x000fe20008000000 */
[----:B------:R-:W-:Y:S01]  /*2070*/  UMOV UR17, UR41 ;  /* 0x0000002900117c82 */ /* 0x000fe20008000000 */
[----:B------:R-:W-:Y:S01]  /*2080*/  UMOV UR21, UR44 ;  /* 0x0000002c00157c82 */ /* 0x000fe20008000000 */
[----:B------:R4:W-:Y:S01]  /*2090*/  UTMALDG.3D.MULTICAST [UR40], [UR28], UR6, desc[UR46] ;  /* 0x00002e281c0073b4 */ /* 0x0009e20008011806 */
[----:B------:R-:W-:Y:S01]  /*20a0*/  UMOV UR10, URZ ;  /* 0x000000ff000a7c82 */ /* 0x000fe20008000000 */
[----:B------:R-:W-:Y:S01]  /*20b0*/  UMOV UR9, UR41 ;  /* 0x0000002900097c82 */ /* 0x000fe20008000000 */
[----:B------:R-:W-:Y:S01]  /*20c0*/  UMOV UR12, UR20 ;  /* 0x00000014000c7c82 */ /* 0x000fe20008000000 */
[----:B------:R-:W-:Y:S01]  /*20d0*/  UMOV UR13, UR44 ;  /* 0x0000002c000d7c82 */ /* 0x000fe20008000000 */
[----:B------:R4:W-:Y:S01]  /*20e0*/  UTMALDG.3D.MULTICAST [UR32], [UR26], UR5, desc[UR46] ;  /* 0x00002e201a0073b4 */ /* 0x0009e20008011805 */
[----:B------:R4:W-:Y:S01]  /*20f0*/  UTMALDG.4D.MULTICAST [UR16], [UR24], UR6, desc[UR46] ;  /* 0x00002e10180073b4 */ /* 0x0009e20008019806 */
[----:B------:R4:W-:Y:S02]  /*2100*/  UTMALDG.4D.MULTICAST [UR8], [UR22], UR5, desc[UR46] ;  /* 0x00002e08160073b4 */ /* 0x0009e40008019805 */
[----:B----4-:R-:W-:Y:S01]  /*2110*/  NOP ;  /* 0x0000000000007918 */ /* 0x010fe20000000000 */
.L_x_32:
[----:B------:R-:W-:Y:S05]  /*2120*/  BSYNC.RECONVERGENT B0 ;  /* 0x0000000000007941 */ /* 0x000fea0003800200 */
.L_x_31:
[----:B------:R-:W-:Y:S01]  /*2130*/  UIADD3 UR20, UPT, UPT, UR20, 0x1, URZ ;  /* 0x0000000114147890 */ /* 0x000fe2000fffe0ff */
[----:B------:R-:W-:Y:S01]  /*2140*/  UMOV UR4, UR14 ;  /* 0x0000000e00047c82 */ /* 0x000fe20008000000 */
[----:B------:R-:W-:Y:S02]  /*2150*/  UMOV UR28, UR15 ;  /* 0x0000000f001c7c82 */ /* 0x000fe40008000000 */
[----:B------:R-:W-:-:S09]  /*2160*/  UISETP.NE.AND UP0, UPT, UR20, UR15, UPT ;  /* 0x0000000f1400728c */ /* 0x000fd2000bf05270 */
[----:B------:R-:W-:Y:S05]  /*2170*/  BRA.U UP0, `(.L_x_33) ;  /* 0xfffffff900f47547 */ /* 0x000fea000b83ffff */
.L_x_25:
[----:B------:R-:W-:Y:S01]  /*2180*/  ULEA UR4, UR14, UR7, 0x3 ;  /* 0x000000070e047291 */ /* 0x000fe2000f8e18ff */
[----:B-1----:R-:W-:Y:S01]  /*2190*/  SHF.L.U32 R0, R12, 0x1f, RZ ;  /* 0x0000001f0c007819 */ /* 0x002fe200000006ff */
[----:B------:R-:W-:Y:S01]  /*21a0*/  @!P2 SYNCS.ARRIVE.TRANS64.A1T0 RZ, [UR7+0x78], RZ ;  /* 0x000078ffffffa9a7 */ /* 0x000fe20008100007 */
[----:B------:R-:W-:-:S06]  /*21b0*/  UISETP.GT.AND UP0, UPT, UR63, UR62, UPT ;  /* 0x0000003e3f00728c */ /* 0x000fcc000bf04270 */
[----:B--23--:R1:W2:Y:S03]  /*21c0*/  SYNCS.PHASECHK.TRANS64.TRYWAIT P1, [UR4+0x18], R0 ;  /* 0x00001800ff0075a7 */ /* 0x00c2a60008021104 */
[----:B------:R-:W-:Y:S05]  /*21d0*/  BRA.U !UP0, `(.L_x_34) ;  /* 0x0000000508087547 */ /* 0x000fea000b800000 */
[----:B------:R-:W-:Y:S01]  /*21e0*/  UIADD3 UR46, UPT, UPT, UR65, UR28, URZ ;  /* 0x0000001c412e7290 */ /* 0x000fe2000fffe0ff */
[----:B------:R-:W-:-:S11]  /*21f0*/  UMOV UR4, UR14 ;  /* 0x0000000e00047c82 */ /* 0x000fd60008000000 */
.L_x_42:
[----:B------:R-:W-:Y:S01]  /*2200*/  ULEA UR41, UR4, UR7, 0x3 ;  /* 0x0000000704297291 */ /* 0x000fe2000f8e18ff */
[----:B--2---:R-:W-:Y:S01]  /*2210*/  @!P4 MOV R2, 0xc600 ;  /* 0x0000c6000002c802 */ /* 0x004fe20000000f00 */
[----:B--23--:R-:W-:Y:S10]  /*2220*/  @P1 BRA `(.L_x_35) ;  /* 0x00000000000c1947 */ /* 0x00cff40003800000 */
[----:B------:R-:W-:-:S04]  /*2230*/  SHF.L.U32 R3, R12, 0x1f, RZ ;  /* 0x0000001f0c037819 */ /* 0x000fc800000006ff */
[----:B------:R-:W2:Y:S02]  /*2240*/  SYNCS.PHASECHK.TRANS64.TRYWAIT P0, [UR41+0x18], R3 ;  /* 0x00001803ff0075a7 */ /* 0x000ea40008001129 */
[----:B--2---:R-:W-:Y:S05]  /*2250*/  @!P0 BRA `(.L_x_36) ;  /* 0x0000010800748947 */ /* 0x004fea0003800000 */
.L_x_35:
[----:B------:R2:W-:Y:S01]  /*2260*/  @!P4 SYNCS.ARRIVE.TRANS64 RZ, [UR41], R2 ;  /* 0x00000002ffffc9a7 */ /* 0x0005e20008000029 */
[----:B------:R-:W-:-:S04]  /*2270*/  ULOP3.LUT UR5, UR37, 0x2, URZ, 0xfc, !UPT ;  /* 0x0000000225057892 */ /* 0x000fc8000f8efcff */
[----:B------:R-:W-:-:S09]  /*2280*/  UISETP.NE.AND UP0, UPT, UR5, 0x2, UPT ;  /* 0x000000020500788c */ /* 0x000fd2000bf05270 */
[----:B------:R-:W-:Y:S05]  /*2290*/  BRA.U UP0, `(.L_x_37) ;  /* 0x0000000100047547 */ /* 0x000fea000b800000 */
[----:B------:R-:W-:Y:S05]  /*22a0*/  BPT.TRAP 0x1 ;  /* 0x000000040000795c */ /* 0x000fea0000300000 */
.L_x_37:
[----:B------:R-:W-:Y:S04]  /*22b0*/  BSSY.RECONVERGENT B0, `(.L_x_38) ;  /* 0x0000003000007945 */ /* 0x000fe80003800200 */
[----:B------:R-:W-:Y:S05]  /*22c0*/  @P3 BRA `(.L_x_39) ;  /* 0x0000000000043947 */ /* 0x000fea0003800000 */
[----:B------:R-:W-:Y:S05]  /*22d0*/  BPT.TRAP 0x1 ;  /* 0x000000040000795c */ /* 0x000fea0000300000 */
.L_x_39:
[----:B------:R-:W-:Y:S05]  /*22e0*/  BSYNC.RECONVERGENT B0 ;  /* 0x0000000000007941 */ /* 0x000fea0003800200 */
.L_x_38:
        /* <DEDUP_REMOVED lines=11> */
[----:B------:R-:W-:Y:S02]  /*23a0*/  UIADD3 UR16, UP3, UPT, UR30, 0x80, URZ ;  /* 0x000000801e107890 */ /* 0x000fe4000ff7e0ff */
[----:B------:R-:W-:Y:S02]  /*23b0*/  UIADD3 UR12, UP2, UPT, UR30, 0x180, URZ ;  /* 0x000001801e0c7890 */ /* 0x000fe4000ff5e0ff */
[----:B------:R-:W-:Y:S02]  /*23c0*/  UIADD3 UR22, UP1, UPT, UR30, 0x280, URZ ;  /* 0x000002801e167890 */ /* 0x000fe4000ff3e0ff */
[----:B------:R-:W-:Y:S02]  /*23d0*/  UIADD3 UR20, UP0, UPT, UR30, 0x380, URZ ;  /* 0x000003801e147890 */ /* 0x000fe4000ff1e0ff */
[----:B------:R-:W-:Y:S02]  /*23e0*/  USHF.L.U32 UR42, UR28, 0x7, URZ ;  /* 0x000000071c2a7899 */ /* 0x000fe400080006ff */
[----:B------:R-:W-:-:S02]  /*23f0*/  ULEA UR40, UR4, UR57, 0xe ;  /* 0x0000003904287291 */ /* 0x000fc4000f8e70ff */
[----:B------:R-:W-:Y:S02]  /*2400*/  UIADD3.X UR17, UPT, UPT, URZ, UR31, URZ, UP3, !UPT ;  /* 0x0000001fff117290 */ /* 0x000fe40009ffe4ff */
[----:B------:R-:W-:Y:S02]  /*2410*/  UPRMT UR6, URZ, 0x5410, UR45 ;  /* 0x00005410ff067896 */ /* 0x000fe4000800002d */
[----:B------:R-:W-:Y:S02]  /*2420*/  ULEA UR32, UR4, UR56, 0xf ;  /* 0x0000003804207291 */ /* 0x000fe4000f8e78ff */
[----:B------:R-:W-:Y:S02]  /*2430*/  UIADD3.X UR13, UPT, UPT, URZ, UR31, URZ, UP2, !UPT ;  /* 0x0000001fff0d7290 */ /* 0x000fe400097fe4ff */
[----:B------:R-:W-:Y:S02]  /*2440*/  UPRMT UR5, URZ, 0x5410, UR38 ;  /* 0x00005410ff057896 */ /* 0x000fe40008000026 */
[----:B------:R-:W-:-:S02]  /*2450*/  ULEA UR24, UR4, UR55, 0x9 ;  /* 0x0000003704187291 */ /* 0x000fc4000f8e48ff */
[----:B------:R-:W-:Y:S02]  /*2460*/  UIADD3.X UR23, UPT, UPT, URZ, UR31, URZ, UP1, !UPT ;  /* 0x0000001fff177290 */ /* 0x000fe40008ffe4ff */
[----:B------:R-:W-:Y:S02]  /*2470*/  ULEA UR8, UR4, UR54, 0xa ;  /* 0x0000003604087291 */ /* 0x000fe4000f8e50ff */
[----:B------:R-:W-:Y:S01]  /*2480*/  UIADD3.X UR21, UPT, UPT, URZ, UR31, URZ, UP0, !UPT ;  /* 0x0000001fff157290 */ /* 0x000fe200087fe4ff */
[----:B------:R-:W-:Y:S01]  /*2490*/  UMOV UR48, 0x0 ;  /* 0x0000000000307882 */ /* 0x000fe20000000000 */
[----:B------:R-:W-:Y:S01]  /*24a0*/  UMOV UR49, 0x10000000 ;  /* 0x1000000000317882 */ /* 0x000fe20000000000 */
[----:B------:R-:W-:Y:S01]  /*24b0*/  UMOV UR33, UR41 ;  /* 0x0000002900217c82 */ /* 0x000fe20008000000 */
[----:B------:R-:W-:Y:S01]  /*24c0*/  UMOV UR36, UR44 ;  /* 0x0000002c00247c82 */ /* 0x000fe20008000000 */
[----:B------:R-:W-:Y:S01]  /*24d0*/  UMOV UR34, UR42 ;  /* 0x0000002a00227c82 */ /* 0x000fe20008000000 */
[----:B------:R-:W-:Y:S01]  /*24e0*/  UTMALDG.3D.MULTICAST [UR40], [UR16], UR6, desc[UR48] ;  /* 0x00003028100073b4 */ /* 0x000fe20008011806 */
[----:B------:R-:W-:Y:S01]  /*24f0*/  UMOV UR25, UR41 ;  /* 0x0000002900197c82 */ /* 0x000fe20008000000 */
[----:B------:R-:W-:Y:S01]  /*2500*/  UMOV UR26, UR18 ;  /* 0x00000012001a7c82 */ /* 0x000fe20008000000 */
[----:B------:R-:W-:Y:S01]  /*2510*/  UMOV UR27, UR19 ;  /* 0x00000013001b7c82 */ /* 0x000fe20008000000 */
[----:B------:R-:W-:Y:S01]  /*2520*/  UMOV UR29, UR44 ;  /* 0x0000002c001d7c82 */ /* 0x000fe20008000000 */
[----:B------:R-:W-:Y:S01]  /*2530*/  UMOV UR10, URZ ;  /* 0x000000ff000a7c82 */ /* 0x000fe20008000000 */
[----:B------:R-:W-:Y:S01]  /*2540*/  UMOV UR9, UR41 ;  /* 0x0000002900097c82 */ /* 0x000fe20008000000 */
[----:B------:R4:W-:Y:S01]  /*2550*/  UTMALDG.3D.MULTICAST [UR32], [UR12], UR5, desc[UR48] ;  /* 0x000030200c0073b4 */ /* 0x0009e20008011805 */
[----:B------:R1:W-:Y:S01]  /*2560*/  UTMALDG.4D.MULTICAST [UR24], [UR22], UR6, desc[UR48] ;  /* 0x00003018160073b4 */ /* 0x0003e20008019806 */
[----:B----4-:R-:W-:Y:S01]  /*2570*/  UMOV UR12, UR28 ;  /* 0x0000001c000c7c82 */ /* 0x010fe20008000000 */
[----:B------:R-:W-:-:S02]  /*2580*/  UMOV UR13, UR44 ;  /* 0x0000002c000d7c82 */ /* 0x000fc40008000000 */
[----:B------:R1:W-:Y:S02]  /*2590*/  UTMALDG.4D.MULTICAST [UR8], [UR20], UR5, desc[UR48] ;  /* 0x00003008140073b4 */ /* 0x0003e40008019805 */
[----:B-1----:R-:W-:Y:S01]  /*25a0*/  NOP ;  /* 0x0000000000007918 */ /* 0x002fe20000000000 */
.L_x_41:
[----:B------:R-:W-:Y:S05]  /*25b0*/  BSYNC.RECONVERGENT B0 ;  /* 0x0000000000007941 */ /* 0x000fea0003800200 */
.L_x_40:
[----:B------:R-:W-:Y:S01]  /*25c0*/  UIADD3 UR28, UPT, UPT, UR28, 0x1, URZ ;  /* 0x000000011c1c7890 */ /* 0x000fe2000fffe0ff */
[----:B------:R-:W-:-:S03]  /*25d0*/  UMOV UR4, UR14 ;  /* 0x0000000e00047c82 */ /* 0x000fc60008000000 */
[----:B------:R-:W-:-:S09]  /*25e0*/  UISETP.NE.AND UP0, UPT, UR28, UR46, UPT ;  /* 0x0000002e1c00728c */ /* 0x000fd2000bf05270 */
[----:B------:R-:W-:Y:S05]  /*25f0*/  BRA.U UP0, `(.L_x_42) ;  /* 0xfffffffd00007547 */ /* 0x000fea000b83ffff */
.L_x_34:
[C---:B------:R-:W-:Y:S01]  /*2600*/  LEA R3, R11.reuse, UR7, 0x3 ;  /* 0x000000070b037c11 */ /* 0x040fe2000f8e18ff */
[----:B------:R-:W-:Y:S01]  /*2610*/  NOP ;  /* 0x0000000000007918 */ /* 0x000fe20000000000 */
[----:B-1----:R-:W-:Y:S02]  /*2620*/  SHF.L.U32 R0, R10, 0x1f, RZ ;  /* 0x0000001f0a007819 */ /* 0x002fe400000006ff */
[----:B------:R-:W-:Y:S02]  /*2630*/  LEA R5, R11, UR7, 0x4 ;  /* 0x000000070b057c11 */ /* 0x000fe4000f8e20ff */
[----:B------:R-:W1:Y:S02]  /*2640*/  SYNCS.PHASECHK.TRANS64.TRYWAIT P0, [R3+URZ+0x80], R0 ;  /* 0x00008000030075a7 */ /* 0x000e6400080011ff */
[----:B-1----:R-:W-:Y:S05]  /*2650*/  @!P0 BRA `(.L_x_43) ;  /* 0x00000104008c8947 */ /* 0x002fea0003800000 */
.L_x_196:
[----:B------:R-:W4:Y:S01]  /*2660*/  LDS.128 R4, [R5+0xe0] ;  /* 0x0000e00005047984 */ /* 0x000f220000000c00 */
[----:B------:R-:W-:Y:S01]  /*2670*/  UISETP.GE.AND UP0, UPT, UR39, 0x1, UPT ;  /* 0x000000012700788c */ /* 0x000fe2000bf06270 */
[----:B------:R-:W-:Y:S01]  /*2680*/  @!PT LDS RZ, [RZ] ;  /* 0x00000000fffff984 */ /* 0x000fe20000000800 */
[----:B------:R-:W-:Y:S01]  /*2690*/  @!PT LDS RZ, [RZ] ;  /* 0x00000000fffff984 */ /* 0x000fe20000000800 */
[----:B------:R-:W-:Y:S01]  /*26a0*/  @!PT LDS RZ, [RZ] ;  /* 0x00000000fffff984 */ /* 0x000fe20000000800 */
[----:B------:R-:W-:Y:S01]  /*26b0*/  @!PT LDS RZ, [RZ] ;  /* 0x00000000fffff984 */ /* 0x000fe20000000800 */
[----:B------:R1:W-:Y:S06]  /*26c0*/  MEMBAR.ALL.CTA ;  /* 0x0000000000007992 */ /* 0x0003ec0000008000 */
[----:B-1----:R-:W1:Y:S01]  /*26d0*/  FENCE.VIEW.ASYNC.S ;  /* 0x00000000000073c6 */ /* 0x002e620000000000 */
[----:B----4-:R-:W-:-:S13]  /*26e0*/  LOP3.LUT P0, RZ, R6, 0x1, RZ, 0xc0, !PT ;  /* 0x0000000106ff7812 */ /* 0x010fda000780c0ff */
[----:B-1----:R-:W-:Y:S01]  /*26f0*/  VOTEU.ANY UP1, P0 ;  /* 0x0000000000ff7886 */ /* 0x002fe20000020100 */
[----:B------:R-:W-:-:S13]  /*2700*/  PLOP3.LUT P0, PT, PT, PT, UP1, 0x80, 0x8 ;  /* 0x000000000008781c */ /* 0x000fda0003f0f018 */
[----:B------:R-:W-:Y:S02]  /*2710*/  @P0 LOP3.LUT R0, R5, 0xffff, RZ, 0xc0, !PT ;  /* 0x0000ffff05000812 */ /* 0x000fe400078ec0ff */
[----:B--2---:R-:W-:Y:S02]  /*2720*/  @P0 MOV R2, R4 ;  /* 0x0000000400020202 */ /* 0x004fe40000000f00 */
[----:B------:R-:W-:Y:S01]  /*2730*/  @P0 R2UR UR5, R0 ;  /* 0x00000000000502ca */ /* 0x000fe200000e0000 */
[----:B------:R-:W-:Y:S01]  /*2740*/  VIADD R0, R3, 0x90 ;  /* 0x0000009003007836 */ /* 0x000fe20000000000 */
[----:B------:R-:W-:Y:S02]  /*2750*/  @P0 SHF.R.U32.HI R4, RZ, 0x10, R5 ;  /* 0x00000010ff040819 */ /* 0x000fe40000011605 */
[----:B------:R-:W-:Y:S02]  /*2760*/  @P0 R2UR UR6, R2 ;  /* 0x00000000020602ca */ /* 0x000fe400000e0000 */
[----:B------:R-:W-:-:S02]  /*2770*/  PRMT R0, RZ, 0x654, R0 ;  /* 0x00000654ff007816 */ /* 0x000fc40000000000 */
[----:B------:R-:W-:Y:S02]  /*2780*/  @P0 R2UR UR4, R4 ;  /* 0x00000000040402ca */ /* 0x000fe400000e0000 */
[----:B------:R1:W-:Y:S03]  /*2790*/  SYNCS.ARRIVE.TRANS64.RED.A1T0 RZ, [R0+URZ], RZ ;  /* 0x000000ff00ff79a7 */ /* 0x0003e600081004ff */
[----:B------:R-:W-:-:S04]  /*27a0*/  @UP1 UMOV UR58, UR5 ;  /* 0x00000005003a1c82 */ /* 0x000fc80008000000 */
[----:B------:R-:W-:-:S04]  /*27b0*/  @UP1 UMOV UR59, UR6 ;  /* 0x00000006003b1c82 */ /* 0x000fc80008000000 */
[----:B------:R-:W-:Y:S01]  /*27c0*/  @UP1 UMOV UR44, UR4 ;  /* 0x00000004002c1c82 */ /* 0x000fe20008000000 */
[----:B------:R-:W-:Y:S05]  /*27d0*/  BRA.U !UP0, `(.L_x_44) ;  /* 0x0000000108d47547 */ /* 0x000fea000b800000 */
[----:B------:R-:W2:Y:S01]  /*27e0*/  LDCU.128 UR20, c[0x0][0xf10] ;  /* 0x0001e200ff1477ac */ /* 0x000ea20008000c00 */
[----:B------:R-:W4:Y:S01]  /*27f0*/  LDCU UR24, c[0x0][0xf20] ;  /* 0x0001e400ff1877ac */ /* 0x000f220008000800 */
[----:B------:R-:W3:Y:S01]  /*2800*/  LDCU UR19, c[0x0][0xf0c] ;  /* 0x0001e180ff1377ac */ /* 0x000ee20008000800 */
[----:B------:R-:W1:Y:S01]  /*2810*/  LDCU.64 UR8, c[0x0][0xf28] ;  /* 0x0001e500ff0877ac */ /* 0x000e620008000a00 */
[----:B------:R-:W-:Y:S02]  /*2820*/  UISETP.NE.AND UP3, UPT, UR39, 0x1, UPT ;  /* 0x000000012700788c */ /* 0x000fe4000bf65270 */
[----:B--2---:R-:W-:Y:S02]  /*2830*/  UIMAD.WIDE.U32 UR10, UR60, UR23, URZ ;  /* 0x000000173c0a72a5 */ /* 0x004fe4000f8e00ff */
[----:B------:R-:W-:Y:S02]  /*2840*/  UIMAD.WIDE.U32 UR4, UR61, UR20, URZ ;  /* 0x000000143d0472a5 */ /* 0x000fe4000f8e00ff */
[----:B------:R-:W-:-:S02]  /*2850*/  UISETP.NE.AND UP0, UPT, UR22, 0x1, UPT ;  /* 0x000000011600788c */ /* 0x000fc4000bf05270 */
[----:B------:R-:W-:Y:S01]  /*2860*/  UIMAD.WIDE.U32 UR16, UR58, UR23, URZ ;  /* 0x000000173a1072a5 */ /* 0x000fe2000f8e00ff */
[----:B------:R-:W-:Y:S02]  /*2870*/  UMOV UR10, UR11 ;  /* 0x0000000b000a7c82 */ /* 0x000fe40008000000 */
[----:B------:R-:W-:Y:S01]  /*2880*/  UMOV UR4, UR5 ;  /* 0x0000000500047c82 */ /* 0x000fe20008000000 */
[----:B----4-:R-:W-:Y:S02]  /*2890*/  USHF.R.U32.HI UR10, URZ, UR24, UR10 ;  /* 0x00000018ff0a7299 */ /* 0x010fe4000801160a */
[----:B---3--:R-:W-:Y:S02]  /*28a0*/  UISETP.NE.AND UP2, UPT, UR19, 0x1, UPT ;  /* 0x000000011300788c */ /* 0x008fe4000bf45270 */
[----:B------:R-:W-:Y:S02]  /*28b0*/  USHF.R.U32.HI UR4, URZ, UR21, UR4 ;  /* 0x00000015ff047299 */ /* 0x000fe40008011604 */
[----:B------:R-:W-:-:S02]  /*28c0*/  USEL UR5, UR60, UR10, !UP0 ;  /* 0x0000000a3c057287 */ /* 0x000fc4000c000000 */
[----:B------:R-:W-:Y:S02]  /*28d0*/  USEL UR6, UR61, UR4, !UP2 ;  /* 0x000000043d067287 */ /* 0x000fe4000d000000 */
[----:B-1----:R-:W-:Y:S01]  /*28e0*/  UIMAD.WIDE.U32 UR10, UR5, UR8, URZ ;  /* 0x00000008050a72a5 */ /* 0x002fe2000f8e00ff */
[----:B------:R-:W-:Y:S01]  /*28f0*/  UMOV UR4, UR17 ;  /* 0x0000001100047c82 */ /* 0x000fe20008000000 */
[----:B------:R-:W-:Y:S02]  /*2900*/  UIMAD.WIDE.U32 UR12, UR59, UR20, URZ ;  /* 0x000000143b0c72a5 */ /* 0x000fe4000f8e00ff */
[----:B------:R-:W-:-:S03]  /*2910*/  UIMAD.WIDE.U32 UR16, UR6, UR8, URZ ;  /* 0x00000008061072a5 */ /* 0x000fc6000f8e00ff */
[----:B------:R-:W-:Y:S01]  /*2920*/  UMOV UR10, UR11 ;  /* 0x0000000b000a7c82 */ /* 0x000fe20008000000 */
[----:B------:R-:W-:Y:S02]  /*2930*/  USHF.R.U32.HI UR4, URZ, UR24, UR4 ;  /* 0x00000018ff047299 */ /* 0x000fe40008011604 */
[----:B------:R-:W-:Y:S01]  /*2940*/  @UP3 USHF.R.U32.HI UR5, URZ, UR9, UR10 ;  /* 0x00000009ff053299 */ /* 0x000fe2000801160a */
[----:B------:R-:W-:Y:S01]  /*2950*/  UMOV UR12, UR13 ;  /* 0x0000000d000c7c82 */ /* 0x000fe20008000000 */
[----:B------:R-:W-:Y:S01]  /*2960*/  UMOV UR16, UR17 ;  /* 0x0000001100107c82 */ /* 0x000fe20008000000 */
[----:B------:R-:W-:Y:S02]  /*2970*/  USHF.R.U32.HI UR21, URZ, UR21, UR12 ;  /* 0x00000015ff157299 */ /* 0x000fe4000801160c */
[----:B------:R-:W-:Y:S02]  /*2980*/  USEL UR4, UR58, UR4, !UP0 ;  /* 0x000000043a047287 */ /* 0x000fe4000c000000 */
[----:B------:R-:W-:-:S02]  /*2990*/  @UP3 USHF.R.U32.HI UR6, URZ, UR9, UR16 ;  /* 0x00000009ff063299 */ /* 0x000fc40008011610 */
[----:B------:R-:W-:Y:S02]  /*29a0*/  UIMAD UR10, UR39, UR5, URZ ;  /* 0x00000005270a72a4 */ /* 0x000fe4000f8e02ff */
[----:B------:R-:W-:Y:S02]  /*29b0*/  USEL UR5, UR59, UR21, !UP2 ;  /* 0x000000153b057287 */ /* 0x000fe4000d000000 */
[----:B------:R-:W-:Y:S02]  /*29c0*/  UIMAD UR12, UR39, UR6, URZ ;  /* 0x00000006270c72a4 */ /* 0x000fe4000f8e02ff */
[----:B------:R-:W-:Y:S02]  /*29d0*/  UISETP.GE.AND UP0, UPT, UR4, UR10, UPT ;  /* 0x0000000a0400728c */ /* 0x000fe4000bf06270 */
[----:B------:R-:W-:Y:S02]  /*29e0*/  UIMAD.WIDE.U32 UR10, UR4, UR8, URZ ;  /* 0x00000008040a72a5 */ /* 0x000fe4000f8e00ff */
[----:B------:R-:W-:-:S02]  /*29f0*/  UISETP.GE.OR UP0, UPT, UR5, UR12, UP0 ;  /* 0x0000000c0500728c */ /* 0x000fc40008706670 */
        /* <DEDUP_REMOVED lines=19> */
.L_x_44:
[----:B------:R-:W2:Y:S02]  /*2b30*/  LDCU UR4, c[0x0][0xf30] ;  /* 0x0001e600ff0477ac */ /* 0x000ea40008000800 */
[----:B--2---:R-:W-:-:S09]  /*2b40*/  UISETP.NE.AND UP0, UPT, UR4, 0x1, UPT ;  /* 0x000000010400788c */ /* 0x004fd2000bf05270 */
[----:B------:R-:W-:Y:S05]  /*2b50*/  BRA.U UP0, `(.L_x_45) ;  /* 0x0000000100447547 */ /* 0x000fea000b800000 */
[----:B------:R-:W2:Y:S01]  /*2b60*/  LDCU.128 UR8, c[0x0][0xf10] ;  /* 0x0001e200ff0877ac */ /* 0x000ea20008000c00 */
[----:B------:R-:W4:Y:S01]  /*2b70*/  LDCU UR16, c[0x0][0xf0c] ;  /* 0x0001e180ff1077ac */ /* 0x000f220008000800 */
[----:B------:R-:W1:Y:S01]  /*2b80*/  LDCU UR6, c[0x0][0xf20] ;  /* 0x0001e400ff0677ac */ /* 0x000e620008000800 */
[----:B--2---:R-:W-:Y:S02]  /*2b90*/  UIMAD.WIDE.U32 UR12, UR59, UR8, URZ ;  /* 0x000000083b0c72a5 */ /* 0x004fe4000f8e00ff */
[----:B------:R-:W-:Y:S02]  /*2ba0*/  UIMAD.WIDE.U32 UR4, UR58, UR11, URZ ;  /* 0x0000000b3a0472a5 */ /* 0x000fe4000f8e00ff */
[----:B----4-:R-:W-:Y:S02]  /*2bb0*/  UISETP.NE.AND UP2, UPT, UR16, 0x1, UPT ;  /* 0x000000011000788c */ /* 0x010fe4000bf45270 */
[----:B------:R-:W-:Y:S01]  /*2bc0*/  UISETP.NE.AND UP0, UPT, UR10, 0x1, UPT ;  /* 0x000000010a00788c */ /* 0x000fe2000bf05270 */
[----:B------:R-:W-:-:S02]  /*2bd0*/  UMOV UR12, UR13 ;  /* 0x0000000d000c7c82 */ /* 0x000fc40008000000 */
[----:B------:R-:W-:Y:S01]  /*2be0*/  UMOV UR4, UR5 ;  /* 0x0000000500047c82 */ /* 0x000fe20008000000 */
[----:B------:R-:W-:Y:S02]  /*2bf0*/  USHF.R.U32.HI UR9, URZ, UR9, UR12 ;  /* 0x00000009ff097299 */ /* 0x000fe4000801160c */
[----:B-1----:R-:W-:Y:S02]  /*2c00*/  USHF.R.U32.HI UR4, URZ, UR6, UR4 ;  /* 0x00000006ff047299 */ /* 0x002fe40008011604 */
[----:B------:R-:W-:Y:S02]  /*2c10*/  USEL UR5, UR59, UR9, !UP2 ;  /* 0x000000093b057287 */ /* 0x000fe4000d000000 */
[----:B------:R-:W-:-:S04]  /*2c20*/  USEL UR4, UR58, UR4, !UP0 ;  /* 0x000000043a047287 */ /* 0x000fc8000c000000 */
[----:B------:R-:W-:Y:S02]  /*2c30*/  UIADD3 UR6, UPT, UPT, UR5, -UR4, URZ ;  /* 0x8000000405067290 */ /* 0x000fe4000fffe0ff */
[----:B------:R-:W-:Y:S02]  /*2c40*/  UIADD3 UR4, UPT, UPT, -UR5, UR4, URZ ;  /* 0x0000000405047290 */ /* 0x000fe4000fffe1ff */
[----:B------:R-:W-:Y:S02]  /*2c50*/  UIMAD UR58, UR6, UR10, UR58 ;  /* 0x0000000a063a72a4 */ /* 0x000fe4000f8e023a */
[----:B------:R-:W-:-:S12]  /*2c60*/  UIMAD UR59, UR4, UR16, UR59 ;  /* 0x00000010043b72a4 */ /* 0x000fd8000f8e023b */
.L_x_45:
[----:B------:R-:W-:Y:S01]  /*2c70*/  VIADD R11, R11, 0x1 ;  /* 0x000000010b0b7836 */ /* 0x000fe20000000000 */
[----:B------:R-:W-:Y:S02]  /*2c80*/  R2UR UR5, R182 ;  /* 0x00000000b60572ca */ /* 0x000fe400000e0000 */
[----:B------:R-:W-:Y:S02]  /*2c90*/  R2UR UR4, R183 ;  /* 0x00000000b70472ca */ /* 0x000fe400000e0000 */
[C---:B------:R-:W-:Y:S02]  /*2ca0*/  ISETP.NE.AND P0, PT, R11.reuse, 0x2, PT ;  /* 0x000000020b00780c */ /* 0x040fe40003f05270 */
[----:B------:R-:W-:Y:S02]  /*2cb0*/  PLOP3.LUT P2, PT, PT, PT, PT, 0x80, 0x8 ;  /* 0x000000000008781c */ /* 0x000fe40003f4f070 */
[----:B------:R-:W-:Y:S02]  /*2cc0*/  SEL R3, RZ, 0x1, P0 ;  /* 0x00000001ff037807 */ /* 0x000fe40000000000 */
[----:B------:R-:W-:-:S02]  /*2cd0*/  SEL R11, R11, RZ, P0 ;  /* 0x000000ff0b0b7207 */ /* 0x000fc40000000000 */
[----:B------:R-:W-:Y:S01]  /*2ce0*/  LOP3.LUT R10, R10, R3, RZ, 0x3c, !PT ;  /* 0x000000030a0a7212 */ /* 0x000fe200078e3cff */
[----:B------:R-:W-:Y:S02]  /*2cf0*/  UIADD3 UR20, UPT, UPT, UR58, UR5, URZ ;  /* 0x000000053a147290 */ /* 0x000fe4000fffe0ff */
[----:B------:R-:W-:Y:S01]  /*2d00*/  UIADD3 UR19, UPT, UPT, UR59, UR4, URZ ;  /* 0x000000043b137290 */ /* 0x000fe2000fffe0ff */
[----:B------:R-:W-:Y:S11]  /*2d10*/  BRA.U UP1, `(.L_x_46) ;  /* 0xffffffed01a87547 */ /* 0x000ff6000b83ffff */
[----:B------:R-:W-:Y:S01]  /*2d20*/  UIADD3 UR7, UPT, UPT, UR7, 0x18, URZ ;  /* 0x0000001807077890 */ /* 0x000fe2000fffe0ff */
[----:B------:R-:W-:-:S03]  /*2d30*/  SHF.L.U32 R3, R12, 0x1f, RZ ;  /* 0x0000001f0c037819 */ /* 0x000fc600000006ff */
[----:B------:R-:W-:-:S09]  /*2d40*/  ULEA UR4, UR14, UR7, 0x3 ;  /* 0x000000070e047291 */ /* 0x000fd2000f8e18ff */
[----:B------:R-:W2:Y:S02]  /*2d50*/  SYNCS.PHASECHK.TRANS64.TRYWAIT P0, [UR4], R3 ;  /* 0x00000003ff0075a7 */ /* 0x000ea40008001104 */
[----:B--2---:R-:W-:Y:S05]  /*2d60*/  @!P0 BRA `(.L_x_47) ;  /* 0x000000fc00dc8947 */ /* 0x004fea0003800000 */
.L_x_198:
[----:B------:R-:W-:-:S04]  /*2d70*/  UIADD3 UR4, UPT, UPT, UR14, 0x1, URZ ;  /* 0x000000010e047890 */ /* 0x000fc8000fffe0ff */
[----:B------:R-:W-:-:S04]  /*2d80*/  UISETP.NE.AND UP0, UPT, UR4, 0x3, UPT ;  /* 0x000000030400788c */ /* 0x000fc8000bf05270 */
[----:B------:R-:W-:Y:S02]  /*2d90*/  USEL UR6, URZ, 0x1, UP0 ;  /* 0x00000001ff067887 */ /* 0x000fe40008000000 */
[----:B------:R-:W-:-:S04]  /*2da0*/  USEL UR4, UR4, URZ, UP0 ;  /* 0x000000ff04047287 */ /* 0x000fc80008000000 */
[----:B------:R-:W-:Y:S01]  /*2db0*/  ULEA UR5, UR4, UR7, 0x3 ;  /* 0x0000000704057291 */ /* 0x000fe2000f8e18ff */
[----:B------:R-:W-:-:S04]  /*2dc0*/  LOP3.LUT R12, R12, UR6, RZ, 0x3c, !PT ;  /* 0x000000060c0c7c12 */ /* 0x000fc8000f8e3cff */
[----:B-1----:R-:W-:-:S04]  /*2dd0*/  SHF.L.U32 R3, R12, 0x1f, RZ ;  /* 0x0000001f0c037819 */ /* 0x002fc800000006ff */
[----:B------:R-:W1:Y:S02]  /*2de0*/  SYNCS.PHASECHK.TRANS64.TRYWAIT P0, [UR5], R3 ;  /* 0x00000003ff0075a7 */ /* 0x000e640008001105 */
[----:B-1----:R-:W-:Y:S05]  /*2df0*/  @!P0 BRA `(.L_x_48) ;  /* 0x000000fc00d08947 */ /* 0x002fea0003800000 */
.L_x_200:
[----:B------:R-:W-:-:S04]  /*2e00*/  UIADD3 UR4, UPT, UPT, UR4, 0x1, URZ ;  /* 0x0000000104047890 */ /* 0x000fc8000fffe0ff */
[----:B------:R-:W-:-:S04]  /*2e10*/  UISETP.NE.AND UP0, UPT, UR4, 0x3, UPT ;  /* 0x000000030400788c */ /* 0x000fc8000bf05270 */
[----:B------:R-:W-:Y:S02]  /*2e20*/  USEL UR5, URZ, 0x1, UP0 ;  /* 0x00000001ff057887 */ /* 0x000fe40008000000 */
[----:B------:R-:W-:-:S04]  /*2e30*/  USEL UR4, UR4, URZ, UP0 ;  /* 0x000000ff04047287 */ /* 0x000fc80008000000 */
[----:B------:R-:W-:Y:S01]  /*2e40*/  ULEA UR4, UR4, UR7, 0x3 ;  /* 0x0000000704047291 */ /* 0x000fe2000f8e18ff */
[----:B-1----:R-:W-:-:S04]  /*2e50*/  LOP3.LUT R3, R12, UR5, RZ, 0x3c, !PT ;  /* 0x000000050c037c12 */ /* 0x002fc8000f8e3cff */
[----:B------:R-:W-:Y:S01]  /*2e60*/  SHF.L.U32 R3, R3, 0x1f, RZ ;  /* 0x0000001f03037819 */ /* 0x000fe200000006ff */
[----:B------:R-:W-:-:S07]  /*2e70*/  IMAD.U32 R0, RZ, RZ, UR4 ;  /* 0x00000004ff007e24 */ /* 0x000fce000f8e00ff */
.L_x_49:
[----:B-1----:R1:W2:Y:S02]  /*2e80*/  SYNCS.PHASECHK.TRANS64.TRYWAIT P0, [R0+URZ], R3 ;  /* 0x00000003000075a7 */ /* 0x0022a400080011ff */
[----:B--2---:R-:W-:Y:S05]  /*2e90*/  @!P0 NANOSLEEP.SYNCS 0x989680 ;  /* 0x009896800000895d */ /* 0x004fea0003900000 */
[----:B------:R-:W2:Y:S02]  /*2ea0*/  @!P0 SYNCS.PHASECHK.TRANS64 P0, [R0+URZ], R3 ;  /* 0x00000003000085a7 */ /* 0x000ea400080010ff */
[----:B--2---:R-:W-:Y:S05]  /*2eb0*/  @P0 EXIT ;  /* 0x000000000000094d */ /* 0x004fea0003800000 */
[----:B------:R-:W-:Y:S05]  /*2ec0*/  BRA `(.L_x_49) ;  /* 0xfffffffc00ec7947 */ /* 0x000fea000383ffff */
.L_x_22:
[----:B------:R-:W2:Y:S02]  /*2ed0*/  S2UR UR4, SR_CgaCtaId ;  /* 0x00000000000479c3 */ /* 0x000ea40000008800 */
[----:B--2---:R-:W-:-:S04]  /*2ee0*/  UISETP.NE.AND UP0, UPT, UR4, URZ, UPT ;  /* 0x000000ff0400728c */ /* 0x004fc8000bf05270 */
[----:B------:R-:W-:-:S09]  /*2ef0*/  UISETP.NE.OR UP0, UPT, UR21, 0x1, UP0 ;  /* 0x000000011500788c */ /* 0x000fd20008705670 */
[----:B------:R-:W-:Y:S05]  /*2f00*/  BRA.U UP0, `(.L_x_50) ;  /* 0x00000005004c7547 */ /* 0x000fea000b800000 */
[----:B------:R-:W2:Y:S01]  /*2f10*/  S2UR UR5, SR_CgaCtaId ;  /* 0x00000000000579c3 */ /* 0x000ea20000008800 */
[----:B------:R-:W-:Y:S01]  /*2f20*/  UMOV UR4, 0x400 ;  /* 0x0000040000047882 */ /* 0x000fe20000000000 */
[----:B------:R-:W-:Y:S01]  /*2f30*/  ISETP.GE.U32.AND P2, PT, R0, 0x8, PT ;  /* 0x000000080000780c */ /* 0x000fe20003f46070 */
[----:B------:R-:W-:Y:S01]  /*2f40*/  IMAD.MOV.U32 R12, RZ, RZ, 0x1 ;  /* 0x00000001ff0c7424 */ /* 0x000fe200078e00ff */
[----:B------:R-:W-:Y:S02]  /*2f50*/  CS2R R10, SRZ ;  /* 0x00000000000a7805 */ /* 0x000fe4000001ff00 */
[----:B------:R-:W-:Y:S01]  /*2f60*/  CS2R R8, SRZ ;  /* 0x0000000000087805 */ /* 0x000fe2000001ff00 */
[----:B--2---:R-:W-:-:S03]  /*2f70*/  ULEA UR6, UR5, UR4, 0x18 ;  /* 0x0000000405067291 */ /* 0x004fc6000f8ec0ff */
[----:B------:R-:W-:-:S09]  /*2f80*/  UMOV UR5, URZ ;  /* 0x000000ff00057c82 */ /* 0x000fd20008000000 */
.L_x_54:
[----:B------:R-:W-:Y:S02]  /*2f90*/  LEA R2, R8, UR6, 0x3 ;  /* 0x0000000608027c11 */ /* 0x000fe4000f8e18ff */
[----:B------:R-:W-:-:S03]  /*2fa0*/  SHF.L.U32 R5, R9, 0x1f, RZ ;  /* 0x0000001f09057819 */ /* 0x000fc600000006ff */
[----:B------:R-:W-:Y:S01]  /*2fb0*/  VIADD R4, R2, 0xc0 ;  /* 0x000000c002047836 */ /* 0x000fe20000000000 */
[----:B------:R-:W2:Y:S02]  /*2fc0*/  SYNCS.PHASECHK.TRANS64.TRYWAIT P0, [R2+URZ+0xb0], R5 ;  /* 0x0000b005020075a7 */ /* 0x000ea400080011ff */
[----:B--2---:R-:W-:Y:S05]  /*2fd0*/  @!P0 BRA `(.L_x_51) ;  /* 0x000000fc00708947 */ /* 0x004fea0003800000 */
.L_x_201:
[----:B------:R-:W-:Y:S01]  /*2fe0*/  ULEA UR4, UR5, UR6, 0x3 ;  /* 0x0000000605047291 */ /* 0x000fe2000f8e18ff */
[----:B------:R-:W-:Y:S02]  /*2ff0*/  PRMT R4, RZ, 0x654, R4 ;  /* 0x00000654ff047816 */ /* 0x000fe40000000004 */
[----:B--2---:R-:W-:Y:S01]  /*3000*/  SHF.L.U32 R5, R12, 0x1f, RZ ;  /* 0x0000001f0c057819 */ /* 0x004fe200000006ff */
[----:B------:R-:W-:Y:S01]  /*3010*/  UIADD3 UR7, UPT, UPT, UR4, 0x80, URZ ;  /* 0x0000008004077890 */ /* 0x000fe2000fffe0ff */
[----:B------:R2:W-:Y:S05]  /*3020*/  SYNCS.ARRIVE.TRANS64.RED.A1T0 RZ, [R4+URZ], RZ ;  /* 0x000000ff04ff79a7 */ /* 0x0005ea00081004ff */
[----:B------:R-:W-:Y:S01]  /*3030*/  IMAD.U32 R7, RZ, RZ, UR7 ;  /* 0x00000007ff077e24 */ /* 0x000fe2000f8e00ff */
[----:B------:R-:W3:Y:S04]  /*3040*/  SYNCS.PHASECHK.TRANS64.TRYWAIT P0, [UR4+0x90], R5 ;  /* 0x00009005ff0075a7 */ /* 0x000ee80008001104 */
[----:B------:R-:W-:Y:S01]  /*3050*/  PRMT R6, R0, 0x654, R7 ;  /* 0x0000065400067816 */ /* 0x000fe20000000007 */
[----:B--2---:R-:W-:Y:S01]  /*3060*/  @!P2 IMAD.MOV.U32 R4, RZ, RZ, 0x10 ;  /* 0x00000010ff04a424 */ /* 0x004fe200078e00ff */
[----:B---3--:R-:W-:Y:S06]  /*3070*/  @!P0 BRA `(.L_x_52) ;  /* 0x000000fc005c8947 */ /* 0x008fec0003800000 */
.L_x_203:
[----:B------:R-:W-:Y:S01]  /*3080*/  ULEA UR8, UR5, UR6, 0x4 ;  /* 0x0000000605087291 */ /* 0x000fe2000f8e20ff */
[----:B------:R-:W-:Y:S01]  /*3090*/  SEL R3, R6, R3, !P2 ;  /* 0x0000000306037207 */ /* 0x000fe20005000000 */
[----:B------:R-:W-:Y:S01]  /*30a0*/  UIADD3 UR9, UPT, UPT, UR4, 0x80, URZ ;  /* 0x0000008004097890 */ /* 0x000fe2000fffe0ff */
[----:B--2---:R-:W-:Y:S01]  /*30b0*/  LEA R2, R11, UR6, 0x3 ;  /* 0x000000060b027c11 */ /* 0x004fe2000f8e18ff */
[----:B------:R-:W-:Y:S01]  /*30c0*/  UIADD3 UR8, UPT, UPT, UR8, 0xe0, URZ ;  /* 0x000000e008087890 */ /* 0x000fe2000fffe0ff */
[----:B------:R-:W-:Y:S01]  /*30d0*/  SHF.L.U32 R5, R10, 0x1f, RZ ;  /* 0x0000001f0a057819 */ /* 0x000fe200000006ff */
[----:B------:R2:W-:Y:S01]  /*30e0*/  @!P2 SYNCS.ARRIVE.TRANS64.RED RZ, [R3+URZ], R4 ;  /* 0x0000000403ffa9a7 */ /* 0x0005e200080004ff */
[----:B------:R-:W-:Y:S01]  /*30f0*/  UIADD3 UR4, UPT, UPT, UR5, 0x1, URZ ;  /* 0x0000000105047890 */ /* 0x000fe2000fffe0ff */
[----:B------:R-:W-:-:S03]  /*3100*/  VIADD R8, R8, 0x1 ;  /* 0x0000000108087836 */ /* 0x000fc60000000000 */
[----:B------:R-:W-:Y:S02]  /*3110*/  UISETP.NE.AND UP0, UPT, UR4, 0x2, UPT ;  /* 0x000000020400788c */ /* 0x000fe4000bf05270 */
[----:B------:R-:W-:Y:S06]  /*3120*/  UGETNEXTWORKID.BROADCAST [UR8], [UR9] ;  /* 0x00000000080073ca */ /* 0x000fec0008000100 */
[----:B------:R-:W-:Y:S01]  /*3130*/  USEL UR7, URZ, 0x1, UP0 ;  /* 0x00000001ff077887 */ /* 0x000fe20008000000 */
[----:B------:R-:W-:Y:S01]  /*3140*/  ISETP.NE.AND P0, PT, R8, 0x2, PT ;  /* 0x000000020800780c */ /* 0x000fe20003f05270 */
[----:B------:R-:W-:Y:S01]  /*3150*/  USEL UR5, UR4, URZ, UP0 ;  /* 0x000000ff04057287 */ /* 0x000fe20008000000 */
[----:B------:R-:W3:Y:S03]  /*3160*/  SYNCS.PHASECHK.TRANS64.TRYWAIT P1, [R2+URZ+0x80], R5 ;  /* 0x00008005020075a7 */ /* 0x000ee600080211ff */
[----:B------:R-:W-:Y:S01]  /*3170*/  LOP3.LUT R12, R12, UR7, RZ, 0x3c, !PT ;  /* 0x000000070c0c7c12 */ /* 0x000fe2000f8e3cff */
[----:B--23--:R-:W-:Y:S07]  /*3180*/  @!P1 BRA `(.L_x_53) ;  /* 0x000000fc00309947 */ /* 0x00cfee0003800000 */
.L_x_204:
[C---:B------:R-:W-:Y:S01]  /*3190*/  LEA R4, R11.reuse, UR6, 0x4 ;  /* 0x000000060b047c11 */ /* 0x040fe2000f8e20ff */
[----:B--2---:R-:W-:Y:S01]  /*31a0*/  VIADD R2, R2, 0x90 ;  /* 0x0000009002027836 */ /* 0x004fe20000000000 */
[----:B------:R-:W-:Y:S01]  /*31b0*/  SEL R8, R8, RZ, P0 ;  /* 0x000000ff08087207 */ /* 0x000fe20000000000 */
[----:B------:R-:W-:-:S03]  /*31c0*/  VIADD R11, R11, 0x1 ;  /* 0x000000010b0b7836 */ /* 0x000fc60000000000 */
[----:B------:R-:W2:Y:S01]  /*31d0*/  LDS.128 R4, [R4+0xe0] ;  /* 0x0000e00004047984 */ /* 0x000ea20000000c00 */
[----:B------:R-:W-:Y:S02]  /*31e0*/  PRMT R2, RZ, 0x654, R2 ;  /* 0x00000654ff027816 */ /* 0x000fe40000000002 */
[C---:B------:R-:W-:Y:S01]  /*31f0*/  ISETP.NE.AND P1, PT, R11.reuse, 0x2, PT ;  /* 0x000000020b00780c */ /* 0x040fe20003f25270 */
[----:B------:R-:W-:Y:S01]  /*3200*/  @!PT LDS RZ, [RZ] ;  /* 0x00000000fffff984 */ /* 0x000fe20000000800 */
[----:B------:R-:W-:Y:S01]  /*3210*/  @!PT LDS RZ, [RZ] ;  /* 0x00000000fffff984 */ /* 0x000fe20000000800 */
[----:B------:R-:W-:Y:S01]  /*3220*/  @!PT LDS RZ, [RZ] ;  /* 0x00000000fffff984 */ /* 0x000fe20000000800 */
[----:B------:R-:W-:Y:S01]  /*3230*/  @!PT LDS RZ, [RZ] ;  /* 0x00000000fffff984 */ /* 0x000fe20000000800 */
[----:B------:R3:W-:Y:S06]  /*3240*/  MEMBAR.ALL.CTA ;  /* 0x0000000000007992 */ /* 0x0007ec0000008000 */
[----:B---3--:R-:W3:Y:S01]  /*3250*/  FENCE.VIEW.ASYNC.S ;  /* 0x00000000000073c6 */ /* 0x008ee20000000000 */
[----:B------:R-:W-:Y:S01]  /*3260*/  SEL R11, R11, RZ, P1 ;  /* 0x000000ff0b0b7207 */ /* 0x000fe20000800000 */
[----:B---3--:R3:W-:Y:S01]  /*3270*/  SYNCS.ARRIVE.TRANS64.RED.A1T0 RZ, [R2+URZ], RZ ;  /* 0x000000ff02ff79a7 */ /* 0x0087e200081004ff */
[----:B--2---:R-:W-:-:S02]  /*3280*/  LOP3.LUT P3, RZ, R6, 0x1, RZ, 0xc0, !PT ;  /* 0x0000000106ff7812 */ /* 0x004fc4000786c0ff */
[----:B------:R-:W-:-:S04]  /*3290*/  SEL R5, RZ, 0x1, P1 ;  /* 0x00000001ff057807 */ /* 0x000fc80000800000 */
[----:B------:R-:W-:Y:S02]  /*32a0*/  LOP3.LUT R10, R10, R5, RZ, 0x3c, !PT ;  /* 0x000000050a0a7212 */ /* 0x000fe400078e3cff */
[----:B---3--:R-:W-:-:S04]  /*32b0*/  SEL R2, RZ, 0x1, P0 ;  /* 0x00000001ff027807 */ /* 0x008fc80000000000 */
[----:B------:R-:W-:Y:S01]  /*32c0*/  LOP3.LUT R9, R9, R2, RZ, 0x3c, !PT ;  /* 0x0000000209097212 */ /* 0x000fe200078e3cff */
[----:B------:R-:W-:Y:S06]  /*32d0*/  @P3 BRA `(.L_x_54) ;  /* 0xfffffffc002c3947 */ /* 0x000fec000383ffff */
[----:B------:R-:W-:Y:S01]  /*32e0*/  ULEA UR4, UR5, UR6, 0x3 ;  /* 0x0000000605047291 */ /* 0x000fe2000f8e18ff */
[----:B------:R-:W-:-:S08]  /*32f0*/  SHF.L.U32 R3, R12, 0x1f, RZ ;  /* 0x0000001f0c037819 */ /* 0x000fd000000006ff */
[----:B------:R-:W2:Y:S02]  /*3300*/  SYNCS.PHASECHK.TRANS64 P0, [UR4+0x90], R3 ;  /* 0x00009003ff0075a7 */ /* 0x000ea40008001004 */
[----:B--2---:R-:W-:Y:S05]  /*3310*/  @P0 BRA `(.L_x_55) ;  /* 0x0000000000080947 */ /* 0x004fea0003800000 */
[----:B------:R-:W2:Y:S02]  /*3320*/  SYNCS.PHASECHK.TRANS64.TRYWAIT P0, [UR4+0x90], R3 ;  /* 0x00009003ff0075a7 */ /* 0x000ea40008001104 */
[----:B--2---:R-:W-:Y:S05]  /*3330*/  @!P0 BRA `(.L_x_56) ;  /* 0x000000f800d88947 */ /* 0x004fea0003800000 */
.L_x_55:
[----:B------:R-:W-:-:S04]  /*3340*/  UIADD3 UR7, UPT, UPT, UR5, 0x1, URZ ;  /* 0x0000000105077890 */ /* 0x000fc8000fffe0ff */
[----:B------:R-:W-:-:S04]  /*3350*/  UISETP.NE.AND UP0, UPT, UR7, 0x2, UPT ;  /* 0x000000020700788c */ /* 0x000fc8000bf05270 */
[----:B------:R-:W-:Y:S02]  /*3360*/  USEL UR8, URZ, 0x1, UP0 ;  /* 0x00000001ff087887 */ /* 0x000fe40008000000 */
[----:B------:R-:W-:-:S04]  /*3370*/  USEL UR7, UR7, URZ, UP0 ;  /* 0x000000ff07077287 */ /* 0x000fc80008000000 */
[----:B------:R-:W-:Y:S01]  /*3380*/  ULEA UR7, UR7, UR6, 0x3 ;  /* 0x0000000607077291 */ /* 0x000fe2000f8e18ff */
[----:B--2---:R-:W-:-:S04]  /*3390*/  LOP3.LUT R3, R12, UR8, RZ, 0x3c, !PT ;  /* 0x000000080c037c12 */ /* 0x004fc8000f8e3cff */
[----:B------:R-:W-:-:S04]  /*33a0*/  SHF.L.U32 R0, R3, 0x1f, RZ ;  /* 0x0000001f03007819 */ /* 0x000fc800000006ff */
[----:B------:R-:W2:Y:S02]  /*33b0*/  SYNCS.PHASECHK.TRANS64 P0, [UR7+0x90], R0 ;  /* 0x00009000ff0075a7 */ /* 0x000ea40008001007 */
[----:B-12---:R-:W-:Y:S05]  /*33c0*/  @P0 EXIT ;  /* 0x000000000000094d */ /* 0x006fea0003800000 */
[----:B------:R-:W-:Y:S02]  /*33d0*/  SHF.L.U32 R3, R3, 0x1f, RZ ;  /* 0x0000001f03037819 */ /* 0x000fe400000006ff */
[----:B------:R-:W-:-:S07]  /*33e0*/  MOV R0, UR7 ;  /* 0x0000000700007c02 */ /* 0x000fce0008000f00 */
.L_x_57:
[----:B-1----:R1:W2:Y:S02]  /*33f0*/  SYNCS.PHASECHK.TRANS64.TRYWAIT P0, [R0+URZ+0x90], R3 ;  /* 0x00009003000075a7 */ /* 0x0022a400080011ff */
[----:B--2---:R-:W-:Y:S05]  /*3400*/  @!P0 NANOSLEEP.SYNCS 0x989680 ;  /* 0x009896800000895d */ /* 0x004fea0003900000 */
[----:B------:R-:W2:Y:S02]  /*3410*/  @!P0 SYNCS.PHASECHK.TRANS64 P0, [R0+URZ+0x90], R3 ;  /* 0x00009003000085a7 */ /* 0x000ea400080010ff */
[----:B--2---:R-:W-:Y:S05]  /*3420*/  @P0 EXIT ;  /* 0x000000000000094d */ /* 0x004fea0003800000 */
[----:B------:R-:W-:Y:S05]  /*3430*/  BRA `(.L_x_57) ;  /* 0xfffffffc00ec7947 */ /* 0x000fea000383ffff */
.L_x_50:
[----:B------:R-:W-:Y:S05]  /*3440*/  BRA.U UP6, `(.L_x_58) ;  /* 0x0000001106f47547 */ /* 0x000fea000b800000 */
[----:B------:R-:W2:Y:S01]  /*3450*/  S2UR UR7, SR_CgaCtaId ;  /* 0x00000000000779c3 */ /* 0x000ea20000008800 */
[----:B------:R-:W-:Y:S01]  /*3460*/  UMOV UR4, 0x40 ;  /* 0x0000004000047882 */ /* 0x000fe20000000000 */
[----:B------:R-:W-:Y:S01]  /*3470*/  NOP ;  /* 0x0000000000007918 */ /* 0x000fe20000000000 */
[----:B------:R-:W-:Y:S01]  /*3480*/  UMOV UR6, 0x400 ;  /* 0x0000040000067882 */ /* 0x000fe20000000000 */
[----:B--2---:R-:W-:Y:S02]  /*3490*/  ULEA UR5, UR7, UR4, 0x18 ;  /* 0x0000000407057291 */ /* 0x004fe4000f8ec0ff */
[----:B------:R-:W-:-:S07]  /*34a0*/  ULEA UR6, UR7, UR6, 0x18 ;  /* 0x0000000607067291 */ /* 0x000fce000f8ec0ff */
[----:B------:R-:W2:Y:S02]  /*34b0*/  LDS.U8 R0, [UR5+0x1c] ;  /* 0x00001c05ff007984 */ /* 0x000ea40008000000 */
[----:B--2---:R-:W-:-:S13]  /*34c0*/  ISETP.NE.AND P0, PT, R0, RZ, PT ;  /* 0x000000ff0000720c */ /* 0x004fda0003f05270 */
[----:B------:R-:W-:Y:S05]  /*34d0*/  @P0 BRA `(.L_x_59) ;  /* 0x0000000000580947 */ /* 0x000fea0003800000 */
[----:B------:R-:W-:-:S13]  /*34e0*/  ELECT P0, URZ, PT ;  /* 0x0000000000ff782f */ /* 0x000fda0003800000 */
[----:B------:R-:W-:Y:S05]  /*34f0*/  @!P0 BRA `(.L_x_60) ;  /* 0x0000000000608947 */ /* 0x000fea0003800000 */
[----:B------:R-:W-:Y:S01]  /*3500*/  UMOV UR4, 0x10 ;  /* 0x0000001000047882 */ /* 0x000fe20000000000 */
[----:B------:R-:W-:Y:S01]  /*3510*/  HFMA2 R0, -RZ, RZ, 0, 5.9604644775390625e-08 ;  /* 0x00000001ff007431 */ /* 0x000fe200000001ff */
[----:B------:R-:W-:-:S03]  /*3520*/  MOV R3, 0xffff ;  /* 0x0000ffff00037802 */ /* 0x000fc60000000f00 */
[----:B------:R-:W-:Y:S04]  /*3530*/  DEPBAR.LE SB2, 0x36 ;  /* 0x0000ad800000791a */ /* 0x000fe80000000000 */
[----:B------:R-:W2:Y:S02]  /*3540*/  UTCATOMSWS.FIND_AND_SET.ALIGN UP0, UR4, UR4 ;  /* 0x00000004000475e3 */ /* 0x000ea40008000800 */
[----:B--2---:R-:W-:Y:S01]  /*3550*/  MOV R4, UR4 ;  /* 0x0000000400047c02 */ /* 0x004fe20008000f00 */
[----:B------:R-:W-:Y:S06]  /*3560*/  BRA.U UP0, `(.L_x_61) ;  /* 0x0000000100187547 */ /* 0x000fec000b800000 */
.L_x_62:
[----:B------:R-:W-:Y:S05]  /*3570*/  NANOSLEEP 0x64 ;  /* 0x000000640000795d */ /* 0x000fea0003800000 */
[----:B------:R-:W-:-:S05]  /*3580*/  UMOV UR4, 0x10 ;  /* 0x0000001000047882 */ /* 0x000fca0000000000 */
[----:B------:R-:W-:Y:S04]  /*3590*/  DEPBAR.LE SB2, 0x36 ;  /* 0x0000ad800000791a */ /* 0x000fe80000000000 */
[----:B------:R-:W2:Y:S02]  /*35a0*/  UTCATOMSWS.FIND_AND_SET.ALIGN UP0, UR4, UR4 ;  /* 0x00000004000475e3 */ /* 0x000ea40008000800 */
[----:B--2---:R-:W-:Y:S01]  /*35b0*/  MOV R4, UR4 ;  /* 0x0000000400047c02 */ /* 0x004fe20008000f00 */
[----:B------:R-:W-:Y:S05]  /*35c0*/  BRA.U !UP0, `(.L_x_62) ;  /* 0xfffffffd08e87547 */ /* 0x000fea000b83ffff */
.L_x_61:
[-C--:B------:R-:W-:Y:S02]  /*35d0*/  SHF.L.U32 R3, R3, R4.reuse, RZ ;  /* 0x0000000403037219 */ /* 0x080fe400000006ff */
[----:B------:R-:W-:Y:S01]  /*35e0*/  SHF.L.U32 R0, R0, R4, RZ ;  /* 0x0000000400007219 */ /* 0x000fe200000006ff */
[----:B------:R-:W-:Y:S02]  /*35f0*/  IMAD.SHL.U32 R4, R4, 0x20, RZ ;  /* 0x0000002004047824 */ /* 0x000fe400078e00ff */
[----:B------:R2:W-:Y:S04]  /*3600*/  ATOMS.OR RZ, [UR5+0x14], R3 ;  /* 0x00001403ffff798c */ /* 0x0005e8000b000005 */
[----:B------:R2:W-:Y:S04]  /*3610*/  ATOMS.OR RZ, [UR5+0x18], R0 ;  /* 0x00001800ffff798c */ /* 0x0005e8000b000005 */
[----:B------:R2:W-:Y:S01]  /*3620*/  STS [UR6+0x100], R4 ;  /* 0x00010004ff007988 */ /* 0x0005e20008000806 */
[----:B------:R-:W-:Y:S05]  /*3630*/  BRA `(.L_x_60) ;  /* 0x0000000000107947 */ /* 0x000fea0003800000 */
.L_x_59:
[----:B------:R-:W-:Y:S02]  /*3640*/  MOV R0, 0xffffffff ;  /* 0xffffffff00007802 */ /* 0x000fe40000000f00 */
[----:B------:R-:W-:-:S03]  /*3650*/  MOV R4, 0x3680 ;  /* 0x0000368000047802 */ /* 0x000fc60000000f00 */
[----:B------:R2:W-:Y:S04]  /*3660*/  STS [UR6+0x100], R0 ;  /* 0x00010000ff007988 */ /* 0x0005e80008000806 */
[----:B-12--5:R-:W-:Y:S05]  /*3670*/  CALL.REL.NOINC `($__internal_1_$__cuda_sm10x_tcgen05_guardrail_trap_phase_invalid_during_alloc) ;  /* 0x0000010000a47944 */ /* 0x026fea0003c00000 */
.L_x_60:
[----:B------:R-:W-:Y:S05]  /*3680*/  WARPSYNC.ALL ;  /* 0x0000000000007948 */ /* 0x000fea0003800000 */
[----:B------:R-:W3:Y:S01]  /*3690*/  S2UR UR4, SR_CgaCtaId ;  /* 0x00000000000479c3 */ /* 0x000ee20000008800 */
[----:B------:R-:W-:Y:S01]  /*36a0*/  UMOV UR34, 0x400 ;  /* 0x0000040000227882 */ /* 0x000fe20000000000 */
[----:B------:R-:W-:-:S06]  /*36b0*/  NOP ;  /* 0x0000000000007918 */ /* 0x000fcc0000000000 */
[----:B------:R-:W-:Y:S06]  /*36c0*/  BAR.ARV 0x6, 0xa0 ;  /* 0x0182800000007b1d */ /* 0x000fec0000002000 */
[----:B------:R-:W4:Y:S01]  /*36d0*/  LDCU UR12, c[0x0][0x38c] ;  /* 0x00007180ff0c77ac */ /* 0x000f220008000800 */
[----:B------:R-:W-:Y:S01]  /*36e0*/  CS2R R8, SRZ ;  /* 0x0000000000087805 */ /* 0x000fe2000001ff00 */
[----:B--2---:R-:W-:Y:S01]  /*36f0*/  IMAD.MOV.U32 R3, RZ, RZ, RZ ;  /* 0x000000ffff037224 */ /* 0x004fe200078e00ff */
[----:B------:R-:W-:Y:S01]  /*3700*/  UMOV UR5, 0x1 ;  /* 0x0000000100057882 */ /* 0x000fe20000000000 */
[----:B------:R-:W-:Y:S01]  /*3710*/  UMOV UR30, URZ ;  /* 0x000000ff001e7c82 */ /* 0x000fe20008000000 */
[----:B------:R-:W-:Y:S01]  /*3720*/  UMOV UR58, URZ ;  /* 0x000000ff003a7c82 */ /* 0x000fe20008000000 */
[----:B------:R-:W-:Y:S01]  /*3730*/  UMOV UR56, URZ ;  /* 0x000000ff00387c82 */ /* 0x000fe20008000000 */
[----:B------:R-:W-:Y:S01]  /*3740*/  UMOV UR42, URZ ;  /* 0x000000ff002a7c82 */ /* 0x000fe20008000000 */
[----:B------:R-:W-:Y:S01]  /*3750*/  UMOV UR40, URZ ;  /* 0x000000ff00287c82 */ /* 0x000fe20008000000 */
[----:B---3--:R-:W-:Y:S01]  /*3760*/  ULEA UR34, UR4, UR34, 0x18 ;  /* 0x0000002204227291 */ /* 0x008fe2000f8ec0ff */
[----:B------:R-:W2:Y:S03]  /*3770*/  LDCU UR4, c[0x0][0x38c] ;  /* 0x00007180ff0477ac */ /* 0x000ea60008000800 */
[----:B------:R-:W-:-:S02]  /*3780*/  UIADD3 UR6, UPT, UPT, UR34, 0x14400, URZ ;  /* 0x0001440022067890 */ /* 0x000fc4000fffe0ff */
[----:B------:R-:W-:-:S03]  /*3790*/  UIADD3 UR8, UPT, UPT, UR34, 0x2ca00, URZ ;  /* 0x0002ca0022087890 */ /* 0x000fc6000fffe0ff */
[----:B------:R-:W3:Y:S01]  /*37a0*/  LDS R0, [UR34+0x100] ;  /* 0x00010022ff007984 */ /* 0x000ee20008000800 */
[----:B----4-:R-:W-:Y:S02]  /*37b0*/  UIADD3 UR12, UPT, UPT, UR12, 0x7f, URZ ;  /* 0x0000007f0c0c7890 */ /* 0x010fe4000fffe0ff */
[----:B------:R-:W-:Y:S02]  /*37c0*/  UIADD3 UR7, UPT, UPT, UR34, 0x8400, URZ ;  /* 0x0000840022077890 */ /* 0x000fe4000fffe0ff */
[----:B------:R-:W-:Y:S02]  /*37d0*/  USHF.R.U32.HI UR9, URZ, 0x4, UR6 ;  /* 0x00000004ff097899 */ /* 0x000fe40008011606 */
[----:B------:R-:W-:Y:S02]  /*37e0*/  USHF.R.U32.HI UR6, URZ, 0x4, UR8 ;  /* 0x00000004ff067899 */ /* 0x000fe40008011608 */
[----:B------:R-:W-:Y:S02]  /*37f0*/  USHF.R.S32.HI UR10, URZ, 0x1f, UR12 ;  /* 0x0000001fff0a7899 */ /* 0x000fe4000801140c */
[----:B--2---:R-:W-:-:S02]  /*3800*/  UISETP.GE.AND UP3, UPT, UR4, 0x1, UPT ;  /* 0x000000010400788c */ /* 0x004fc4000bf66270 */
[----:B------:R-:W-:Y:S02]  /*3810*/  UISETP.GE.U32.AND UP2, UPT, UR4, 0x81, UPT ;  /* 0x000000810400788c */ /* 0x000fe4000bf46070 */
[----:B------:R-:W-:Y:S02]  /*3820*/  UIADD3 UR4, UPT, UPT, UR34, 0x2c400, URZ ;  /* 0x0002c40022047890 */ /* 0x000fe4000fffe0ff */
[----:B------:R-:W-:Y:S02]  /*3830*/  USHF.R.U32.HI UR11, URZ, 0x4, UR7 ;  /* 0x00000004ff0b7899 */ /* 0x000fe40008011607 */
[----:B------:R-:W-:Y:S02]  /*3840*/  USHF.R.U32.HI UR7, URZ, 0x4, UR4 ;  /* 0x00000004ff077899 */ /* 0x000fe40008011604 */
[----:B------:R-:W-:Y:S02]  /*3850*/  ULOP3.LUT UR6, UR6, 0x3fff, URZ, 0xc0, !UPT ;  /* 0x00003fff06067892 */ /* 0x000fe4000f8ec0ff */
[----:B------:R-:W-:-:S02]  /*3860*/  ULEA.HI UR4, UR10, UR12, URZ, 0x7 ;  /* 0x0000000c0a047291 */ /* 0x000fc4000f8f38ff */
[----:B------:R-:W-:Y:S02]  /*3870*/  ULOP3.LUT UR9, UR9, 0x3fff, URZ, 0xc0, !UPT ;  /* 0x00003fff09097892 */ /* 0x000fe4000f8ec0ff */
[----:B------:R-:W-:Y:S02]  /*3880*/  ULOP3.LUT UR7, UR7, 0x3fff, URZ, 0xc0, !UPT ;  /* 0x00003fff07077892 */ /* 0x000fe4000f8ec0ff */
[----:B------:R-:W-:Y:S02]  /*3890*/  ULOP3.LUT UR54, UR6, 0x10000, URZ, 0xfc, !UPT ;  /* 0x0001000006367892 */ /* 0x000fe4000f8efcff */
[----:B------:R-:W-:Y:S02]  /*38a0*/  USHF.R.S32.HI UR64, URZ, 0x7, UR4 ;  /* 0x00000007ff407899 */ /* 0x000fe40008011404 */
[----:B------:R-:W-:Y:S02]  /*38b0*/  ULOP3.LUT UR11, UR11, 0x3fff, URZ, 0xc0, !UPT ;  /* 0x00003fff0b0b7892 */ /* 0x000fe4000f8ec0ff */
[----:B------:R-:W-:-:S02]  /*38c0*/  ULOP3.LUT UR52, UR9, 0x10000, URZ, 0xfc, !UPT ;  /* 0x0001000009347892 */ /* 0x000fc4000f8efcff */
[----:B------:R-:W-:Y:S02]  /*38d0*/  ULOP3.LUT UR53, UR7, 0x10000, URZ, 0xfc, !UPT ;  /* 0x0001000007357892 */ /* 0x000fe4000f8efcff */
[----:B------:R-:W-:Y:S01]  /*38e0*/  ULOP3.LUT UR35, UR11, 0x10000, URZ, 0xfc, !UPT ;  /* 0x000100000b237892 */ /* 0x000fe2000f8efcff */
[----:B---3--:R-:W-:Y:S01]  /*38f0*/  R2UR UR31, R0 ;  /* 0x00000000001f72ca */ /* 0x008fe200000e0000 */
[----:B------:R-:W-:Y:S02]  /*3900*/  UIADD3 UR66, UPT, UPT, UR34, 0xa0, URZ ;  /* 0x000000a022427890 */ /* 0x000fe4000fffe0ff */
[----:B------:R-:W-:Y:S01]  /*3910*/  UIADD3 UR65, UPT, UPT, UR64, -0x1, URZ ;  /* 0xffffffff40417890 */ /* 0x000fe2000fffe0ff */
[----:B------:R-:W-:Y:S01]  /*3920*/  UMOV UR38, URZ ;  /* 0x000000ff00267c82 */ /* 0x000fe20008000000 */
[----:B------:R-:W-:-:S08]  /*3930*/  UMOV UR36, URZ ;  /* 0x000000ff00247c82 */ /* 0x000fd00008000000 */
[----:B------:R-:W-:Y:S02]  /*3940*/  UIADD3 UR49, UPT, UPT, UR31, 0x400001c4, URZ ;  /* 0x400001c41f317890 */ /* 0x000fe4000fffe0ff */
[----:B------:R-:W-:Y:S02]  /*3950*/  UIADD3 UR46, UPT, UPT, UR31, -0x7ffffe40, URZ ;  /* 0x800001c01f2e7890 */ /* 0x000fe4000fffe0ff */
[----:B------:R-:W-:Y:S02]  /*3960*/  UIADD3 UR50, UPT, UPT, UR31, 0x1c0, URZ ;  /* 0x000001c01f327890 */ /* 0x000fe4000fffe0ff */
[----:B------:R-:W-:Y:S02]  /*3970*/  UIADD3 UR48, UPT, UPT, UR31, 0x400001c0, URZ ;  /* 0x400001c01f307890 */ /* 0x000fe4000fffe0ff */
[----:B-1----:R-:W-:Y:S02]  /*3980*/  UIADD3 UR44, UPT, UPT, UR31, -0x3ffffe40, URZ ;  /* 0xc00001c01f2c7890 */ /* 0x002fe4000fffe0ff */
[----:B------:R-:W-:-:S02]  /*3990*/  USHF.R.U32.HI UR6, URZ, 0x1a, UR49 ;  /* 0x0000001aff067899 */ /* 0x000fc40008011631 */
[----:B------:R-:W-:Y:S02]  /*39a0*/  USHF.R.U32.HI UR4, URZ, 0x11, UR46 ;  /* 0x00000011ff047899 */ /* 0x000fe4000801162e */
[----:B------:R-:W-:Y:S02]  /*39b0*/  UIADD3 UR51, UPT, UPT, UR31, 0x1c4, URZ ;  /* 0x000001c41f337890 */ /* 0x000fe4000fffe0ff */
[----:B------:R-:W-:Y:S02]  /*39c0*/  UIADD3 UR47, UPT, UPT, UR31, -0x7ffffe3c, URZ ;  /* 0x800001c41f2f7890 */ /* 0x000fe4000fffe0ff */
[----:B------:R-:W-:Y:S02]  /*39d0*/  UIADD3 UR45, UPT, UPT, UR31, -0x3ffffe3c, URZ ;  /* 0xc00001c41f2d7890 */ /* 0x000fe4000fffe0ff */
[----:B------:R-:W-:Y:S02]  /*39e0*/  USHF.R.U32.HI UR9, URZ, 0x11, UR50 ;  /* 0x00000011ff097899 */ /* 0x000fe40008011632 */
[----:B------:R-:W-:-:S02]  /*39f0*/  USHF.R.U32.HI UR7, URZ, 0x11, UR48 ;  /* 0x00000011ff077899 */ /* 0x000fc40008011630 */
[----:B------:R-:W-:Y:S02]  /*3a00*/  USHF.R.U32.HI UR10, URZ, 0x11, UR44 ;  /* 0x00000011ff0a7899 */ /* 0x000fe4000801162c */
[----:B------:R-:W-:Y:S02]  /*3a10*/  ULOP3.LUT UR60, UR6, 0x30, URZ, 0xc0, !UPT ;  /* 0x00000030063c7892 */ /* 0x000fe4000f8ec0ff */
[----:B------:R-:W-:Y:S02]  /*3a20*/  ULOP3.LUT UR6, UR4, 0x6000, URZ, 0xc0, !UPT ;  /* 0x0000600004067892 */ /* 0x000fe4000f8ec0ff */
[----:B------:R-:W-:Y:S02]  /*3a30*/  USHF.R.U32.HI UR8, URZ, 0x1a, UR51 ;  /* 0x0000001aff087899 */ /* 0x000fe40008011633 */
[----:B------:R-:W-:Y:S02]  /*3a40*/  USHF.R.U32.HI UR11, URZ, 0x1a, UR47 ;  /* 0x0000001aff0b7899 */ /* 0x000fe4000801162f */
[----:B------:R-:W-:-:S02]  /*3a50*/  USHF.R.U32.HI UR12, URZ, 0x1a, UR45 ;  /* 0x0000001aff0c7899 */ /* 0x000fc4000801162d */
[----:B------:R-:W-:Y:S02]  /*3a60*/  ULOP3.LUT UR9, UR9, 0x6000, URZ, 0xc0, !UPT ;  /* 0x0000600009097892 */ /* 0x000fe4000f8ec0ff */
[----:B------:R-:W-:Y:S02]  /*3a70*/  ULOP3.LUT UR7, UR7, 0x6000, URZ, 0xc0, !UPT ;  /* 0x0000600007077892 */ /* 0x000fe4000f8ec0ff */
[----:B------:R-:W-:Y:S02]  /*3a80*/  ULOP3.LUT UR4, UR10, 0x6000, URZ, 0xc0, !UPT ;  /* 0x000060000a047892 */ /* 0x000fe4000f8ec0ff */
[----:B------:R-:W-:Y:S02]  /*3a90*/  ULOP3.LUT UR8, UR8, 0x30, URZ, 0xc0, !UPT ;  /* 0x0000003008087892 */ /* 0x000fe4000f8ec0ff */
[----:B------:R-:W-:Y:S02]  /*3aa0*/  ULOP3.LUT UR11, UR11, 0x30, URZ, 0xc0, !UPT ;  /* 0x000000300b0b7892 */ /* 0x000fe4000f8ec0ff */
[----:B------:R-:W-:-:S02]  /*3ab0*/  ULOP3.LUT UR12, UR12, 0x30, URZ, 0xc0, !UPT ;  /* 0x000000300c0c7892 */ /* 0x000fc4000f8ec0ff */
[----:B------:R-:W-:Y:S02]  /*3ac0*/  ULOP3.LUT UR62, UR9, 0x8c0, URZ, 0xfc, !UPT ;  /* 0x000008c0093e7892 */ /* 0x000fe4000f8efcff */
[----:B------:R-:W-:Y:S02]  /*3ad0*/  ULOP3.LUT UR7, UR7, 0x8c0, URZ, 0xfc, !UPT ;  /* 0x000008c007077892 */ /* 0x000fe4000f8efcff */
[----:B------:R-:W-:Y:S02]  /*3ae0*/  ULOP3.LUT UR6, UR6, 0x8c0, URZ, 0xfc, !UPT ;  /* 0x000008c006067892 */ /* 0x000fe4000f8efcff */
[----:B------:R-:W-:Y:S02]  /*3af0*/  ULOP3.LUT UR4, UR4, 0x8c0, URZ, 0xfc, !UPT ;  /* 0x000008c004047892 */ /* 0x000fe4000f8efcff */
[----:B------:R-:W-:Y:S02]  /*3b00*/  UPRMT UR63, UR8, 0x5410, UR62 ;  /* 0x00005410083f7896 */ /* 0x000fe4000800003e */
[----:B------:R-:W-:-:S02]  /*3b10*/  UPRMT UR61, UR60, 0x5410, UR7 ;  /* 0x000054103c3d7896 */ /* 0x000fc40008000007 */
[----:B------:R-:W-:Y:S02]  /*3b20*/  UPRMT UR59, UR11, 0x5410, UR6 ;  /* 0x000054100b3b7896 */ /* 0x000fe40008000006 */
[----:B------:R-:W-:Y:S01]  /*3b30*/  UPRMT UR57, UR12, 0x5410, UR4 ;  /* 0x000054100c397896 */ /* 0x000fe20008000004 */
[----:B------:R-:W-:Y:S01]  /*3b40*/  UMOV UR62, URZ ;  /* 0x000000ff003e7c82 */ /* 0x000fe20008000000 */
[----:B------:R-:W-:Y:S01]  /*3b50*/  UMOV UR60, URZ ;  /* 0x000000ff003c7c82 */ /* 0x000fe20008000000 */
[----:B------:R-:W-:Y:S01]  /*3b60*/  UMOV UR43, UR63 ;  /* 0x0000003f002b7c82 */ /* 0x000fe20008000000 */
[----:B------:R-:W-:Y:S01]  /*3b70*/  UMOV UR41, UR61 ;  /* 0x0000003d00297c82 */ /* 0x000fe20008000000 */
[----:B------:R-:W-:Y:S02]  /*3b80*/  UMOV UR39, UR59 ;  /* 0x0000003b00277c82 */ /* 0x000fe40008000000 */
[----:B------:R-:W-:-:S05]  /*3b90*/  UMOV UR37, UR57 ;  /* 0x0000003900257c82 */ /* 0x000fca0008000000 */
.L_x_72:
[C---:B------:R-:W-:Y:S02]  /*3ba0*/  LEA R0, R9.reuse, UR34, 0x3 ;  /* 0x0000002209007c11 */ /* 0x040fe4000f8e18ff */
[----:B------:R-:W-:Y:S02]  /*3bb0*/  SHF.L.U32 R5, R8, 0x1f, RZ ;  /* 0x0000001f08057819 */ /* 0x000fe400000006ff */
[----:B------:R-:W-:Y:S02]  /*3bc0*/  LEA R4, R9, UR34, 0x4 ;  /* 0x0000002209047c11 */ /* 0x000fe4000f8e20ff */
[----:B-1----:R-:W1:Y:S02]  /*3bd0*/  SYNCS.PHASECHK.TRANS64.TRYWAIT P0, [R0+URZ+0x80], R5 ;  /* 0x00008005000075a7 */ /* 0x002e6400080011ff */
[----:B-12---:R-:W-:Y:S05]  /*3be0*/  @!P0 BRA `(.L_x_63) ;  /* 0x000000f000c48947 */ /* 0x006fea0003800000 */
.L_x_206:
[----:B-1----:R-:W1:Y:S01]  /*3bf0*/  LDS.128 R4, [R4+0xe0] ;  /* 0x0000e00004047984 */ /* 0x002e620000000c00 */
[----:B------:R-:W-:Y:S01]  /*3c00*/  VIADD R0, R0, 0x90 ;  /* 0x0000009000007836 */ /* 0x000fe20000000000 */
[----:B------:R-:W-:Y:S01]  /*3c10*/  ULOP3.LUT UR55, UR5, 0x1, URZ, 0x3c, !UPT ;  /* 0x0000000105377892 */ /* 0x000fe2000f8e3cff */
[----:B------:R-:W-:Y:S01]  /*3c20*/  VIADD R9, R9, 0x1 ;  /* 0x0000000109097836 */ /* 0x000fe20000000000 */
[----:B------:R-:W-:Y:S01]  /*3c30*/  @!PT LDS RZ, [RZ] ;  /* 0x00000000fffff984 */ /* 0x000fe20000000800 */
[----:B------:R-:W-:Y:S01]  /*3c40*/  @!PT LDS RZ, [RZ] ;  /* 0x00000000fffff984 */ /* 0x000fe20000000800 */
[----:B------:R-:W-:Y:S01]  /*3c50*/  @!PT LDS RZ, [RZ] ;  /* 0x00000000fffff984 */ /* 0x000fe20000000800 */
[----:B------:R-:W-:Y:S01]  /*3c60*/  @!PT LDS RZ, [RZ] ;  /* 0x00000000fffff984 */ /* 0x000fe20000000800 */
[----:B------:R2:W-:Y:S06]  /*3c70*/  MEMBAR.ALL.CTA ;  /* 0x0000000000007992 */ /* 0x0005ec0000008000 */
[----:B--2---:R-:W2:Y:S01]  /*3c80*/  FENCE.VIEW.ASYNC.S ;  /* 0x00000000000073c6 */ /* 0x004ea20000000000 */
[----:B------:R-:W-:Y:S01]  /*3c90*/  UMOV UR6, 0x1 ;  /* 0x0000000100067882 */ /* 0x000fe20000000000 */
[----:B------:R-:W-:Y:S01]  /*3ca0*/  PRMT R0, RZ, 0x654, R0 ;  /* 0x00000654ff007816 */ /* 0x000fe20000000000 */
[----:B------:R-:W-:Y:S01]  /*3cb0*/  UIMAD UR15, UR55, 0xc0, UR31 ;  /* 0x000000c0370f78a4 */ /* 0x000fe2000f8e021f */
[----:B------:R-:W-:Y:S01]  /*3cc0*/  UMOV UR4, UR64 ;  /* 0x0000004000047c82 */ /* 0x000fe20008000000 */
[----:B------:R-:W-:Y:S01]  /*3cd0*/  UMOV UR9, URZ ;  /* 0x000000ff00097c82 */ /* 0x000fe20008000000 */
[----:B--2---:R2:W-:Y:S01]  /*3ce0*/  SYNCS.ARRIVE.TRANS64.RED.A1T0 RZ, [R0+URZ], RZ ;  /* 0x000000ff00ff79a7 */ /* 0x0045e200081004ff */
[----:B-1----:R-:W-:Y:S01]  /*3cf0*/  LOP3.LUT P2, RZ, R6, 0x1, RZ, 0xc0, !PT ;  /* 0x0000000106ff7812 */ /* 0x002fe2000784c0ff */
[----:B--2---:R-:W-:-:S12]  /*3d00*/  BRA.U !UP3, `(.L_x_64) ;  /* 0x000000010bec7547 */ /* 0x004fd8000b800000 */
[----:B------:R-:W-:Y:S01]  /*3d10*/  ULEA UR7, UR30, UR34, 0x3 ;  /* 0x000000221e077291 */ /* 0x000fe2000f8e18ff */
[----:B------:R-:W-:-:S08]  /*3d20*/  SHF.L.U32 R5, R3, 0x1f, RZ ;  /* 0x0000001f03057819 */ /* 0x000fd000000006ff */
[----:B------:R-:W1:Y:S02]  /*3d30*/  SYNCS.PHASECHK.TRANS64.TRYWAIT P0, [UR7], R5 ;  /* 0x00000005ff0075a7 */ /* 0x000e640008001107 */
[----:B-1----:R-:W-:Y:S05]  /*3d40*/  @P0 BRA `(.L_x_65) ;  /* 0x0000000000080947 */ /* 0x002fea0003800000 */
[----:B------:R-:W1:Y:S02]  /*3d50*/  SYNCS.PHASECHK.TRANS64.TRYWAIT P0, [UR7], R5 ;  /* 0x00000005ff0075a7 */ /* 0x000e640008001107 */
[----:B-1----:R-:W-:Y:S05]  /*3d60*/  @!P0 BRA `(.L_x_66) ;  /* 0x000000f000788947 */ /* 0x002fea0003800000 */
.L_x_65:
[----:B------:R-:W-:Y:S01]  /*3d70*/  UIADD3 UR4, UPT, UPT, UR30, 0x1, URZ ;  /* 0x000000011e047890 */ /* 0x000fe2000fffe0ff */
[----:B------:R-:W-:Y:S01]  /*3d80*/  PLOP3.LUT P1, PT, PT, PT, UP2, 0x80, 0x8 ;  /* 0x000000000008781c */ /* 0x000fe20003f2f028 */
[----:B------:R-:W-:Y:S01]  /*3d90*/  ULEA UR10, UR30, UR53, 0x5 ;  /* 0x000000351e0a7291 */ /* 0x000fe2000f8e28ff */
[----:B-1----:R-:W-:Y:S01]  /*3da0*/  IMAD.U32 R0, RZ, RZ, UR5 ;  /* 0x00000005ff007e24 */ /* 0x002fe2000f8e00ff */
[----:B------:R-:W-:Y:S01]  /*3db0*/  UISETP.NE.AND UP0, UPT, UR4, 0x3, UPT ;  /* 0x000000030400788c */ /* 0x000fe2000bf05270 */
[----:B------:R-:W-:Y:S01]  /*3dc0*/  UMOV UR11, 0x4008 ;  /* 0x00004008000b7882 */ /* 0x000fe20000000000 */
[----:B------:R-:W-:Y:S02]  /*3dd0*/  UMOV UR5, 0x4008 ;  /* 0x0000400800057882 */ /* 0x000fe40000000000 */
[----:B------:R-:W-:Y:S01]  /*3de0*/  USEL UR6, URZ, 0x1, UP0 ;  /* 0x00000001ff067887 */ /* 0x000fe20008000000 */
[----:B------:R-:W-:Y:S01]  /*3df0*/  SHF.L.U32 R5, R0, 0x1f, RZ ;  /* 0x0000001f00057819 */ /* 0x000fe200000006ff */
[----:B------:R-:W-:-:S02]  /*3e00*/  USEL UR14, UR4, URZ, UP0 ;  /* 0x000000ff040e7287 */ /* 0x000fc40008000000 */
[----:B------:R-:W-:Y:S02]  /*3e10*/  ULEA UR4, UR30, UR54, 0x6 ;  /* 0x000000361e047291 */ /* 0x000fe4000f8e30ff */
[----:B------:R-:W-:Y:S01]  /*3e20*/  @UP2 ULEA UR9, UR14, UR34, 0x3 ;  /* 0x000000220e092291 */ /* 0x000fe2000f8e18ff */
[----:B------:R-:W-:Y:S01]  /*3e30*/  LOP3.LUT R3, R3, UR6, RZ, 0x3c, !PT ;  /* 0x0000000603037c12 */ /* 0x000fe2000f8e3cff */
[----:B------:R-:W-:Y:S01]  /*3e40*/  UIADD3 UR8, UPT, UPT, UR4, 0x20, URZ ;  /* 0x0000002004087890 */ /* 0x000fe2000fffe0ff */
[----:B------:R-:W-:Y:S02]  /*3e50*/  UMOV UR6, 0x1 ;  /* 0x0000000100067882 */ /* 0x000fe40000000000 */
[----:B------:R-:W-:-:S04]  /*3e60*/  @P1 SHF.L.U32 R4, R3, 0x1f, RZ ;  /* 0x0000001f03041819 */ /* 0x000fc800000006ff */
[----:B------:R-:W1:Y:S01]  /*3e70*/  @P1 SYNCS.PHASECHK.TRANS64.TRYWAIT P0, [UR9], R4 ;  /* 0x00000004ff0015a7 */ /* 0x000e620008001109 */
[----:B------:R-:W-:Y:S01]  /*3e80*/  UMOV UR9, 0x4008 ;  /* 0x0000400800097882 */ /* 0x000fe20000000000 */
[----:B------:R2:W-:Y:S01]  /*3e90*/  UTCCP.T.S.4x32dp128bit tmem[UR31+0x1c0], gdesc[UR10] ;  /* 0x0001c00a1f0079e7 */ /* 0x0005e20009100000 */
[----:B------:R2:W-:Y:S01]  /*3ea0*/  UTCCP.T.S.4x32dp128bit tmem[UR31+0x1c4], gdesc[UR4] ;  /* 0x0001c4041f0079e7 */ /* 0x0005e20009100000 */
[----:B------:R2:W-:Y:S01]  /*3eb0*/  UTCCP.T.S.4x32dp128bit tmem[UR31+0x1c8], gdesc[UR8] ;  /* 0x0001c8081f0079e7 */ /* 0x0005e20009100000 */
[----:B------:R-:W3:Y:S01]  /*3ec0*/  SYNCS.PHASECHK.TRANS64.TRYWAIT P3, [UR34+0xa8], R5 ;  /* 0x0000a805ff0075a7 */ /* 0x000ee20008061122 */
[----:B-1----:R-:W-:Y:S01]  /*3ed0*/  @P1 VOTEU.ANY UP0, P0 ;  /* 0x0000000000ff1886 */ /* 0x002fe20000000100 */
[----:B------:R-:W-:Y:S01]  /*3ee0*/  @UP2 USEL UR6, URZ, 0x1, !UP0 ;  /* 0x00000001ff062887 */ /* 0x000fe2000c000000 */
[----:B--23--:R-:W-:Y:S11]  /*3ef0*/  @!P3 BRA `(.L_x_67) ;  /* 0x000000f0002cb947 */ /* 0x00cff60003800000 */
.L_x_209:
[----:B------:R-:W-:Y:S01]  /*3f00*/  ELECT P0, URZ, PT ;  /* 0x0000000000ff782f */ /* 0x000fe20003800000 */
[----:B------:R-:W-:Y:S02]  /*3f10*/  ULEA UR8, UR30, UR52, 0xb ;  /* 0x000000341e087291 */ /* 0x000fe4000f8e58ff */
[----:B------:R-:W-:Y:S02]  /*3f20*/  ULEA UR4, UR30, UR35, 0xa ;  /* 0x000000231e047291 */ /* 0x000fe4000f8e50ff */
[----:B------:R-:W-:Y:S02]  /*3f30*/  UIADD3 UR24, UPT, UPT, UR7, 0x18, URZ ;  /* 0x0000001807187890 */ /* 0x000fe4000fffe0ff */
[----:B------:R-:W-:Y:S02]  /*3f40*/  UIADD3 UR22, UPT, UPT, UR8, 0x2, URZ ;  /* 0x0000000208167890 */ /* 0x000fe4000fffe0ff */
[----:B------:R-:W-:Y:S02]  /*3f50*/  UIADD3 UR20, UPT, UPT, UR4, 0x2, URZ ;  /* 0x0000000204147890 */ /* 0x000fe4000fffe0ff */
[----:B------:R-:W-:-:S02]  /*3f60*/  UIADD3 UR18, UPT, UPT, UR8, 0x4, URZ ;  /* 0x0000000408127890 */ /* 0x000fc4000fffe0ff */
[----:B-1----:R-:W-:Y:S01]  /*3f70*/  @P0 LOP3.LUT R0, R2, 0xffff, RZ, 0xc0, !PT ;  /* 0x0000ffff02000812 */ /* 0x002fe200078ec0ff */
[----:B------:R-:W-:Y:S02]  /*3f80*/  UIADD3 UR16, UPT, UPT, UR4, 0x4, URZ ;  /* 0x0000000404107890 */ /* 0x000fe4000fffe0ff */
[----:B------:R-:W-:Y:S01]  /*3f90*/  UIADD3 UR10, UPT, UPT, UR4, 0x6, URZ ;  /* 0x00000006040a7890 */ /* 0x000fe2000fffe0ff */
[----:B------:R-:W-:Y:S01]  /*3fa0*/  @P0 R2UR UR7, R0 ;  /* 0x00000000000702ca */ /* 0x000fe200000e0000 */
[----:B------:R-:W-:Y:S01]  /*3fb0*/  UIADD3 UR12, UPT, UPT, UR8, 0x6, URZ ;  /* 0x00000006080c7890 */ /* 0x000fe2000fffe0ff */
[----:B------:R-:W-:Y:S01]  /*3fc0*/  UMOV UR9, 0x40004040 ;  /* 0x4000404000097882 */ /* 0x000fe20000000000 */
[----:B------:R-:W-:Y:S01]  /*3fd0*/  UMOV UR5, 0x40004040 ;  /* 0x4000404000057882 */ /* 0x000fe20000000000 */
[----:B------:R-:W-:Y:S01]  /*3fe0*/  UMOV UR23, 0x40004040 ;  /* 0x4000404000177882 */ /* 0x000fe20000000000 */
[----:B------:R-:W-:Y:S01]  /*3ff0*/  UMOV UR21, 0x40004040 ;  /* 0x4000404000157882 */ /* 0x000fe20000000000 */
[----:B------:R1:W-:Y:S01]  /*4000*/  UTCQMMA gdesc[UR4], gdesc[UR8], tmem[UR15], tmem[UR62], idesc[UR63], tmem[UR50], !UPT ;  /* 0x00323e0804007dea */ /* 0x0003e2000f80030f */
[----:B------:R-:W-:Y:S01]  /*4010*/  UMOV UR19, 0x40004040 ;  /* 0x4000404000137882 */ /* 0x000fe20000000000 */
[----:B------:R-:W-:Y:S01]  /*4020*/  UMOV UR17, 0x40004040 ;  /* 0x4000404000117882 */ /* 0x000fe20000000000 */
[----:B------:R-:W-:Y:S01]  /*4030*/  UMOV UR13, 0x40004040 ;  /* 0x40004040000d7882 */ /* 0x000fe20000000000 */
[----:B------:R-:W-:Y:S01]  /*4040*/  UMOV UR11, 0x40004040 ;  /* 0x40004040000b7882 */ /* 0x000fe20000000000 */
[----:B------:R2:W-:Y:S01]  /*4050*/  UTCQMMA gdesc[UR20], gdesc[UR22], tmem[UR15], tmem[UR60], idesc[UR61], tmem[UR48], UPT ;  /* 0x00303c1614007dea */ /* 0x0005e2000b80030f */
[----:B------:R2:W-:Y:S01]  /*4060*/  UTCQMMA gdesc[UR16], gdesc[UR18], tmem[UR15], tmem[UR58], idesc[UR59], tmem[UR46], UPT ;  /* 0x002e3a1210007dea */ /* 0x0005e2000b80030f */
[----:B------:R2:W-:Y:S01]  /*4070*/  UTCQMMA gdesc[UR10], gdesc[UR12], tmem[UR15], tmem[UR56], idesc[UR57], tmem[UR44], UPT ;  /* 0x002c380c0a007dea */ /* 0x0005e2000b80030f */
[----:B------:R2:W-:Y:S01]  /*4080*/  UTCBAR.MULTICAST [UR24], URZ, UR7 ;  /* 0x000000ff180073e9 */ /* 0x0005e20008000807 */
[----:B------:R-:W-:Y:S01]  /*4090*/  UMOV UR30, UR14 ;  /* 0x0000000e001e7c82 */ /* 0x000fe20008000000 */
[----:B-1----:R-:W-:Y:S01]  /*40a0*/  UMOV UR9, 0x1 ;  /* 0x0000000100097882 */ /* 0x002fe20000000000 */
[----:B------:R-:W-:-:S05]  /*40b0*/  UMOV UR4, UR65 ;  /* 0x0000004100047c82 */ /* 0x000fca0008000000 */
.L_x_64:
[----:B------:R-:W-:-:S09]  /*40c0*/  UISETP.GE.AND UP0, UPT, UR4, 0x1, UPT ;  /* 0x000000010400788c */ /* 0x000fd2000bf06270 */
[----:B------:R-:W-:Y:S05]  /*40d0*/  BRA.U !UP0, `(.L_x_68) ;  /* 0x0000000108f87547 */ /* 0x000fea000b800000 */
[----:B------:R-:W-:Y:S01]  /*40e0*/  UIADD3 UR14, UPT, UPT, UR4, -0x1, URZ ;  /* 0xffffffff040e7890 */ /* 0x000fe2000fffe0ff */
[----:B------:R-:W-:-:S11]  /*40f0*/  UMOV UR5, UR30 ;  /* 0x0000001e00057c82 */ /* 0x000fd60008000000 */
.L_x_71:
[----:B------:R-:W-:Y:S02]  /*4100*/  UISETP.NE.AND UP0, UPT, UR6, URZ, UPT ;  /* 0x000000ff0600728c */ /* 0x000fe4000bf05270 */
[----:B--2---:R-:W-:Y:S07]  /*4110*/  ULEA UR7, UR5, UR34, 0x3 ;  /* 0x0000002205077291 */ /* 0x004fee000f8e18ff */
[----:B------:R-:W-:Y:S05]  /*4120*/  BRA.U UP0, `(.L_x_69) ;  /* 0x00000001000c7547 */ /* 0x000fea000b800000 */
[----:B------:R-:W-:Y:S04]  /*4130*/  SHF.L.U32 R5, R3, 0x1f, RZ ;  /* 0x0000001f03057819 */ /* 0x000fe800000006ff */
[----:B------:R-:W1:Y:S02]  /*4140*/  SYNCS.PHASECHK.TRANS64.TRYWAIT P0, [UR7], R5 ;  /* 0x00000005ff0075a7 */ /* 0x000e640008001107 */
[----:B-1----:R-:W-:Y:S05]  /*4150*/  @!P0 BRA `(.L_x_70) ;  /* 0x000000ec00ac8947 */ /* 0x002fea0003800000 */
.L_x_69:
[----:B------:R-:W-:Y:S02]  /*4160*/  UISETP.NE.AND UP1, UPT, UR14, URZ, UPT ;  /* 0x000000ff0e00728c */ /* 0x000fe4000bf25270 */
[----:B------:R-:W-:Y:S01]  /*4170*/  UIADD3 UR4, UPT, UPT, UR5, 0x1, URZ ;  /* 0x0000000105047890 */ /* 0x000fe2000fffe0ff */
[----:B------:R-:W-:Y:S03]  /*4180*/  ELECT P3, URZ, PT ;  /* 0x0000000000ff782f */ /* 0x000fe60003860000 */
[----:B------:R-:W-:Y:S01]  /*4190*/  UISETP.NE.AND UP0, UPT, UR4, 0x3, UPT ;  /* 0x000000030400788c */ /* 0x000fe2000bf05270 */
[----:B------:R-:W-:Y:S01]  /*41a0*/  PLOP3.LUT P1, PT, PT, PT, UP1, 0x80, 0x8 ;  /* 0x000000000008781c */ /* 0x000fe20003f2f018 */
[----:B------:R-:W-:Y:S02]  /*41b0*/  ULEA UR10, UR5, UR54, 0x6 ;  /* 0x00000036050a7291 */ /* 0x000fe4000f8e30ff */
[----:B------:R-:W-:Y:S02]  /*41c0*/  USEL UR6, URZ, 0x1, UP0 ;  /* 0x00000001ff067887 */ /* 0x000fe40008000000 */
[----:B------:R-:W-:Y:S02]  /*41d0*/  USEL UR30, UR4, URZ, UP0 ;  /* 0x000000ff041e7287 */ /* 0x000fe40008000000 */
[----:B------:R-:W-:Y:S02]  /*41e0*/  ULEA UR8, UR5, UR52, 0xb ;  /* 0x0000003405087291 */ /* 0x000fe4000f8e58ff */
[----:B------:R-:W-:Y:S01]  /*41f0*/  @UP1 ULEA UR4, UR30, UR34, 0x3 ;  /* 0x000000221e041291 */ /* 0x000fe2000f8e18ff */
[----:B------:R-:W-:Y:S01]  /*4200*/  LOP3.LUT R3, R3, UR6, RZ, 0x3c, !PT ;  /* 0x0000000603037c12 */ /* 0x000fe2000f8e3cff */
[----:B------:R-:W-:Y:S01]  /*4210*/  ULEA UR28, UR5, UR53, 0x5 ;  /* 0x00000035051c7291 */ /* 0x000fe2000f8e28ff */
[----:B-1----:R-:W-:Y:S01]  /*4220*/  @P3 LOP3.LUT R0, R2, 0xffff, RZ, 0xc0, !PT ;  /* 0x0000ffff02003812 */ /* 0x002fe200078ec0ff */
[----:B------:R-:W-:Y:S01]  /*4230*/  UISETP.NE.U32.AND UP0, UPT, UR9, URZ, UPT ;  /* 0x000000ff0900728c */ /* 0x000fe2000bf05070 */
[----:B------:R-:W-:Y:S01]  /*4240*/  @P1 SHF.L.U32 R4, R3, 0x1f, RZ ;  /* 0x0000001f03041819 */ /* 0x000fe200000006ff */
[----:B------:R-:W-:Y:S01]  /*4250*/  UIADD3 UR26, UPT, UPT, UR10, 0x20, URZ ;  /* 0x000000200a1a7890 */ /* 0x000fe2000fffe0ff */
[----:B------:R-:W-:Y:S01]  /*4260*/  @P3 R2UR UR32, R0 ;  /* 0x00000000002032ca */ /* 0x000fe200000e0000 */
[----:B------:R-:W-:Y:S01]  /*4270*/  UIADD3 UR24, UPT, UPT, UR8, 0x2, URZ ;  /* 0x0000000208187890 */ /* 0x000fe2000fffe0ff */
[----:B------:R-:W1:Y:S01]  /*4280*/  @P1 SYNCS.PHASECHK.TRANS64.TRYWAIT P0, [UR4], R4 ;  /* 0x00000004ff0015a7 */ /* 0x000e620008001104 */
[----:B------:R-:W-:Y:S02]  /*4290*/  ULEA UR4, UR5, UR35, 0xa ;  /* 0x0000002305047291 */ /* 0x000fe4000f8e50ff */
[----:B------:R-:W-:Y:S02]  /*42a0*/  UIADD3 UR20, UPT, UPT, UR8, 0x4, URZ ;  /* 0x0000000408147890 */ /* 0x000fe4000fffe0ff */
[----:B------:R-:W-:Y:S02]  /*42b0*/  UIADD3 UR22, UPT, UPT, UR4, 0x2, URZ ;  /* 0x0000000204167890 */ /* 0x000fe4000fffe0ff */
[----:B------:R-:W-:Y:S02]  /*42c0*/  UIADD3 UR18, UPT, UPT, UR4, 0x4, URZ ;  /* 0x0000000404127890 */ /* 0x000fe4000fffe0ff */
[----:B------:R-:W-:Y:S02]  /*42d0*/  UIADD3 UR16, UPT, UPT, UR8, 0x6, URZ ;  /* 0x0000000608107890 */ /* 0x000fe4000fffe0ff */
[----:B------:R-:W-:Y:S02]  /*42e0*/  UIADD3 UR12, UPT, UPT, UR4, 0x6, URZ ;  /* 0x00000006040c7890 */ /* 0x000fe4000fffe0ff */
[----:B------:R-:W-:Y:S02]  /*42f0*/  UIADD3 UR33, UPT, UPT, UR7, 0x18, URZ ;  /* 0x0000001807217890 */ /* 0x000fe4000fffe0ff */
[----:B------:R-:W-:Y:S02]  /*4300*/  UIADD3 UR7, UPT, UPT, UR14, 0x1, URZ ;  /* 0x000000010e077890 */ /* 0x000fe4000fffe0ff */
[----:B------:R-:W-:Y:S01]  /*4310*/  UIADD3 UR14, UPT, UPT, UR14, -0x1, URZ ;  /* 0xffffffff0e0e7890 */ /* 0x000fe2000fffe0ff */
[----:B------:R-:W-:Y:S01]  /*4320*/  UMOV UR29, 0x4008 ;  /* 0x00004008001d7882 */ /* 0x000fe20000000000 */
[----:B------:R-:W-:Y:S01]  /*4330*/  UMOV UR11, 0x4008 ;  /* 0x00004008000b7882 */ /* 0x000fe20000000000 */
[----:B------:R-:W-:Y:S01]  /*4340*/  UTCCP.T.S.4x32dp128bit tmem[UR31+0x1c0], gdesc[UR28] ;  /* 0x0001c01c1f0079e7 */ /* 0x000fe20009100000 */
[----:B------:R-:W-:Y:S01]  /*4350*/  UTCCP.T.S.4x32dp128bit tmem[UR31+0x1c4], gdesc[UR10] ;  /* 0x0001c40a1f0079e7 */ /* 0x000fe20009100000 */
[----:B------:R-:W-:Y:S01]  /*4360*/  UMOV UR27, 0x4008 ;  /* 0x00004008001b7882 */ /* 0x000fe20000000000 */
[----:B------:R-:W-:Y:S01]  /*4370*/  UMOV UR9, 0x40004040 ;  /* 0x4000404000097882 */ /* 0x000fe20000000000 */
[----:B------:R-:W-:Y:S01]  /*4380*/  UTCCP.T.S.4x32dp128bit tmem[UR31+0x1c8], gdesc[UR26] ;  /* 0x0001c81a1f0079e7 */ /* 0x000fe20009100000 */
[----:B------:R-:W-:Y:S01]  /*4390*/  UMOV UR5, 0x40004040 ;  /* 0x4000404000057882 */ /* 0x000fe20000000000 */
[----:B------:R-:W-:Y:S01]  /*43a0*/  UMOV UR25, 0x40004040 ;  /* 0x4000404000197882 */ /* 0x000fe20000000000 */
[----:B------:R2:W-:Y:S01]  /*43b0*/  UTCQMMA gdesc[UR4], gdesc[UR8], tmem[UR15], tmem[UR42], idesc[UR43], tmem[UR50], UP0 ;  /* 0x00322a0804007dea */ /* 0x0005e2000800030f */
[----:B------:R-:W-:Y:S01]  /*43c0*/  UMOV UR23, 0x40004040 ;  /* 0x4000404000177882 */ /* 0x000fe20000000000 */
[----:B------:R-:W-:Y:S01]  /*43d0*/  UMOV UR21, 0x40004040 ;  /* 0x4000404000157882 */ /* 0x000fe20000000000 */
[----:B------:R3:W-:Y:S01]  /*43e0*/  UTCQMMA gdesc[UR22], gdesc[UR24], tmem[UR15], tmem[UR40], idesc[UR41], tmem[UR48], UPT ;  /* 0x0030281816007dea */ /* 0x0007e2000b80030f */
[----:B------:R-:W-:Y:S01]  /*43f0*/  UMOV UR19, 0x40004040 ;  /* 0x4000404000137882 */ /* 0x000fe20000000000 */
[----:B------:R-:W-:Y:S01]  /*4400*/  UMOV UR17, 0x40004040 ;  /* 0x4000404000117882 */ /* 0x000fe20000000000 */
[----:B------:R3:W-:Y:S01]  /*4410*/  UTCQMMA gdesc[UR18], gdesc[UR20], tmem[UR15], tmem[UR38], idesc[UR39], tmem[UR46], UPT ;  /* 0x002e261412007dea */ /* 0x0007e2000b80030f */
[----:B------:R-:W-:Y:S01]  /*4420*/  UMOV UR13, 0x40004040 ;  /* 0x40004040000d7882 */ /* 0x000fe20000000000 */
[----:B------:R-:W-:Y:S01]  /*4430*/  UMOV UR6, 0x1 ;  /* 0x0000000100067882 */ /* 0x000fe20000000000 */
[----:B------:R3:W-:Y:S01]  /*4440*/  UTCQMMA gdesc[UR12], gdesc[UR16], tmem[UR15], tmem[UR36], idesc[UR37], tmem[UR44], UPT ;  /* 0x002c24100c007dea */ /* 0x0007e2000b80030f */
[----:B------:R3:W-:Y:S01]  /*4450*/  UTCBAR.MULTICAST [UR33], URZ, UR32 ;  /* 0x000000ff210073e9 */ /* 0x0007e20008000820 */
[----:B--2---:R-:W-:Y:S01]  /*4460*/  UMOV UR9, 0x1 ;  /* 0x0000000100097882 */ /* 0x004fe20000000000 */
[----:B------:R-:W-:Y:S01]  /*4470*/  UMOV UR5, UR30 ;  /* 0x0000001e00057c82 */ /* 0x000fe20008000000 */
[----:B-1----:R-:W-:Y:S01]  /*4480*/  @P1 VOTEU.ANY UP0, P0 ;  /* 0x0000000000ff1886 */ /* 0x002fe20000000100 */
[----:B------:R-:W-:Y:S02]  /*4490*/  @UP1 USEL UR6, URZ, 0x1, !UP0 ;  /* 0x00000001ff061887 */ /* 0x000fe4000c000000 */
[----:B------:R-:W-:Y:S09]  /*44a0*/  UISETP.GT.U32.AND UP0, UPT, UR7, 0x1, UPT ;  /* 0x000000010700788c */ /* 0x000ff2000bf04070 */
[----:B---3--:R-:W-:Y:S05]  /*44b0*/  BRA.U UP0, `(.L_x_71) ;  /* 0xfffffffd00107547 */ /* 0x008fea000b83ffff */
.L_x_68:
[C---:B------:R-:W-:Y:S01]  /*44c0*/  ISETP.NE.AND P0, PT, R9.reuse, 0x2, PT ;  /* 0x000000020900780c */ /* 0x040fe20003f05270 */
[----:B------:R1:W-:Y:S01]  /*44d0*/  UTCBAR [UR66], URZ ;  /* 0x000000ff420073e9 */ /* 0x0003e200080000ff */
[----:B------:R-:W-:Y:S02]  /*44e0*/  UMOV UR5, UR55 ;  /* 0x0000003700057c82 */ /* 0x000fe40008000000 */
[----:B------:R-:W-:Y:S02]  /*44f0*/  SEL R5, RZ, 0x1, P0 ;  /* 0x00000001ff057807 */ /* 0x000fe40000000000 */
[----:B------:R-:W-:Y:S02]  /*4500*/  SEL R9, R9, RZ, P0 ;  /* 0x000000ff09097207 */ /* 0x000fe40000000000 */
[----:B------:R-:W-:Y:S01]  /*4510*/  LOP3.LUT R8, R8, R5, RZ, 0x3c, !PT ;  /* 0x0000000508087212 */ /* 0x000fe200078e3cff */
[----:B------:R-:W-:Y:S06]  /*4520*/  @P2 BRA `(.L_x_72) ;  /* 0xfffffff4009c2947 */ /* 0x000fec000383ffff */
[----:B------:R-:W3:Y:S01]  /*4530*/  S2UR UR6, SR_CgaCtaId ;  /* 0x00000000000679c3 */ /* 0x000ee20000008800 */
[----:B------:R-:W-:Y:S01]  /*4540*/  ELECT P0, URZ, PT ;  /* 0x0000000000ff782f */ /* 0x000fe20003800000 */
[----:B------:R-:W-:Y:S01]  /*4550*/  IMAD.MOV.U32 R0, RZ, RZ, 0x1 ;  /* 0x00000001ff007424 */ /* 0x000fe200078e00ff */
[----:B------:R-:W-:Y:S01]  /*4560*/  UMOV UR4, 0x40 ;  /* 0x0000004000047882 */ /* 0x000fe20000000000 */
[----:B------:R-:W-:-:S04]  /*4570*/  SHF.L.U32 R3, RZ, 0x1f, RZ ;  /* 0x0000001fff037819 */ /* 0x000fc800000006ff */
[----:B------:R-:W-:Y:S01]  /*4580*/  UVIRTCOUNT.DEALLOC.SMPOOL 0x80 ;  /* 0x000000800000784c */ /* 0x000fe20000000000 */
[----:B---3--:R-:W-:-:S09]  /*4590*/  ULEA UR6, UR6, UR4, 0x18 ;  /* 0x0000000406067291 */ /* 0x008fd2000f8ec0ff */
[----:B------:R3:W-:Y:S01]  /*45a0*/  @P0 STS.U8 [UR6+0x1c], R0 ;  /* 0x00001c00ff000988 */ /* 0x0007e20008000006 */
[----:B------:R-:W4:Y:S02]  /*45b0*/  SYNCS.PHASECHK.TRANS64.TRYWAIT P0, [UR34+0xd0], R3 ;  /* 0x0000d003ff0075a7 */ /* 0x000f240008001122 */
[----:B---34-:R-:W-:Y:S05]  /*45c0*/  @!P0 BRA `(.L_x_73) ;  /* 0x000000e800a88947 */ /* 0x018fea0003800000 */
.L_x_212:
[----:B------:R-:W-:Y:S01]  /*45d0*/  NOP ;  /* 0x0000000000007918 */ /* 0x000fe20000000000 */
[----:B---3--:R-:W3:Y:S01]  /*45e0*/  LDS R0, [UR6+0x14] ;  /* 0x00001406ff007984 */ /* 0x008ee20008000800 */
[----:B------:R-:W-:Y:S01]  /*45f0*/  ULOP3.LUT UR4, UR31, 0xffff, URZ, 0xc0, !UPT ;  /* 0x0000ffff1f047892 */ /* 0x000fe2000f8ec0ff */
[----:B------:R-:W-:Y:S01]  /*4600*/  UMOV UR5, 0xffff ;  /* 0x0000ffff00057882 */ /* 0x000fe20000000000 */
[----:B--2---:R-:W-:Y:S02]  /*4610*/  UMOV UR7, 0x1 ;  /* 0x0000000100077882 */ /* 0x004fe40000000000 */
[----:B------:R-:W-:-:S04]  /*4620*/  USHF.R.U32.HI UR4, URZ, 0x5, UR4 ;  /* 0x00000005ff047899 */ /* 0x000fc80008011604 */
[----:B------:R-:W-:Y:S02]  /*4630*/  USHF.L.U32 UR5, UR5, UR4, URZ ;  /* 0x0000000405057299 */ /* 0x000fe400080006ff */
[----:B------:R-:W-:-:S04]  /*4640*/  USHF.L.U32 UR4, UR7, UR4, URZ ;  /* 0x0000000407047299 */ /* 0x000fc800080006ff */
[----:B---3--:R-:W-:-:S04]  /*4650*/  LOP3.LUT R0, R0, UR5, RZ, 0xc0, !PT ;  /* 0x0000000500007c12 */ /* 0x008fc8000f8ec0ff */
[----:B------:R-:W-:-:S13]  /*4660*/  ISETP.NE.AND P0, PT, R0, UR5, PT ;  /* 0x0000000500007c0c */ /* 0x000fda000bf05270 */
[----:B------:R-:W-:Y:S05]  /*4670*/  @P0 BRA `(.L_x_74) ;  /* 0x0000000000580947 */ /* 0x000fea0003800000 */
[----:B------:R-:W2:Y:S02]  /*4680*/  LDS R0, [UR6+0x18] ;  /* 0x00001806ff007984 */ /* 0x000ea40008000800 */
[----:B--2---:R-:W-:-:S04]  /*4690*/  LOP3.LUT R0, R0, UR4, RZ, 0xc0, !PT ;  /* 0x0000000400007c12 */ /* 0x004fc8000f8ec0ff */
[----:B------:R-:W-:-:S13]  /*46a0*/  ISETP.NE.AND P0, PT, R0, UR4, PT ;  /* 0x0000000400007c0c */ /* 0x000fda000bf05270 */
[----:B------:R-:W-:Y:S05]  /*46b0*/  @P0 BRA `(.L_x_75) ;  /* 0x00000000003c0947 */ /* 0x000fea0003800000 */
[----:B------:R-:W2:Y:S01]  /*46c0*/  S2R R2, SR_LANEID ;  /* 0x0000000000027919 */ /* 0x000ea20000000000 */
[----:B------:R-:W-:Y:S01]  /*46d0*/  ULOP3.LUT UR5, URZ, UR5, URZ, 0x33, !UPT ;  /* 0x00000005ff057292 */ /* 0x000fe2000f8e33ff */
[----:B------:R-:W-:Y:S01]  /*46e0*/  LOP3.LUT R4, RZ, UR4, RZ, 0x33, !PT ;  /* 0x00000004ff047c12 */ /* 0x000fe2000f8e33ff */
[----:B------:R-:W-:Y:S02]  /*46f0*/  VOTEU.ANY UR4, UPT, PT ;  /* 0x0000000000047886 */ /* 0x000fe400038e0100 */
[----:B------:R-:W-:Y:S01]  /*4700*/  UFLO.U32 UR4, UR4 ;  /* 0x00000004000472bd */ /* 0x000fe200080e0000 */
[----:B------:R-:W3:Y:S01]  /*4710*/  REDUX UR7, R4 ;  /* 0x00000000040773c4 */ /* 0x000ee20000000000 */
[----:B------:R-:W-:-:S06]  /*4720*/  IMAD.U32 R0, RZ, RZ, UR5 ;  /* 0x00000005ff007e24 */ /* 0x000fcc000f8e00ff */
[----:B------:R4:W-:Y:S01]  /*4730*/  UTCATOMSWS.AND URZ, UR5 ;  /* 0x0000000500ff79e3 */ /* 0x0009e20008000000 */
[----:B------:R-:W1:Y:S01]  /*4740*/  REDUX UR8, R0 ;  /* 0x00000000000873c4 */ /* 0x000e620000000000 */
[----:B--2---:R-:W-:Y:S01]  /*4750*/  ISETP.EQ.U32.AND P0, PT, R2, UR4, PT ;  /* 0x0000000402007c0c */ /* 0x004fe2000bf02070 */
[----:B---3--:R-:W-:Y:S01]  /*4760*/  IMAD.U32 R2, RZ, RZ, UR7 ;  /* 0x00000007ff027e24 */ /* 0x008fe2000f8e00ff */
[----:B-1----:R-:W-:-:S11]  /*4770*/  MOV R3, UR8 ;  /* 0x0000000800037c02 */ /* 0x002fd60008000f00 */
[----:B------:R4:W-:Y:S04]  /*4780*/  @P0 ATOMS.AND RZ, [UR6+0x14], R3 ;  /* 0x00001403ffff098c */ /* 0x0009e8000a800006 */
[----:B------:R4:W-:Y:S01]  /*4790*/  @P0 ATOMS.AND RZ, [UR6+0x18], R2 ;  /* 0x00001802ffff098c */ /* 0x0009e2000a800006 */
[----:B------:R-:W-:Y:S05]  /*47a0*/  BRA `(.L_x_76) ;  /* 0x0000000000147947 */ /* 0x000fea0003800000 */
.L_x_75:
[----:B------:R-:W-:Y:S02]  /*47b0*/  MOV R2, 0x47d0 ;  /* 0x000047d000027802 */ /* 0x000fe40000000f00 */
[----:B-1---5:R-:W-:Y:S05]  /*47c0*/  CALL.REL.NOINC `($__internal_0_$__cuda_sm10x_tcgen05_guardrail_trap_col_being_dealloced_not_returned_by_alloc) ;  /* 0x000000f000447944 */ /* 0x022fea0003c00000 */
[----:B------:R-:W-:Y:S05]  /*47d0*/  BRA `(.L_x_76) ;  /* 0x0000000000087947 */ /* 0x000fea0003800000 */
.L_x_74:
[----:B------:R-:W-:Y:S02]  /*47e0*/  MOV R2, 0x4800 ;  /* 0x0000480000027802 */ /* 0x000fe40000000f00 */
[----:B-1---5:R-:W-:Y:S05]  /*47f0*/  CALL.REL.NOINC `($__internal_2_$__cuda_sm10x_tcgen05_guardrail_trap_unallocated_columns_being_dealloced) ;  /* 0x000000f000507944 */ /* 0x022fea0003c00000 */
.L_x_76:
[----:B------:R-:W-:Y:S01]  /*4800*/  NOP ;  /* 0x0000000000007918 */ /* 0x000fe20000000000 */
[----:B----4-:R-:W-:Y:S05]  /*4810*/  EXIT ;  /* 0x000000000000794d */ /* 0x010fea0003800000 */
.L_x_58:
[----:B------:R-:W-:-:S09]  /*4820*/  UISETP.NE.OR UP0, UPT, UR21, 0x3, !UP5 ;  /* 0x000000031500788c */ /* 0x000fd2000ef05670 */
[----:B------:R-:W-:Y:S05]  /*4830*/  BRA.U UP0, `(.L_x_77) ;  /* 0x0000001900bc7547 */ /* 0x000fea000b800000 */
[----:B------:R-:W2:Y:S01]  /*4840*/  S2UR UR10, SR_CgaCtaId ;  /* 0x00000000000a79c3 */ /* 0x000ea20000008800 */
[----:B------:R-:W3:Y:S01]  /*4850*/  LDCU UR54, c[0x0][0x370] ;  /* 0x00006e00ff3677ac */ /* 0x000ee20008000800 */
[----:B------:R-:W-:Y:S01]  /*4860*/  HFMA2 R14, -RZ, RZ, 0, 0 ;  /* 0x00000000ff0e7431 */ /* 0x000fe200000001ff */
[----:B------:R-:W-:Y:S01]  /*4870*/  MOV R13, RZ ;  /* 0x000000ff000d7202 */ /* 0x000fe20000000f00 */
[----:B------:R-:W-:Y:S01]  /*4880*/  HFMA2 R7, -RZ, RZ, 0, 0.0078125 ;  /* 0x00002000ff077431 */ /* 0x000fe200000001ff */
[----:B------:R-:W3:Y:S03]  /*4890*/  LDCU.128 UR64, c[0x0][0xf10] ;  /* 0x0001e200ff4077ac */ /* 0x000ee60008000c00 */
[----:B------:R-:W4:Y:S01]  /*48a0*/  LDC.64 R16, c[0x0][0x348] ;  /* 0x0000d200ff107b82 */ /* 0x000f220000000a00 */
[----:B------:R-:W1:Y:S01]  /*48b0*/  LDCU UR53, c[0x0][0x374] ;  /* 0x00006e80ff3577ac */ /* 0x000e620008000800 */
[----:B------:R-:W2:Y:S06]  /*48c0*/  LDCU UR15, c[0x0][0xf0c] ;  /* 0x0001e180ff0f77ac */ /* 0x000eac0008000800 */
[----:B------:R-:W4:Y:S01]  /*48d0*/  LDC.64 R2, c[0x0][0xc88] ;  /* 0x00032200ff027b82 */ /* 0x000f220000000a00 */
[----:B------:R-:W4:Y:S01]  /*48e0*/  LDCU UR63, c[0x0][0xf20] ;  /* 0x0001e400ff3f77ac */ /* 0x000f220008000800 */
[----:B------:R-:W4:Y:S06]  /*48f0*/  LDCU UR4, c[0x0][0xf30] ;  /* 0x0001e600ff0477ac */ /* 0x000f2c0008000800 */
[----:B------:R-:W4:Y:S01]  /*4900*/  LDC.64 R4, c[0x0][0xc90] ;  /* 0x00032400ff047b82 */ /* 0x000f220000000a00 */
[----:B------:R-:W-:Y:S01]  /*4910*/  UMOV UR21, 0x400 ;  /* 0x0000040000157882 */ /* 0x000fe20000000000 */
[----:B---3--:R-:W-:-:S02]  /*4920*/  UIMAD.WIDE.U32 UR6, UR54, UR64, URZ ;  /* 0x00000040360672a5 */ /* 0x008fc4000f8e00ff */
[----:B-1----:R-:W-:Y:S02]  /*4930*/  UIMAD.WIDE.U32 UR8, UR53, UR67, URZ ;  /* 0x00000043350872a5 */ /* 0x002fe4000f8e00ff */
[----:B--2---:R-:W-:Y:S02]  /*4940*/  ULEA UR21, UR10, UR21, 0x18 ;  /* 0x000000150a157291 */ /* 0x004fe4000f8ec0ff */
[----:B------:R-:W-:Y:S02]  /*4950*/  UPLOP3.LUT UP1, UPT, UPT, UPT, UPT, 0x40, 0x4 ;  /* 0x000000000004789c */ /* 0x000fe40003f2e870 */
[----:B------:R-:W-:Y:S02]  /*4960*/  UIADD3 UR57, UPT, UPT, UR21, 0x30, URZ ;  /* 0x0000003015397890 */ /* 0x000fe4000fffe0ff */
[----:B------:R-:W-:Y:S02]  /*4970*/  UIADD3 UR49, UPT, UPT, UR21, 0x38, URZ ;  /* 0x0000003815317890 */ /* 0x000fe4000fffe0ff */
[----:B------:R-:W-:-:S02]  /*4980*/  UIADD3 UR41, UPT, UPT, UR21, 0x40, URZ ;  /* 0x0000004015297890 */ /* 0x000fc4000fffe0ff */
[----:B------:R-:W-:Y:S01]  /*4990*/  UIADD3 UR33, UPT, UPT, UR21, 0x48, URZ ;  /* 0x0000004815217890 */ /* 0x000fe2000fffe0ff */
[----:B------:R-:W-:Y:S01]  /*49a0*/  UMOV UR6, UR7 ;  /* 0x0000000700067c82 */ /* 0x000fe20008000000 */
[----:B------:R-:W-:Y:S01]  /*49b0*/  UMOV UR5, UR9 ;  /* 0x0000000900057c82 */ /* 0x000fe20008000000 */
[----:B------:R-:W-:Y:S02]  /*49c0*/  UISETP.GE.AND UP0, UPT, UR39, 0x1, UPT ;  /* 0x000000012700788c */ /* 0x000fe4000bf06270 */
[----:B------:R-:W-:Y:S01]  /*49d0*/  UISETP.NE.AND UP4, UPT, UR39, 0x1, UPT ;  /* 0x000000012700788c */ /* 0x000fe2000bf85270 */
[----:B------:R-:W1:Y:S01]  /*49e0*/  LDCU.64 UR22, c[0x0][0xf28] ;  /* 0x0001e500ff1677ac */ /* 0x000e620008000a00 */
[----:B------:R-:W-:Y:S02]  /*49f0*/  UISETP.NE.AND UP6, UPT, UR15, 0x1, UPT ;  /* 0x000000010f00788c */ /* 0x000fe4000bfc5270 */
[----:B------:R-:W-:Y:S02]  /*4a00*/  UISETP.NE.AND UP5, UPT, UR66, 0x1, UPT ;  /* 0x000000014200788c */ /* 0x000fe4000bfa5270 */
[----:B------:R-:W-:-:S02]  /*4a10*/  USHF.R.U32.HI UR61, URZ, UR65, UR6 ;  /* 0x00000041ff3d7299 */ /* 0x000fc40008011606 */
[----:B------:R-:W-:Y:S02]  /*4a20*/  UPRMT UR46, UR10, 0x654, UR57 ;  /* 0x000006540a2e7896 */ /* 0x000fe40008000039 */
[----:B------:R-:W-:Y:S02]  /*4a30*/  UPRMT UR45, UR10, 0x654, UR49 ;  /* 0x000006540a2d7896 */ /* 0x000fe40008000031 */
[----:B------:R-:W-:Y:S02]  /*4a40*/  UPRMT UR38, UR10, 0x654, UR41 ;  /* 0x000006540a267896 */ /* 0x000fe40008000029 */
[----:B------:R-:W-:Y:S02]  /*4a50*/  UPRMT UR37, UR10, 0x654, UR33 ;  /* 0x000006540a257896 */ /* 0x000fe40008000021 */
[----:B----4-:R-:W-:Y:S02]  /*4a60*/  USHF.R.U32.HI UR55, URZ, UR63, UR5 ;  /* 0x0000003fff377299 */ /* 0x010fe40008011605 */
[----:B------:R-:W-:Y:S01]  /*4a70*/  UISETP.NE.AND UP3, UPT, UR4, 0x1, UPT ;  /* 0x000000010400788c */ /* 0x000fe2000bf65270 */
[----:B-1----:R-:W-:-:S10]  /*4a80*/  UMOV UR29, URZ ;  /* 0x000000ff001d7c82 */ /* 0x002fd40008000000 */
.L_x_92:
[C---:B------:R-:W-:Y:S02]  /*4a90*/  LEA R12, R14.reuse, UR21, 0x3 ;  /* 0x000000150e0c7c11 */ /* 0x040fe4000f8e18ff */
[----:B------:R-:W-:Y:S02]  /*4aa0*/  SHF.L.U32 R9, R13, 0x1f, RZ ;  /* 0x0000001f0d097819 */ /* 0x000fe400000006ff */
[----:B------:R-:W-:Y:S02]  /*4ab0*/  LEA R10, R14, UR21, 0x4 ;  /* 0x000000150e0a7c11 */ /* 0x000fe4000f8e20ff */
[----:B------:R-:W1:Y:S02]  /*4ac0*/  SYNCS.PHASECHK.TRANS64.TRYWAIT P0, [R12+URZ+0x80], R9 ;  /* 0x000080090c0075a7 */ /* 0x000e6400080011ff */
[----:B-12---:R-:W-:Y:S05]  /*4ad0*/  @!P0 BRA `(.L_x_78) ;  /* 0x000000e4007c8947 */ /* 0x006fea0003800000 */
.L_x_213:
[----:B-1----:R-:W1:Y:S01]  /*4ae0*/  LDS.128 R8, [R10+0xe0] ;  /* 0x0000e0000a087984 */ /* 0x002e620000000c00 */
[----:B------:R-:W-:Y:S01]  /*4af0*/  UISETP.GE.AND UP0, UPT, UR39, 0x1, UPT ;  /* 0x000000012700788c */ /* 0x000fe2000bf06270 */
[----:B------:R-:W-:Y:S01]  /*4b00*/  @!PT LDS RZ, [RZ] ;  /* 0x00000000fffff984 */ /* 0x000fe20000000800 */
[----:B------:R-:W-:Y:S01]  /*4b10*/  @!PT LDS RZ, [RZ] ;  /* 0x00000000fffff984 */ /* 0x000fe20000000800 */
[----:B------:R-:W-:Y:S01]  /*4b20*/  @!PT LDS RZ, [RZ] ;  /* 0x00000000fffff984 */ /* 0x000fe20000000800 */
[----:B------:R-:W-:Y:S01]  /*4b30*/  @!PT LDS RZ, [RZ] ;  /* 0x00000000fffff984 */ /* 0x000fe20000000800 */
[----:B------:R2:W-:Y:S06]  /*4b40*/  MEMBAR.ALL.CTA ;  /* 0x0000000000007992 */ /* 0x0005ec0000008000 */
[----:B--2---:R-:W2:Y:S01]  /*4b50*/  FENCE.VIEW.ASYNC.S ;  /* 0x00000000000073c6 */ /* 0x004ea20000000000 */
[----:B-1----:R-:W-:Y:S11]  /*4b60*/  LOP3.LUT P0, RZ, R10, 0x1, RZ, 0xc0, !PT ;  /* 0x000000010aff7812 */ /* 0x002ff6000780c0ff */
[----:B------:R-:W-:Y:S02]  /*4b70*/  @!UPT UIADD3 URZ, UPT, UPT, URZ, URZ, URZ ;  /* 0x000000fffffff290 */ /* 0x000fe4000fffe0ff */
[----:B--2---:R-:W-:Y:S01]  /*4b80*/  VOTEU.ANY UP2, P0 ;  /* 0x0000000000ff7886 */ /* 0x004fe20000040100 */
[----:B------:R-:W-:Y:S11]  /*4b90*/  PLOP3.LUT P0, PT, PT, PT, UP2, 0x80, 0x8 ;  /* 0x000000000008781c */ /* 0x000ff60003f0f028 */
[----:B------:R-:W-:Y:S02]  /*4ba0*/  @!UPT UIADD3 URZ, UPT, UPT, URZ, URZ, URZ ;  /* 0x000000fffffff290 */ /* 0x000fe4000fffe0ff */
[----:B------:R-:W-:Y:S02]  /*4bb0*/  @P0 SHF.R.U32.HI R0, RZ, 0x10, R9 ;  /* 0x00000010ff000819 */ /* 0x000fe40000011609 */
[----:B------:R-:W-:Y:S02]  /*4bc0*/  @P0 MOV R6, R8 ;  /* 0x0000000800060202 */ /* 0x000fe40000000f00 */
[----:B------:R-:W-:Y:S01]  /*4bd0*/  @P0 R2UR UR4, R0 ;  /* 0x00000000000402ca */ /* 0x000fe200000e0000 */
[----:B------:R-:W-:Y:S01]  /*4be0*/  VIADD R0, R12, 0x90 ;  /* 0x000000900c007836 */ /* 0x000fe20000000000 */
[----:B------:R-:W-:Y:S02]  /*4bf0*/  @P0 LOP3.LUT R8, R9, 0xffff, RZ, 0xc0, !PT ;  /* 0x0000ffff09080812 */ /* 0x000fe400078ec0ff */
[----:B------:R-:W-:Y:S02]  /*4c00*/  @P0 R2UR UR6, R6 ;  /* 0x00000000060602ca */ /* 0x000fe400000e0000 */
[----:B------:R-:W-:Y:S02]  /*4c10*/  PRMT R0, RZ, 0x654, R0 ;  /* 0x00000654ff007816 */ /* 0x000fe40000000000 */
[----:B------:R-:W-:Y:S02]  /*4c20*/  @P0 R2UR UR5, R8 ;  /* 0x00000000080502ca */ /* 0x000fe400000e0000 */
[----:B------:R1:W-:Y:S03]  /*4c30*/  SYNCS.ARRIVE.TRANS64.RED.A1T0 RZ, [R0+URZ], RZ ;  /* 0x000000ff00ff79a7 */ /* 0x0003e600081004ff */
[----:B------:R-:W-:Y:S04]  /*4c40*/  @UP2 UMOV UR47, UR4 ;  /* 0x00000004002f2c82 */ /* 0x000fe80008000000 */
[----:B------:R-:W-:Y:S04]  /*4c50*/  @UP2 UMOV UR14, UR6 ;  /* 0x00000006000e2c82 */ /* 0x000fe80008000000 */
[----:B------:R-:W-:Y:S01]  /*4c60*/  @UP2 UMOV UR13, UR5 ;  /* 0x00000005000d2c82 */ /* 0x000fe20008000000 */
[----:B------:R-:W-:Y:S05]  /*4c70*/  BRA.U !UP0, `(.L_x_79) ;  /* 0x0000000108a47547 */ /* 0x000fea000b800000 */
[----:B------:R-:W-:Y:S02]  /*4c80*/  UIMAD.WIDE.U32 UR16, UR13, UR67, URZ ;  /* 0x000000430d1072a5 */ /* 0x000fe4000f8e00ff */
[----:B------:R-:W-:Y:S02]  /*4c90*/  UIMAD.WIDE.U32 UR24, UR14, UR64, URZ ;  /* 0x000000400e1872a5 */ /* 0x000fe4000f8e00ff */
[----:B------:R-:W-:Y:S02]  /*4ca0*/  USEL UR4, UR53, UR55, !UP5 ;  /* 0x0000003735047287 */ /* 0x000fe4000e800000 */
[----:B------:R-:W-:Y:S02]  /*4cb0*/  USEL UR7, UR54, UR61, !UP6 ;  /* 0x0000003d36077287 */ /* 0x000fe4000f000000 */
[----:B------:R-:W-:Y:S02]  /*4cc0*/  UIMAD.WIDE.U32 UR8, UR4, UR22, URZ ;  /* 0x00000016040872a5 */ /* 0x000fe4000f8e00ff */
[----:B------:R-:W-:Y:S01]  /*4cd0*/  UIMAD.WIDE.U32 UR10, UR7, UR22, URZ ;  /* 0x00000016070a72a5 */ /* 0x000fe2000f8e00ff */
[----:B------:R-:W-:Y:S02]  /*4ce0*/  UMOV UR5, UR17 ;  /* 0x0000001100057c82 */ /* 0x000fe40008000000 */
[----:B------:R-:W-:Y:S03]  /*4cf0*/  USHF.R.U32.HI UR6, URZ, UR63, UR5 ;  /* 0x0000003fff067299 */ /* 0x000fe60008011605 */
[----:B------:R-:W-:Y:S01]  /*4d00*/  UMOV UR5, UR25 ;  /* 0x0000001900057c82 */ /* 0x000fe20008000000 */
[----:B------:R-:W-:Y:S02]  /*4d10*/  USEL UR6, UR13, UR6, !UP5 ;  /* 0x000000060d067287 */ /* 0x000fe4000e800000 */
[----:B------:R-:W-:Y:S03]  /*4d20*/  USHF.R.U32.HI UR12, URZ, UR65, UR5 ;  /* 0x00000041ff0c7299 */ /* 0x000fe60008011605 */
[----:B------:R-:W-:Y:S02]  /*4d30*/  UMOV UR5, UR9 ;  /* 0x0000000900057c82 */ /* 0x000fe40008000000 */
[----:B------:R-:W-:Y:S03]  /*4d40*/  @UP4 USHF.R.U32.HI UR4, URZ, UR23, UR5 ;  /* 0x00000017ff044299 */ /* 0x000fe60008011605 */
[----:B------:R-:W-:Y:S01]  /*4d50*/  UMOV UR5, UR11 ;  /* 0x0000000b00057c82 */ /* 0x000fe20008000000 */
[----:B------:R-:W-:Y:S02]  /*4d60*/  UIMAD UR4, UR39, UR4, URZ ;  /* 0x00000004270472a4 */ /* 0x000fe4000f8e02ff */
[----:B------:R-:W-:Y:S02]  /*4d70*/  @UP4 USHF.R.U32.HI UR7, URZ, UR23, UR5 ;  /* 0x00000017ff074299 */ /* 0x000fe40008011605 */
[----:B------:R-:W-:Y:S02]  /*4d80*/  UIMAD.WIDE.U32 UR10, UR6, UR22, URZ ;  /* 0x00000016060a72a5 */ /* 0x000fe4000f8e00ff */
[----:B------:R-:W-:Y:S02]  /*4d90*/  USEL UR5, UR14, UR12, !UP6 ;  /* 0x0000000c0e057287 */ /* 0x000fe4000f000000 */
[----:B------:R-:W-:Y:S02]  /*4da0*/  UIMAD UR8, UR39, UR7, URZ ;  /* 0x00000007270872a4 */ /* 0x000fe4000f8e02ff */
[----:B------:R-:W-:Y:S03]  /*4db0*/  UISETP.GE.AND UP0, UPT, UR6, UR4, UPT ;  /* 0x000000040600728c */ /* 0x000fe6000bf06270 */
[----:B------:R-:W-:Y:S01]  /*4dc0*/  UMOV UR4, UR11 ;  /* 0x0000000b00047c82 */ /* 0x000fe20008000000 */
[----:B------:R-:W-:Y:S02]  /*4dd0*/  UISETP.GE.OR UP0, UPT, UR5, UR8, UP0 ;  /* 0x000000080500728c */ /* 0x000fe40008706670 */
[----:B------:R-:W-:Y:S02]  /*4de0*/  USHF.R.U32.HI UR4, URZ, UR23, UR4 ;  /* 0x00000017ff047299 */ /* 0x000fe40008011604 */
[----:B------:R-:W-:Y:S02]  /*4df0*/  UIMAD.WIDE.U32 UR8, UR5, UR22, URZ ;  /* 0x00000016050872a5 */ /* 0x000fe4000f8e00ff */
[----:B------:R-:W-:Y:S04]  /*4e00*/  USEL UR10, UR6, UR4, !UP4 ;  /* 0x00000004060a7287 */ /* 0x000fe8000e000000 */
[----:B------:R-:W-:Y:S01]  /*4e10*/  UIADD3 UR11, UPT, UPT, -UR10, URZ, URZ ;  /* 0x000000ff0a0b7290 */ /* 0x000fe2000fffe1ff */
[----:B------:R-:W-:Y:S02]  /*4e20*/  @!UP0 UMOV UR4, UR9 ;  /* 0x0000000900048c82 */ /* 0x000fe40008000000 */
[----:B------:R-:W-:Y:S02]  /*4e30*/  @!UP0 USHF.R.U32.HI UR4, URZ, UR23, UR4 ;  /* 0x00000017ff048299 */ /* 0x000fe40008011604 */
[----:B------:R-:W-:Y:S02]  /*4e40*/  UIMAD UR8, UR39, UR11, UR6 ;  /* 0x0000000b270872a4 */ /* 0x000fe4000f8e0206 */
[----:B------:R-:W-:Y:S04]  /*4e50*/  @!UP0 USEL UR4, UR5, UR4, !UP4 ;  /* 0x0000000405048287 */ /* 0x000fe8000e000000 */
[----:B------:R-:W-:Y:S02]  /*4e60*/  @!UP0 UIMAD UR7, UR7, UR8, UR4 ;  /* 0x00000008070782a4 */ /* 0x000fe4000f8e0204 */
[----:B------:R-:W-:Y:S02]  /*4e70*/  @!UP0 UIADD3 UR9, UPT, UPT, UR10, -UR4, URZ ;  /* 0x800000040a098290 */ /* 0x000fe4000fffe0ff */
[----:B------:R-:W-:Y:S02]  /*4e80*/  UIADD3 UR8, UPT, UPT, -UR6, URZ, URZ ;  /* 0x000000ff06087290 */ /* 0x000fe4000fffe1ff */
[----:B------:R-:W-:Y:S02]  /*4e90*/  UIADD3 UR4, UPT, UPT, -UR5, URZ, URZ ;  /* 0x000000ff05047290 */ /* 0x000fe4000fffe1ff */
[----:B------:R-:W-:Y:S03]  /*4ea0*/  @!UP0 UIMAD UR6, UR9, UR39, UR5 ;  /* 0x00000027090682a4 */ /* 0x000fe6000f8e0205 */
[----:B------:R-:W-:Y:S01]  /*4eb0*/  @!UP0 UMOV UR5, UR7 ;  /* 0x0000000700058c82 */ /* 0x000fe20008000000 */
[----:B------:R-:W-:Y:S02]  /*4ec0*/  UIMAD UR7, UR15, UR4, UR14 ;  /* 0x000000040f0772a4 */ /* 0x000fe4000f8e020e */
[----:B------:R-:W-:Y:S02]  /*4ed0*/  UIMAD UR4, UR66, UR8, UR13 ;  /* 0x00000008420472a4 */ /* 0x000fe4000f8e020d */
[----:B------:R-:W-:Y:S02]  /*4ee0*/  UIMAD UR14, UR5, UR15, UR7 ;  /* 0x0000000f050e72a4 */ /* 0x000fe4000f8e0207 */
[----:B------:R-:W-:Y:S11]  /*4ef0*/  UIMAD UR13, UR6, UR66, UR4 ;  /* 0x00000042060d72a4 */ /* 0x000ff6000f8e0204 */
[----:B------:R-:W-:Y:S01]  /*4f00*/  @!UPT UIADD3 URZ, UPT, UPT, URZ, URZ, URZ ;  /* 0x000000fffffff290 */ /* 0x000fe2000fffe0ff */
.L_x_79:
[----:B------:R-:W2:Y:S01]  /*4f10*/  @!UP3 LDCU.128 UR8, c[0x0][0xf10] ;  /* 0x0001e200ff08b7ac */ /* 0x000ea20008000c00 */
[----:B------:R-:W-:Y:S01]  /*4f20*/  IMAD.MOV.U32 R10, RZ, RZ, 0x1 ;  /* 0x00000001ff0a7424 */ /* 0x000fe200078e00ff */
[C---:B------:R-:W-:Y:S02]  /*4f30*/  ISETP.NE.U32.AND P1, PT, R4.reuse, RZ, PT ;  /* 0x000000ff0400720c */ /* 0x040fe40003f25070 */
[----:B------:R-:W-:Y:S02]  /*4f40*/  ISETP.NE.U32.AND P0, PT, R4, RZ, PT ;  /* 0x000000ff0400720c */ /* 0x000fe40003f05070 */
[C---:B------:R-:W-:Y:S01]  /*4f50*/  ISETP.NE.AND.EX P1, PT, R5.reuse, RZ, PT, P1 ;  /* 0x000000ff0500720c */ /* 0x040fe20003f25310 */
[----:B------:R-:W3:Y:S01]  /*4f60*/  @!UP3 LDCU UR5, c[0x0][0xf0c] ;  /* 0x0001e180ff05b7ac */ /* 0x000ee20008000800 */
[----:B------:R-:W-:Y:S02]  /*4f70*/  ISETP.NE.AND.EX P0, PT, R5, RZ, PT, P0 ;  /* 0x000000ff0500720c */ /* 0x000fe40003f05300 */
[----:B------:R-:W-:Y:S01]  /*4f80*/  SHF.L.U32 R10, R10, 0x1f, RZ ;  /* 0x0000001f0a0a7819 */ /* 0x000fe200000006ff */
[----:B------:R-:W4:Y:S01]  /*4f90*/  @!UP3 LDCU UR4, c[0x0][0xf20] ;  /* 0x0001e400ff04b7ac */ /* 0x000f220008000800 */
[----:B------:R-:W-:Y:S02]  /*4fa0*/  USHF.L.U32 UR17, UR20, 0x8, URZ ;  /* 0x0000000814117899 */ /* 0x000fe400080006ff */
[----:B--2---:R-:W-:Y:S02]  /*4fb0*/  UIMAD.WIDE.U32 UR6, UR14, UR8, URZ ;  /* 0x000000080e0672a5 */ /* 0x004fe4000f8e00ff */
[----:B------:R-:W-:Y:S02]  /*4fc0*/  USHF.L.U32 UR59, UR19, 0x7, URZ ;  /* 0x00000007133b7899 */ /* 0x000fe400080006ff */
[----:B------:R-:W-:Y:S02]  /*4fd0*/  @!UP3 USHF.R.U32.HI UR7, URZ, UR9, UR7 ;  /* 0x00000009ff07b299 */ /* 0x000fe40008011607 */
[----:B------:R-:W-:Y:S02]  /*4fe0*/  UIMAD.WIDE.U32 UR8, UR13, UR11, URZ ;  /* 0x0000000b0d0872a5 */ /* 0x000fe4000f8e00ff */
[----:B---3--:R-:W-:Y:S04]  /*4ff0*/  @!UP3 UISETP.NE.AND UP0, UPT, UR5, 0x1, UPT ;  /* 0x000000010500b88c */ /* 0x008fe8000bf05270 */
[----:B------:R-:W-:Y:S02]  /*5000*/  @!UP3 USEL UR7, UR14, UR7, !UP0 ;  /* 0x000000070e07b287 */ /* 0x000fe4000c000000 */
[----:B------:R-:W-:Y:S01]  /*5010*/  @!UP3 UISETP.NE.AND UP0, UPT, UR10, 0x1, UPT ;  /* 0x000000010a00b88c */ /* 0x000fe2000bf05270 */
[----:B------:R-:W-:Y:S02]  /*5020*/  @!UP3 UMOV UR6, UR9 ;  /* 0x000000090006bc82 */ /* 0x000fe40008000000 */
[----:B----4-:R-:W-:Y:S04]  /*5030*/  @!UP3 USHF.R.U32.HI UR6, URZ, UR4, UR6 ;  /* 0x00000004ff06b299 */ /* 0x010fe80008011606 */
[----:B------:R-:W-:Y:S04]  /*5040*/  @!UP3 USEL UR6, UR13, UR6, !UP0 ;  /* 0x000000060d06b287 */ /* 0x000fe8000c000000 */
[----:B------:R-:W-:Y:S02]  /*5050*/  @!UP3 UIADD3 UR4, UPT, UPT, -UR7, UR6, URZ ;  /* 0x000000060704b290 */ /* 0x000fe4000fffe1ff */
[----:B------:R-:W-:Y:S02]  /*5060*/  @!UP3 UIADD3 UR6, UPT, UPT, UR7, -UR6, URZ ;  /* 0x800000060706b290 */ /* 0x000fe4000fffe0ff */
[----:B------:R-:W-:Y:S02]  /*5070*/  @!UP3 UIMAD UR14, UR4, UR5, UR14 ;  /* 0x00000005040eb2a4 */ /* 0x000fe4000f8e020e */
[----:B------:R-:W-:Y:S01]  /*5080*/  @!UP3 UIMAD UR13, UR6, UR10, UR13 ;  /* 0x0000000a060db2a4 */ /* 0x000fe2000f8e020d */
[----:B------:R-:W-:Y:S11]  /*5090*/  BRA.U UP1, `(.L_x_80) ;  /* 0x0000000101107547 */ /* 0x000ff6000b800000 */
[----:B-1----:R-:W-:Y:S04]  /*50a0*/  MOV R0, UR62 ;  /* 0x0000003e00007c02 */ /* 0x002fe80008000f00 */
[----:B------:R-:W-:Y:S04]  /*50b0*/  SHF.L.U32 R9, R0, 0x1f, RZ ;  /* 0x0000001f00097819 */ /* 0x000fe800000006ff */
[----:B------:R-:W1:Y:S02]  /*50c0*/  SYNCS.PHASECHK.TRANS64.TRYWAIT P2, [UR21+0x78], R9 ;  /* 0x00007809ff0075a7 */ /* 0x000e640008041115 */
[----:B-1----:R-:W-:Y:S05]  /*50d0*/  @!P2 BRA `(.L_x_81) ;  /* 0x000000e00010a947 */ /* 0x002fea0003800000 */
.L_x_80:
[----:B------:R-:W-:Y:S05]  /*50e0*/  @!P1 BRA `(.L_x_82) ;  /* 0x0000000000309947 */ /* 0x000fea0003800000 */
[----:B------:R-:W-:Y:S01]  /*50f0*/  ISETP.NE.U32.AND P1, PT, R2, RZ, PT ;  /* 0x000000ff0200720c */ /* 0x000fe20003f25070 */
[----:B------:R-:W2:Y:S01]  /*5100*/  LDCU.64 UR4, c[0x0][0x358] ;  /* 0x00006b00ff0477ac */ /* 0x000ea20008000a00 */
[----:B------:R-:W-:Y:S02]  /*5110*/  IMAD.MOV.U32 R180, RZ, RZ, 0x1 ;  /* 0x00000001ffb47424 */ /* 0x000fe400078e00ff */
[----:B------:R-:W-:Y:S11]  /*5120*/  ISETP.NE.AND.EX P1, PT, R3, RZ, PT, P1 ;  /* 0x000000ff0300720c */ /* 0x000ff60003f25310 */
[----:B------:R-:W-:Y:S02]  /*5130*/  @!UPT UIADD3 URZ, UPT, UPT, URZ, URZ, URZ ;  /* 0x000000fffffff290 */ /* 0x000fe4000fffe0ff */
[----:B-1----:R-:W1:Y:S01]  /*5140*/  @P1 LDC.64 R8, c[0x0][0xc88] ;  /* 0x00032200ff081b82 */ /* 0x002e620000000a00 */
[----:B------:R-:W-:Y:S04]  /*5150*/  @P1 IMAD R0, R4, UR44, RZ ;  /* 0x0000002c04001c24 */ /* 0x000fe8000f8e02ff */
[----:B-1----:R-:W-:Y:S04]  /*5160*/  @P1 IMAD.WIDE R8, R0, 0x4, R8 ;  /* 0x0000000400081825 */ /* 0x002fe800078e0208 */
[----:B------:R-:W-:Y:S01]  /*5170*/  HFMA2 R0, -RZ, RZ, 0, 5.9604644775390625e-08 ;  /* 0x00000001ff007431 */ /* 0x000fe200000001ff */
[----:B--2--5:R2:W5:Y:S04]  /*5180*/  @P1 LDG.E R133, desc[UR4][R8.64] ;  /* 0x0000000408851981 */ /* 0x024568000c1e1900 */
[----:B------:R-:W-:Y:S01]  /*5190*/  @!P1 PRMT R180, R0, 0x7610, R180 ;  /* 0x0000761000b49816 */ /* 0x000fe200000000b4 */
[----:B--2---:R-:W3:Y:S06]  /*51a0*/  @!P1 LDC R133, c[0x0][0xc80] ;  /* 0x00032000ff859b82 */ /* 0x004eec0000000800 */
.L_x_82:
[----:B---3-5:R-:W-:Y:S01]  /*51b0*/  @!P0 FSETP.EQ.AND P1, PT, R133, RZ, PT ;  /* 0x000000ff8500820b */ /* 0x028fe20003f22000 */
[----:B------:R-:W-:Y:S01]  /*51c0*/  @!UPT UIADD3 URZ, UPT, UPT, URZ, URZ, URZ ;  /* 0x000000fffffff290 */ /* 0x000fe2000fffe0ff */
[----:B------:R-:W-:Y:S11]  /*51d0*/  @!P0 BRA `(.L_x_83) ;  /* 0x0000000000188947 */ /* 0x000ff60003800000 */
[----:B------:R-:W-:Y:S02]  /*51e0*/  LOP3.LUT P0, RZ, R180, 0xff, RZ, 0xc0, !PT ;  /* 0x000000ffb4ff7812 */ /* 0x000fe4000780c0ff */
[----:B------:R-:W-:Y:S04]  /*51f0*/  ISETP.NE.U32.AND P1, PT, R2, RZ, PT ;  /* 0x000000ff0200720c */ /* 0x000fe80003f25070 */
[----:B------:R-:W-:Y:S04]  /*5200*/  ISETP.NE.AND.EX P1, PT, R3, RZ, PT, P1 ;  /* 0x000000ff0300720c */ /* 0x000fe80003f25310 */
[----:B------:R-:W-:Y:S03]  /*5210*/  PLOP3.LUT P1, PT, P1, PT, PT, 0x8, 0x80 ;  /* 0x000000000080781c */ /* 0x000fe60000f2e170 */
[----:B------:R-:W-:Y:S11]  /*5220*/  @P0 FSETP.EQ.AND P1, PT, R133, RZ, PT ;  /* 0x000000ff8500020b */ /* 0x000ff60003f22000 */
[----:B------:R-:W-:Y:S02]  /*5230*/  @!UPT UIADD3 URZ, UPT, UPT, URZ, URZ, URZ ;  /* 0x000000fffffff290 */ /* 0x000fe4000fffe0ff */
.L_x_83:
[----:B------:R-:W2:Y:S01]  /*5240*/  SYNCS.PHASECHK.TRANS64.TRYWAIT P2, [UR21+0x50], R10 ;  /* 0x0000500aff0075a7 */ /* 0x000ea20008041115 */
[----:B------:R-:W-:Y:S01]  /*5250*/  ELECT P0, URZ, PT ;  /* 0x0000000000ff782f */ /* 0x000fe20003800000 */
[----:B------:R-:W-:Y:S02]  /*5260*/  ULOP3.LUT UP0, UR19, UR29, 0x1, URZ, 0xc0, !UPT ;  /* 0x000000011d137892 */ /* 0x000fe4000f80c0ff */
[----:B------:R-:W-:Y:S01]  /*5270*/  UIADD3 UR18, UPT, UPT, UR17, 0x60, URZ ;  /* 0x0000006011127890 */ /* 0x000fe2000fffe0ff */
[----:B------:R-:W-:Y:S06]  /*5280*/  PLOP3.LUT P1, PT, P1, P0, PT, 0xf2, 0x2f ;  /* 0x00000000002f781c */ /* 0x000fec0000f21e72 */
[----:B------:R-:W-:Y:S02]  /*5290*/  UMOV UR58, UR18 ;  /* 0x00000012003a7c82 */ /* 0x000fe40008000000 */
[----:B------:R-:W-:Y:S05]  /*52a0*/  @UP0 UIADD3 UR58, UPT, UPT, UR17, URZ, URZ ;  /* 0x000000ff113a0290 */ /* 0x000fea000fffe0ff */
[----:B------:R-:W-:Y:S05]  /*52b0*/  @!P1 IADD3 R6, P0, PT, R16, 0x980, RZ ;  /* 0x0000098010069810 */ /* 0x000fea0007f1e0ff */
[----:B-1----:R-:W-:Y:S01]  /*52c0*/  @!P1 IMAD.X R0, RZ, RZ, R17, P0 ;  /* 0x000000ffff009224 */ /* 0x002fe200000e0611 */
[----:B--2---:R-:W-:Y:S07]  /*52d0*/  @!P2 BRA `(.L_x_84) ;  /* 0x000000dc00a8a947 */ /* 0x004fee0003800000 */
.L_x_216:
[----:B------:R-:W-:Y:S01]  /*52e0*/  @!P1 R2UR UR5, R6 ;  /* 0x00000000060592ca */ /* 0x000fe200000e0000 */
[----:B------:R-:W-:Y:S01]  /*52f0*/  VOTEU.ALL UP0, P1 ;  /* 0x0000000000ff7886 */ /* 0x000fe20000800000 */
[----:B------:R-:W-:Y:S01]  /*5300*/  @!P1 R2UR UR4, R0 ;  /* 0x00000000000492ca */ /* 0x000fe200000e0000 */
[----:B------:R-:W-:Y:S01]  /*5310*/  UMOV UR6, 0x0 ;  /* 0x0000000000067882 */ /* 0x000fe20000000000 */
[----:B------:R-:W-:Y:S01]  /*5320*/  UMOV UR7, 0x10000000 ;  /* 0x1000000000077882 */ /* 0x000fe20000000000 */
[----:B------:R-:W-:Y:S01]  /*5330*/  UMOV UR60, UR44 ;  /* 0x0000002c003c7c82 */ /* 0x000fe20008000000 */
[----:B------:R-:W-:Y:S01]  /*5340*/  @!UP0 UIADD3 UR56, UPT, UPT, UR21, 0x200, URZ ;  /* 0x0000020015388890 */ /* 0x000fe2000fffe0ff */
[----:B------:R-:W-:Y:S01]  /*5350*/  @!P1 IMAD.MOV.U32 R0, RZ, RZ, 0x2000 ;  /* 0x00002000ff009424 */ /* 0x000fe200078e00ff */
[----:B------:R-:W-:Y:S01]  /*5360*/  @!UP0 UIADD3 UR10, UPT, UPT, UR58, 0x80, URZ ;  /* 0x000000803a0a8890 */ /* 0x000fe2000fffe0ff */
[----:B------:R-:W-:Y:S01]  /*5370*/  @!P1 IADD3 R6, P0, PT, R16, 0x980, RZ ;  /* 0x0000098010069810 */ /* 0x000fe20007f1e0ff */
[----:B------:R-:W-:Y:S01]  /*5380*/  @!UP0 UIADD3 UR8, UPT, UPT, UR21, 0x1200, URZ ;  /* 0x0000120015088890 */ /* 0x000fe2000fffe0ff */
[----:B------:R-:W-:Y:S02]  /*5390*/  VOTEU.ALL UP0, P1 ;  /* 0x0000000000ff7886 */ /* 0x000fe40000800000 */
[----:B------:R-:W-:Y:S01]  /*53a0*/  IMAD.U32 R8, RZ, RZ, UR5 ;  /* 0x00000005ff087e24 */ /* 0x000fe2000f8e00ff */
[----:B------:R-:W-:Y:S01]  /*53b0*/  UMOV UR9, UR57 ;  /* 0x0000003900097c82 */ /* 0x000fe20008000000 */
[----:B-1----:R-:W-:Y:S01]  /*53c0*/  IMAD.U32 R9, RZ, RZ, UR4 ;  /* 0x00000004ff097e24 */ /* 0x002fe2000f8e00ff */
[----:B------:R-:W-:Y:S01]  /*53d0*/  UMOV UR11, UR59 ;  /* 0x0000003b000b7c82 */ /* 0x000fe20008000000 */
[----:B------:R-:W-:Y:S01]  /*53e0*/  UMOV UR12, UR44 ;  /* 0x0000002c000c7c82 */ /* 0x000fe20008000000 */
[----:B------:R-:W-:Y:S02]  /*53f0*/  @!P1 R2UR UR4, R8 ;  /* 0x00000000080492ca */ /* 0x000fe400000e0000 */
[----:B------:R-:W-:Y:S11]  /*5400*/  @!P1 R2UR UR5, R9 ;  /* 0x00000000090592ca */ /* 0x000ff600000e0000 */
[----:B------:R-:W-:Y:S02]  /*5410*/  @!UPT UIADD3 URZ, UPT, UPT, URZ, URZ, URZ ;  /* 0x000000fffffff290 */ /* 0x000fe4000fffe0ff */
[----:B------:R1:W-:Y:S01]  /*5420*/  @!UP0 UTMALDG.3D [UR56], [UR4], desc[UR6] ;  /* 0x00000638040085b4 */ /* 0x0003e20008011000 */
[----:B------:R-:W-:Y:S05]  /*5430*/  VOTEU.ALL UP0, P1 ;  /* 0x0000000000ff7886 */ /* 0x000fea0000800000 */
[----:B------:R1:W-:Y:S01]  /*5440*/  @!UP0 UTMALDG.3D [UR8], [UR4], desc[UR6] ;  /* 0x00000608040085b4 */ /* 0x0003e20008011000 */
[----:B------:R2:W-:Y:S01]  /*5450*/  @!P1 SYNCS.ARRIVE.TRANS64.RED.A0TR RZ, [UR21+0x30], R0 ;  /* 0x00003000ffff99a7 */ /* 0x0005e20008300415 */
[----:B------:R-:W-:Y:S01]  /*5460*/  SYNCS.ARRIVE.TRANS64.RED.A1T0 RZ, [UR46], RZ ;  /* 0x000000ffffff79a7 */ /* 0x000fe2000810042e */
[----:B--2---:R-:W-:Y:S01]  /*5470*/  @!P1 IMAD.X R0, RZ, RZ, R17, P0 ;  /* 0x000000ffff009224 */ /* 0x004fe200000e0611 */
[----:B------:R-:W2:Y:S02]  /*5480*/  SYNCS.PHASECHK.TRANS64.TRYWAIT P2, [UR21+0x58], R10 ;  /* 0x0000580aff0075a7 */ /* 0x000ea40008041115 */
[----:B-12---:R-:W-:Y:S05]  /*5490*/  @!P2 BRA `(.L_x_85) ;  /* 0x000000dc0050a947 */ /* 0x006fea0003800000 */
.L_x_218:
        /* <DEDUP_REMOVED lines=10> */
[----:B------:R-:W-:Y:S02]  /*5540*/  @!UP0 UIADD3 UR10, UPT, UPT, UR58, 0x80, URZ ;  /* 0x000000803a0a8890 */ /* 0x000fe4000fffe0ff */
[----:B------:R-:W-:Y:S01]  /*5550*/  @!UP0 UIADD3 UR8, UPT, UPT, UR21, 0x3200, URZ ;  /* 0x0000320015088890 */ /* 0x000fe2000fffe0ff */
[----:B------:R-:W-:Y:S01]  /*5560*/  IMAD.U32 R8, RZ, RZ, UR5 ;  /* 0x00000005ff087e24 */ /* 0x000fe2000f8e00ff */
[----:B------:R-:W-:Y:S01]  /*5570*/  VOTEU.ALL UP0, P1 ;  /* 0x0000000000ff7886 */ /* 0x000fe20000800000 */
[----:B-1----:R-:W-:Y:S01]  /*5580*/  IMAD.U32 R9, RZ, RZ, UR4 ;  /* 0x00000004ff097e24 */ /* 0x002fe2000f8e00ff */
[----:B------:R-:W-:Y:S01]  /*5590*/  UMOV UR52, UR44 ;  /* 0x0000002c00347c82 */ /* 0x000fe20008000000 */
[----:B------:R-:W-:Y:S01]  /*55a0*/  UMOV UR9, UR49 ;  /* 0x0000003100097c82 */ /* 0x000fe20008000000 */
[----:B------:R-:W-:Y:S01]  /*55b0*/  @!P1 R2UR UR4, R8 ;  /* 0x00000000080492ca */ /* 0x000fe200000e0000 */
[----:B------:R-:W-:Y:S01]  /*55c0*/  UMOV UR12, UR44 ;  /* 0x0000002c000c7c82 */ /* 0x000fe20008000000 */
[----:B------:R-:W-:Y:S01]  /*55d0*/  @!P1 R2UR UR5, R9 ;  /* 0x00000000090592ca */ /* 0x000fe200000e0000 */
[----:B------:R-:W-:Y:S11]  /*55e0*/  UMOV UR11, UR51 ;  /* 0x00000033000b7c82 */ /* 0x000ff60008000000 */
[----:B------:R-:W-:Y:S01]  /*55f0*/  @!UPT UIADD3 URZ, UPT, UPT, URZ, URZ, URZ ;  /* 0x000000fffffff290 */ /* 0x000fe2000fffe0ff */
        /* <DEDUP_REMOVED lines=8> */
.L_x_220:
[----:B------:R-:W-:Y:S01]  /*5680*/  @!P1 R2UR UR4, R0 ;  /* 0x00000000000492ca */ /* 0x000fe200000e0000 */
[----:B------:R-:W-:Y:S01]  /*5690*/  USHF.L.U32 UR16, UR19, 0x5, URZ ;  /* 0x0000000513107899 */ /* 0x000fe200080006ff */
[----:B------:R-:W-:Y:S01]  /*56a0*/  @!P1 R2UR UR5, R6 ;  /* 0x00000000060592ca */ /* 0x000fe200000e0000 */
[----:B------:R-:W-:Y:S01]  /*56b0*/  VOTEU.ALL UP0, P1 ;  /* 0x0000000000ff7886 */ /* 0x000fe20000800000 */
[----:B------:R-:W-:Y:S01]  /*56c0*/  UMOV UR24, 0x0 ;  /* 0x0000000000187882 */ /* 0x000fe20000000000 */
[----:B------:R-:W-:Y:S01]  /*56d0*/  UMOV UR25, 0x10000000 ;  /* 0x1000000000197882 */ /* 0x000fe20000000000 */
[----:B------:R-:W-:Y:S01]  /*56e0*/  UMOV UR43, UR59 ;  /* 0x0000003b002b7c82 */ /* 0x000fe20008000000 */
[----:B------:R-:W-:Y:S01]  /*56f0*/  @!P1 IMAD.MOV.U32 R0, RZ, RZ, 0x2000 ;  /* 0x00002000ff009424 */ /* 0x000fe200078e00ff */
[----:B------:R-:W-:Y:S01]  /*5700*/  @!UP0 UIADD3 UR40, UPT, UPT, UR21, 0x4200, URZ ;  /* 0x0000420015288890 */ /* 0x000fe2000fffe0ff */
[----:B------:R-:W-:Y:S01]  /*5710*/  @!P1 IADD3 R6, P0, PT, R16, 0x980, RZ ;  /* 0x0000098010069810 */ /* 0x000fe20007f1e0ff */
[----:B------:R-:W-:Y:S01]  /*5720*/  @!UP0 UIADD3 UR8, UPT, UPT, UR21, 0x5200, URZ ;  /* 0x0000520015088890 */ /* 0x000fe2000fffe0ff */
[----:B------:R-:W-:Y:S02]  /*5730*/  UMOV UR9, UR41 ;  /* 0x0000002900097c82 */ /* 0x000fe40008000000 */
[----:B-1----:R-:W-:Y:S01]  /*5740*/  IMAD.U32 R9, RZ, RZ, UR4 ;  /* 0x00000004ff097e24 */ /* 0x002fe2000f8e00ff */
[----:B------:R-:W-:Y:S01]  /*5750*/  UIADD3 UR4, UPT, UPT, UR17, -UR16, URZ ;  /* 0x8000001011047290 */ /* 0x000fe2000fffe0ff */
[----:B------:R-:W-:Y:S01]  /*5760*/  IMAD.U32 R8, RZ, RZ, UR5 ;  /* 0x00000005ff087e24 */ /* 0x000fe2000f8e00ff */
[----:B------:R-:W-:Y:S01]  /*5770*/  UMOV UR11, UR59 ;  /* 0x0000003b000b7c82 */ /* 0x000fe20008000000 */
[----:B------:R-:W-:Y:S01]  /*5780*/  UMOV UR12, UR44 ;  /* 0x0000002c000c7c82 */ /* 0x000fe20008000000 */
[----:B------:R-:W-:Y:S01]  /*5790*/  @!P1 R2UR UR7, R9 ;  /* 0x00000000090792ca */ /* 0x000fe200000e0000 */
[----:B------:R-:W-:Y:S01]  /*57a0*/  UIADD3 UR42, UPT, UPT, UR4, 0x40, URZ ;  /* 0x00000040042a7890 */ /* 0x000fe2000fffe0ff */
[----:B------:R-:W-:Y:S01]  /*57b0*/  @!P1 R2UR UR6, R8 ;  /* 0x00000000080692ca */ /* 0x000fe200000e0000 */
[----:B------:R-:W-:Y:S01]  /*57c0*/  @!UP0 UIADD3 UR10, UPT, UPT, UR4, 0xc0, URZ ;  /* 0x000000c0040a8890 */ /* 0x000fe2000fffe0ff */
[----:B------:R-:W-:Y:S11]  /*57d0*/  VOTEU.ALL UP0, P1 ;  /* 0x0000000000ff7886 */ /* 0x000ff60000800000 */
        /* <DEDUP_REMOVED lines=8> */
.L_x_222:
[----:B------:R-:W-:Y:S01]  /*5860*/  @!P1 R2UR UR6, R6 ;  /* 0x00000000060692ca */ /* 0x000fe200000e0000 */
[----:B------:R-:W-:Y:S01]  /*5870*/  VOTEU.ALL UP0, P1 ;  /* 0x0000000000ff7886 */ /* 0x000fe20000800000 */
[----:B------:R-:W-:Y:S01]  /*5880*/  @!P1 R2UR UR5, R0 ;  /* 0x00000000000592ca */ /* 0x000fe200000e0000 */
[----:B------:R-:W-:Y:S01]  /*5890*/  UMOV UR34, UR42 ;  /* 0x0000002a00227c82 */ /* 0x000fe20008000000 */
[----:B------:R-:W-:Y:S01]  /*58a0*/  UMOV UR36, UR44 ;  /* 0x0000002c00247c82 */ /* 0x000fe20008000000 */
[----:B------:R-:W-:Y:S01]  /*58b0*/  @!P1 IMAD.MOV.U32 R0, RZ, RZ, 0x2000 ;  /* 0x00002000ff009424 */ /* 0x000fe200078e00ff */
[----:B------:R-:W-:Y:S01]  /*58c0*/  @!UP0 UIADD3 UR35, UPT, UPT, UR59, 0x40, URZ ;  /* 0x000000403b238890 */ /* 0x000fe2000fffe0ff */
[----:B-1----:R-:W-:Y:S01]  /*58d0*/  SHF.L.U32 R9, RZ, 0x1f, RZ ;  /* 0x0000001fff097819 */ /* 0x002fe200000006ff */
[----:B------:R-:W-:Y:S01]  /*58e0*/  @!UP0 UIADD3 UR32, UPT, UPT, UR21, 0x6200, URZ ;  /* 0x0000620015208890 */ /* 0x000fe2000fffe0ff */
[----:B------:R-:W-:Y:S01]  /*58f0*/  @!P1 IADD3 R8, P0, PT, R16, 0x980, RZ ;  /* 0x0000098010089810 */ /* 0x000fe20007f1e0ff */
[----:B------:R-:W-:Y:S02]  /*5900*/  @!UP0 UIADD3 UR10, UPT, UPT, UR4, 0xc0, URZ ;  /* 0x000000c0040a8890 */ /* 0x000fe4000fffe0ff */
[----:B------:R-:W-:Y:S01]  /*5910*/  @!UP0 UIADD3 UR8, UPT, UPT, UR21, 0x7200, URZ ;  /* 0x0000720015088890 */ /* 0x000fe2000fffe0ff */
[----:B------:R-:W-:Y:S01]  /*5920*/  IMAD.U32 R18, RZ, RZ, UR6 ;  /* 0x00000006ff127e24 */ /* 0x000fe2000f8e00ff */
[----:B------:R-:W-:Y:S01]  /*5930*/  VOTEU.ALL UP0, P1 ;  /* 0x0000000000ff7886 */ /* 0x000fe20000800000 */
[----:B------:R-:W-:Y:S01]  /*5940*/  IMAD.U32 R19, RZ, RZ, UR5 ;  /* 0x00000005ff137e24 */ /* 0x000fe2000f8e00ff */
[----:B------:R-:W-:Y:S01]  /*5950*/  UMOV UR4, 0x0 ;  /* 0x0000000000047882 */ /* 0x000fe20000000000 */
[----:B------:R-:W-:Y:S01]  /*5960*/  UMOV UR5, 0x10000000 ;  /* 0x1000000000057882 */ /* 0x000fe20000000000 */
[----:B------:R-:W-:Y:S01]  /*5970*/  @!P1 R2UR UR6, R18 ;  /* 0x00000000120692ca */ /* 0x000fe200000e0000 */
[----:B------:R-:W-:Y:S01]  /*5980*/  UMOV UR9, UR33 ;  /* 0x0000002100097c82 */ /* 0x000fe20008000000 */
[----:B------:R-:W-:Y:S01]  /*5990*/  @!P1 R2UR UR7, R19 ;  /* 0x00000000130792ca */ /* 0x000fe200000e0000 */
[----:B------:R-:W-:Y:S01]  /*59a0*/  UMOV UR12, UR44 ;  /* 0x0000002c000c7c82 */ /* 0x000fe20008000000 */
[----:B------:R-:W-:Y:S01]  /*59b0*/  UMOV UR11, UR35 ;  /* 0x00000023000b7c82 */ /* 0x000fe20008000000 */
[----:B------:R-:W-:Y:S10]  /*59c0*/  @!P1 IMAD.X R6, RZ, RZ, R17, P0 ;  /* 0x000000ffff069224 */ /* 0x000ff400000e0611 */
[----:B------:R-:W-:Y:S01]  /*59d0*/  @!UP0 UTMALDG.3D [UR32], [UR6], desc[UR4] ;  /* 0x00000420060085b4 */ /* 0x000fe20008011000 */
[----:B------:R-:W-:Y:S05]  /*59e0*/  VOTEU.ALL UP0, P1 ;  /* 0x0000000000ff7886 */ /* 0x000fea0000800000 */
[----:B------:R1:W-:Y:S01]  /*59f0*/  @!UP0 UTMALDG.3D [UR8], [UR6], desc[UR4] ;  /* 0x00000408060085b4 */ /* 0x0003e20008011000 */
[----:B------:R2:W-:Y:S01]  /*5a00*/  @!P1 SYNCS.ARRIVE.TRANS64.RED.A0TR RZ, [UR21+0x48], R0 ;  /* 0x00004800ffff99a7 */ /* 0x0005e20008300415 */
[----:B------:R-:W-:Y:S01]  /*5a10*/  SYNCS.ARRIVE.TRANS64.RED.A1T0 RZ, [UR37], RZ ;  /* 0x000000ffffff79a7 */ /* 0x000fe20008100425 */
[----:B------:R-:W3:Y:S01]  /*5a20*/  SYNCS.PHASECHK.TRANS64.TRYWAIT P2, [UR21+0x50], R9 ;  /* 0x00005009ff0075a7 */ /* 0x000ee20008041115 */
[----:B-1----:R-:W-:Y:S01]  /*5a30*/  UIADD3 UR4, UPT, UPT, UR17, UR16, URZ ;  /* 0x0000001011047290 */ /* 0x002fe2000fffe0ff */
[----:B--23--:R-:W-:Y:S11]  /*5a40*/  @!P2 BRA `(.L_x_88) ;  /* 0x000000d8002ca947 */ /* 0x00cff60003800000 */
.L_x_224:
[----:B------:R-:W-:Y:S01]  /*5a50*/  @!P1 R2UR UR6, R8 ;  /* 0x00000000080692ca */ /* 0x000fe200000e0000 */
[----:B------:R-:W-:Y:S01]  /*5a60*/  VOTEU.ALL UP0, P1 ;  /* 0x0000000000ff7886 */ /* 0x000fe20000800000 */
[----:B------:R-:W-:Y:S01]  /*5a70*/  @!P1 R2UR UR5, R6 ;  /* 0x00000000060592ca */ /* 0x000fe200000e0000 */
[----:B------:R-:W-:Y:S01]  /*5a80*/  UIADD3 UR26, UPT, UPT, UR4, 0x20, URZ ;  /* 0x00000020041a7890 */ /* 0x000fe2000fffe0ff */
[----:B-1----:R-:W-:Y:S01]  /*5a90*/  @!P1 IMAD.MOV.U32 R0, RZ, RZ, 0x2000 ;  /* 0x00002000ff009424 */ /* 0x002fe200078e00ff */
[----:B------:R-:W-:Y:S01]  /*5aa0*/  UMOV UR30, 0x0 ;  /* 0x00000000001e7882 */ /* 0x000fe20000000000 */
[----:B------:R-:W-:Y:S01]  /*5ab0*/  @!UP0 UIADD3 UR24, UPT, UPT, UR21, 0x200, URZ ;  /* 0x0000020015188890 */ /* 0x000fe2000fffe0ff */
[----:B------:R-:W-:Y:S01]  /*5ac0*/  @!P1 IADD3 R8, P0, PT, R16, 0x980, RZ ;  /* 0x0000098010089810 */ /* 0x000fe20007f1e0ff */
[----:B------:R-:W-:Y:S02]  /*5ad0*/  @!UP0 UIADD3 UR10, UPT, UPT, UR4, 0xa0, URZ ;  /* 0x000000a0040a8890 */ /* 0x000fe4000fffe0ff */
[----:B------:R-:W-:Y:S01]  /*5ae0*/  @!UP0 UIADD3 UR8, UPT, UPT, UR21, 0x1200, URZ ;  /* 0x0000120015088890 */ /* 0x000fe2000fffe0ff */
[----:B------:R-:W-:Y:S02]  /*5af0*/  VOTEU.ALL UP0, P1 ;  /* 0x0000000000ff7886 */ /* 0x000fe40000800000 */
[----:B------:R-:W-:Y:S01]  /*5b00*/  IMAD.U32 R18, RZ, RZ, UR6 ;  /* 0x00000006ff127e24 */ /* 0x000fe2000f8e00ff */
[----:B------:R-:W-:Y:S01]  /*5b10*/  UMOV UR31, 0x10000000 ;  /* 0x10000000001f7882 */ /* 0x000fe20000000000 */
[----:B------:R-:W-:Y:S01]  /*5b20*/  IMAD.U32 R19, RZ, RZ, UR5 ;  /* 0x00000005ff137e24 */ /* 0x000fe2000f8e00ff */
[----:B------:R-:W-:Y:S01]  /*5b30*/  UMOV UR25, UR57 ;  /* 0x0000003900197c82 */ /* 0x000fe20008000000 */
[----:B------:R-:W-:Y:S01]  /*5b40*/  UMOV UR27, UR59 ;  /* 0x0000003b001b7c82 */ /* 0x000fe20008000000 */
[----:B------:R-:W-:Y:S01]  /*5b50*/  @!P1 R2UR UR6, R18 ;  /* 0x00000000120692ca */ /* 0x000fe200000e0000 */
[----:B------:R-:W-:Y:S01]  /*5b60*/  UMOV UR28, UR44 ;  /* 0x0000002c001c7c82 */ /* 0x000fe20008000000 */
[----:B------:R-:W-:Y:S01]  /*5b70*/  @!P1 R2UR UR7, R19 ;  /* 0x00000000130792ca */ /* 0x000fe200000e0000 */
[----:B------:R-:W-:Y:S01]  /*5b80*/  UMOV UR9, UR57 ;  /* 0x0000003900097c82 */ /* 0x000fe20008000000 */
[----:B------:R-:W-:Y:S01]  /*5b90*/  UMOV UR11, UR59 ;  /* 0x0000003b000b7c82 */ /* 0x000fe20008000000 */
[----:B------:R-:W-:Y:S01]  /*5ba0*/  UMOV UR12, UR44 ;  /* 0x0000002c000c7c82 */ /* 0x000fe20008000000 */
[----:B------:R-:W-:Y:S09]  /*5bb0*/  @!P1 IMAD.X R6, RZ, RZ, R17, P0 ;  /* 0x000000ffff069224 */ /* 0x000ff200000e0611 */
[----:B------:R1:W-:Y:S01]  /*5bc0*/  @!UP0 UTMALDG.3D [UR24], [UR6], desc[UR30] ;  /* 0x00001e18060085b4 */ /* 0x0003e20008011000 */
[----:B------:R-:W-:Y:S05]  /*5bd0*/  VOTEU.ALL UP0, P1 ;  /* 0x0000000000ff7886 */ /* 0x000fea0000800000 */
[----:B------:R1:W-:Y:S01]  /*5be0*/  @!UP0 UTMALDG.3D [UR8], [UR6], desc[UR30] ;  /* 0x00001e08060085b4 */ /* 0x0003e20008011000 */
[----:B------:R1:W-:Y:S01]  /*5bf0*/  @!P1 SYNCS.ARRIVE.TRANS64.RED.A0TR RZ, [UR21+0x30], R0 ;  /* 0x00003000ffff99a7 */ /* 0x0003e20008300415 */
[----:B------:R-:W-:Y:S01]  /*5c00*/  SYNCS.ARRIVE.TRANS64.RED.A1T0 RZ, [UR46], RZ ;  /* 0x000000ffffff79a7 */ /* 0x000fe2000810042e */
[----:B------:R-:W2:Y:S02]  /*5c10*/  SYNCS.PHASECHK.TRANS64.TRYWAIT P2, [UR21+0x58], R9 ;  /* 0x00005809ff0075a7 */ /* 0x000ea40008041115 */
[----:B-12---:R-:W-:Y:S05]  /*5c20*/  @!P2 BRA `(.L_x_89) ;  /* 0x000000d400cca947 */ /* 0x006fea0003800000 */
.L_x_226:
[----:B------:R-:W-:Y:S01]  /*5c30*/  @!P1 R2UR UR6, R8 ;  /* 0x00000000080692ca */ /* 0x000fe200000e0000 */
[----:B------:R-:W-:Y:S01]  /*5c40*/  VOTEU.ALL UP0, P1 ;  /* 0x0000000000ff7886 */ /* 0x000fe20000800000 */
[----:B------:R-:W-:Y:S01]  /*5c50*/  @!P1 R2UR UR5, R6 ;  /* 0x00000000060592ca */ /* 0x000fe200000e0000 */
[----:B------:R-:W-:Y:S01]  /*5c60*/  UMOV UR30, 0x0 ;  /* 0x00000000001e7882 */ /* 0x000fe20000000000 */
[----:B------:R-:W-:Y:S01]  /*5c70*/  UMOV UR31, 0x10000000 ;  /* 0x10000000001f7882 */ /* 0x000fe20000000000 */
[----:B------:R-:W-:Y:S01]  /*5c80*/  UMOV UR25, UR49 ;  /* 0x0000003100197c82 */ /* 0x000fe20008000000 */
[----:B------:R-:W-:Y:S01]  /*5c90*/  @!UP0 UIADD3 UR27, UPT, UPT, UR59, 0x40, URZ ;  /* 0x000000403b1b8890 */ /* 0x000fe2000fffe0ff */
[----:B-1----:R-:W-:Y:S01]  /*5ca0*/  @!P1 IMAD.MOV.U32 R0, RZ, RZ, 0x2000 ;  /* 0x00002000ff009424 */ /* 0x002fe200078e00ff */
[----:B------:R-:W-:Y:S01]  /*5cb0*/  @!UP0 UIADD3 UR24, UPT, UPT, UR21, 0x2200, URZ ;  /* 0x0000220015188890 */ /* 0x000fe2000fffe0ff */
[----:B------:R-:W-:Y:S01]  /*5cc0*/  @!P1 IADD3 R8, P0, PT, R16, 0x980, RZ ;  /* 0x0000098010089810 */ /* 0x000fe20007f1e0ff */
[----:B------:R-:W-:Y:S02]  /*5cd0*/  @!UP0 UIADD3 UR10, UPT, UPT, UR4, 0xa0, URZ ;  /* 0x000000a0040a8890 */ /* 0x000fe4000fffe0ff */
[----:B------:R-:W-:Y:S01]  /*5ce0*/  @!UP0 UIADD3 UR8, UPT, UPT, UR21, 0x3200, URZ ;  /* 0x0000320015088890 */ /* 0x000fe2000fffe0ff */
[----:B------:R-:W-:Y:S01]  /*5cf0*/  IMAD.U32 R18, RZ, RZ, UR6 ;  /* 0x00000006ff127e24 */ /* 0x000fe2000f8e00ff */
[----:B------:R-:W-:Y:S01]  /*5d00*/  VOTEU.ALL UP0, P1 ;  /* 0x0000000000ff7886 */ /* 0x000fe20000800000 */
[----:B------:R-:W-:Y:S01]  /*5d10*/  IMAD.U32 R19, RZ, RZ, UR5 ;  /* 0x00000005ff137e24 */ /* 0x000fe2000f8e00ff */
[----:B------:R-:W-:Y:S01]  /*5d20*/  UMOV UR28, UR44 ;  /* 0x0000002c001c7c82 */ /* 0x000fe20008000000 */
[----:B------:R-:W-:Y:S01]  /*5d30*/  UMOV UR9, UR49 ;  /* 0x0000003100097c82 */ /* 0x000fe20008000000 */
[----:B------:R-:W-:Y:S01]  /*5d40*/  @!P1 R2UR UR6, R18 ;  /* 0x00000000120692ca */ /* 0x000fe200000e0000 */
[----:B------:R-:W-:Y:S01]  /*5d50*/  UMOV UR12, UR44 ;  /* 0x0000002c000c7c82 */ /* 0x000fe20008000000 */
[----:B------:R-:W-:Y:S01]  /*5d60*/  @!P1 R2UR UR7, R19 ;  /* 0x00000000130792ca */ /* 0x000fe200000e0000 */
[----:B------:R-:W-:Y:S01]  /*5d70*/  UMOV UR11, UR27 ;  /* 0x0000001b000b7c82 */ /* 0x000fe20008000000 */
[----:B------:R-:W-:Y:S11]  /*5d80*/  @!P1 IMAD.X R6, RZ, RZ, R17, P0 ;  /* 0x000000ffff069224 */ /* 0x000ff600000e0611 */
[----:B------:R1:W-:Y:S01]  /*5d90*/  @!UP0 UTMALDG.3D [UR24], [UR6], desc[UR30] ;  /* 0x00001e18060085b4 */ /* 0x0003e20008011000 */
[----:B------:R-:W-:Y:S05]  /*5da0*/  VOTEU.ALL UP0, P1 ;  /* 0x0000000000ff7886 */ /* 0x000fea0000800000 */
[----:B------:R1:W-:Y:S01]  /*5db0*/  @!UP0 UTMALDG.3D [UR8], [UR6], desc[UR30] ;  /* 0x00001e08060085b4 */ /* 0x0003e20008011000 */
[----:B------:R1:W-:Y:S01]  /*5dc0*/  @!P1 SYNCS.ARRIVE.TRANS64.RED.A0TR RZ, [UR21+0x38], R0 ;  /* 0x00003800ffff99a7 */ /* 0x0003e20008300415 */
[----:B------:R-:W-:Y:S11]  /*5dd0*/  UISETP.NE.AND UP0, UPT, UR19, URZ, UPT ;  /* 0x000000ff1300728c */ /* 0x000ff6000bf05270 */
[----:B------:R-:W-:Y:S01]  /*5de0*/  @!UP0 UIADD3 UR18, UPT, UPT, UR17, URZ, URZ ;  /* 0x000000ff11128290 */ /* 0x000fe2000fffe0ff */
[----:B------:R-:W-:Y:S01]  /*5df0*/  SYNCS.ARRIVE.TRANS64.RED.A1T0 RZ, [UR45], RZ ;  /* 0x000000ffffff79a7 */ /* 0x000fe2000810042d */
[----:B------:R-:W2:Y:S02]  /*5e00*/  SYNCS.PHASECHK.TRANS64.TRYWAIT P2, [UR21+0x60], R9 ;  /* 0x00006009ff0075a7 */ /* 0x000ea40008041115 */
[----:B-12---:R-:W-:Y:S08]  /*5e10*/  @!P2 BRA `(.L_x_90) ;  /* 0x000000d40068a947 */ /* 0x006ff00003800000 */
.L_x_228:
        /* <DEDUP_REMOVED lines=9> */
[----:B------:R-:W-:Y:S01]  /*5eb0*/  VIADD R14, R14, 0x1 ;  /* 0x000000010e0e7836 */ /* 0x000fe20000000000 */
[----:B------:R-:W-:Y:S01]  /*5ec0*/  @!UP0 UIADD3 UR8, UPT, UPT, UR21, 0x5200, URZ ;  /* 0x0000520015088890 */ /* 0x000fe2000fffe0ff */
[----:B------:R-:W-:Y:S02]  /*5ed0*/  VOTEU.ALL UP0, P1 ;  /* 0x0000000000ff7886 */ /* 0x000fe40000800000 */
[----:B------:R-:W-:Y:S01]  /*5ee0*/  IMAD.U32 R18, RZ, RZ, UR5 ;  /* 0x00000005ff127e24 */ /* 0x000fe2000f8e00ff */
[----:B------:R-:W-:Y:S01]  /*5ef0*/  UMOV UR19, UR59 ;  /* 0x0000003b00137c82 */ /* 0x000fe20008000000 */
[----:B------:R-:W-:Y:S01]  /*5f00*/  IMAD.U32 R19, RZ, RZ, UR4 ;  /* 0x00000004ff137e24 */ /* 0x000fe2000f8e00ff */
        /* <DEDUP_REMOVED lines=12> */
[----:B------:R-:W2:Y:S02]  /*5fd0*/  SYNCS.PHASECHK.TRANS64.TRYWAIT P0, [UR21+0x68], R9 ;  /* 0x00006809ff0075a7 */ /* 0x000ea40008001115 */
[----:B-12---:R-:W-:Y:S05]  /*5fe0*/  @!P0 BRA `(.L_x_91) ;  /* 0x000000d4000c8947 */ /* 0x006fea0003800000 */
.L_x_230:
[----:B------:R-:W-:Y:S01]  /*5ff0*/  UIADD3 UR29, UPT, UPT, UR29, 0x1, URZ ;  /* 0x000000011d1d7890 */ /* 0x000fe2000fffe0ff */
[----:B------:R-:W-:Y:S01]  /*6000*/  @!P1 IADD3 R6, P0, PT, R16, 0x980, RZ ;  /* 0x0000098010069810 */ /* 0x000fe20007f1e0ff */
[----:B------:R-:W-:Y:S01]  /*6010*/  UPLOP3.LUT UP1, UPT, UPT, UPT, UPT, 0x80, 0x8 ;  /* 0x000000000008789c */ /* 0x000fe20003f2f070 */
[----:B------:R-:W-:Y:S01]  /*6020*/  R2UR UR25, R182 ;  /* 0x00000000b61972ca */ /* 0x000fe200000e0000 */
[----:B------:R-:W-:Y:S01]  /*6030*/  VOTEU.ALL UP0, P1 ;  /* 0x0000000000ff7886 */ /* 0x000fe20000800000 */
[----:B------:R-:W-:Y:S01]  /*6040*/  @!P1 R2UR UR5, R6 ;  /* 0x00000000060592ca */ /* 0x000fe200000e0000 */
[----:B-1----:R-:W-:Y:S01]  /*6050*/  @!P1 IMAD.X R0, RZ, RZ, R17, P0 ;  /* 0x000000ffff009224 */ /* 0x002fe200000e0611 */
[----:B------:R-:W-:Y:S01]  /*6060*/  UMOV UR6, 0x0 ;  /* 0x0000000000067882 */ /* 0x000fe20000000000 */
[----:B------:R-:W-:Y:S01]  /*6070*/  UMOV UR7, 0x10000000 ;  /* 0x1000000000077882 */ /* 0x000fe20000000000 */
[----:B------:R-:W-:Y:S01]  /*6080*/  @!UP0 UIADD3 UR19, UPT, UPT, UR59, 0x40, URZ ;  /* 0x000000403b138890 */ /* 0x000fe2000fffe0ff */
[----:B------:R-:W-:Y:S01]  /*6090*/  R2UR UR24, R183 ;  /* 0x00000000b71872ca */ /* 0x000fe200000e0000 */
[----:B------:R-:W-:Y:S01]  /*60a0*/  @!UP0 UIADD3 UR16, UPT, UPT, UR21, 0x6200, URZ ;  /* 0x0000620015108890 */ /* 0x000fe2000fffe0ff */
[----:B------:R-:W-:Y:S01]  /*60b0*/  @!P1 R2UR UR4, R0 ;  /* 0x00000000000492ca */ /* 0x000fe200000e0000 */
[----:B------:R-:W-:Y:S01]  /*60c0*/  @!UP0 UIADD3 UR10, UPT, UPT, UR18, 0x80, URZ ;  /* 0x00000080120a8890 */ /* 0x000fe2000fffe0ff */
[----:B------:R-:W-:Y:S01]  /*60d0*/  ISETP.NE.AND P0, PT, R14, 0x2, PT ;  /* 0x000000020e00780c */ /* 0x000fe20003f05270 */
[----:B------:R-:W-:Y:S01]  /*60e0*/  @!UP0 UIADD3 UR8, UPT, UPT, UR21, 0x7200, URZ ;  /* 0x0000720015088890 */ /* 0x000fe2000fffe0ff */
[----:B------:R-:W-:Y:S02]  /*60f0*/  VOTEU.ALL UP0, P1 ;  /* 0x0000000000ff7886 */ /* 0x000fe40000800000 */
[----:B------:R-:W-:Y:S01]  /*6100*/  IMAD.U32 R8, RZ, RZ, UR5 ;  /* 0x00000005ff087e24 */ /* 0x000fe2000f8e00ff */
[----:B------:R-:W-:Y:S01]  /*6110*/  UMOV UR17, UR33 ;  /* 0x0000002100117c82 */ /* 0x000fe20008000000 */
[----:B------:R-:W-:Y:S01]  /*6120*/  UMOV UR20, UR44 ;  /* 0x0000002c00147c82 */ /* 0x000fe20008000000 */
[----:B------:R-:W-:Y:S01]  /*6130*/  UMOV UR9, UR33 ;  /* 0x0000002100097c82 */ /* 0x000fe20008000000 */
[----:B------:R-:W-:Y:S01]  /*6140*/  UMOV UR12, UR44 ;  /* 0x0000002c000c7c82 */ /* 0x000fe20008000000 */
[----:B------:R-:W-:Y:S01]  /*6150*/  UMOV UR11, UR19 ;  /* 0x00000013000b7c82 */ /* 0x000fe20008000000 */
[----:B------:R-:W-:Y:S01]  /*6160*/  SEL R0, RZ, 0x1, P0 ;  /* 0x00000001ff007807 */ /* 0x000fe20000000000 */
[----:B------:R-:W-:Y:S01]  /*6170*/  IMAD.U32 R9, RZ, RZ, UR4 ;  /* 0x00000004ff097e24 */ /* 0x000fe2000f8e00ff */
[----:B------:R-:W-:Y:S01]  /*6180*/  @!P1 R2UR UR4, R8 ;  /* 0x00000000080492ca */ /* 0x000fe200000e0000 */
[----:B------:R-:W-:Y:S01]  /*6190*/  UMOV UR44, UR47 ;  /* 0x0000002f002c7c82 */ /* 0x000fe20008000000 */
[----:B------:R-:W-:Y:S02]  /*61a0*/  LOP3.LUT R13, R13, R0, RZ, 0x3c, !PT ;  /* 0x000000000d0d7212 */ /* 0x000fe400078e3cff */
[----:B------:R-:W-:Y:S02]  /*61b0*/  @!P1 R2UR UR5, R9 ;  /* 0x00000000090592ca */ /* 0x000fe400000e0000 */
[----:B------:R-:W-:Y:S11]  /*61c0*/  SEL R14, R14, RZ, P0 ;  /* 0x000000ff0e0e7207 */ /* 0x000ff60000000000 */
[----:B------:R1:W-:Y:S01]  /*61d0*/  @!UP0 UTMALDG.3D [UR16], [UR4], desc[UR6] ;  /* 0x00000610040085b4 */ /* 0x0003e20008011000 */
[----:B------:R-:W-:Y:S05]  /*61e0*/  VOTEU.ALL UP0, P1 ;  /* 0x0000000000ff7886 */ /* 0x000fea0000800000 */
[----:B------:R2:W-:Y:S01]  /*61f0*/  @!UP0 UTMALDG.3D [UR8], [UR4], desc[UR6] ;  /* 0x00000608040085b4 */ /* 0x0005e20008011000 */
[----:B------:R2:W-:Y:S01]  /*6200*/  @!P1 SYNCS.ARRIVE.TRANS64.RED.A0TR RZ, [UR21+0x48], R7 ;  /* 0x00004807ffff99a7 */ /* 0x0005e20008300415 */
[----:B------:R-:W-:Y:S01]  /*6210*/  SYNCS.ARRIVE.TRANS64.RED.A1T0 RZ, [UR37], RZ ;  /* 0x000000ffffff79a7 */ /* 0x000fe20008100425 */
[----:B-1----:R-:W-:Y:S02]  /*6220*/  UIADD3 UR20, UPT, UPT, UR13, UR25, URZ ;  /* 0x000000190d147290 */ /* 0x002fe4000fffe0ff */
[----:B------:R-:W-:Y:S01]  /*6230*/  UIADD3 UR19, UPT, UPT, UR14, UR24, URZ ;  /* 0x000000180e137290 */ /* 0x000fe2000fffe0ff */
[----:B------:R-:W-:Y:S11]  /*6240*/  BRA.U UP2, `(.L_x_92) ;  /* 0xffffffe902107547 */ /* 0x000ff6000b83ffff */
[----:B------:R-:W1:Y:S02]  /*6250*/  SYNCS.PHASECHK.TRANS64.TRYWAIT P0, [UR21+0x50], R10 ;  /* 0x0000500aff0075a7 */ /* 0x000e640008001115 */
[----:B-1----:R-:W-:Y:S05]  /*6260*/  @!P0 BRA `(.L_x_93) ;  /* 0x000000d000848947 */ /* 0x002fea0003800000 */
.L_x_232:
[----:B------:R-:W3:Y:S02]  /*6270*/  SYNCS.PHASECHK.TRANS64.TRYWAIT P0, [UR21+0x58], R10 ;  /* 0x0000580aff0075a7 */ /* 0x000ee40008001115 */
[----:B---3--:R-:W-:Y:S05]  /*6280*/  @!P0 BRA `(.L_x_94) ;  /* 0x000000d000948947 */ /* 0x008fea0003800000 */
.L_x_234:
[----:B------:R-:W3:Y:S01]  /*6290*/  SYNCS.PHASECHK.TRANS64.TRYWAIT P0, [UR21+0x60], R10 ;  /* 0x0000600aff0075a7 */ /* 0x000ee20008001115 */
[----:B------:R-:W-:Y:S01]  /*62a0*/  HFMA2 R0, -RZ, RZ, 0, 5.9604644775390625e-08 ;  /* 0x00000001ff007431 */ /* 0x000fe200000001ff */
[----:B---3--:R-:W-:Y:S06]  /*62b0*/  @!P0 BRA `(.L_x_95) ;  /* 0x000000d000a08947 */ /* 0x008fec0003800000 */
.L_x_236:
[----:B------:R-:W-:Y:S02]  /*62c0*/  MOV R2, UR21 ;  /* 0x0000001500027c02 */ /* 0x000fe40008000f00 */
[----:B-1----:R-:W-:-:S07]  /*62d0*/  SHF.L.U32 R3, R0, 0x1f, RZ ;  /* 0x0000001f00037819 */ /* 0x002fce00000006ff */
.L_x_96:
[----:B-1----:R1:W3:Y:S02]  /*62e0*/  SYNCS.PHASECHK.TRANS64.TRYWAIT P0, [R2+URZ+0x68], R3 ;  /* 0x00006803020075a7 */ /* 0x0022e400080011ff */
[----:B---3--:R-:W-:Y:S05]  /*62f0*/  @!P0 NANOSLEEP.SYNCS 0x989680 ;  /* 0x009896800000895d */ /* 0x008fea0003900000 */
[----:B------:R-:W3:Y:S02]  /*6300*/  @!P0 SYNCS.PHASECHK.TRANS64 P0, [R2+URZ+0x68], R3 ;  /* 0x00006803020085a7 */ /* 0x000ee400080010ff */
[----:B--23--:R-:W-:Y:S05]  /*6310*/  @P0 EXIT ;  /* 0x000000000000094d */ /* 0x00cfea0003800000 */
[----:B------:R-:W-:Y:S05]  /*6320*/  BRA `(.L_x_96) ;  /* 0xfffffffc00ec7947 */ /* 0x000fea000383ffff */
.L_x_77:
[----:B------:R-:W-:-:S06]  /*6330*/  UISETP.GE.AND UP0, UPT, UR21, 0x4, UPT ;  /* 0x000000041500788c */ /* 0x000fcc000bf06270 */
[----:B------:R-:W-:-:S13]  /*6340*/  PLOP3.LUT P0, PT, PT, PT, UP0, 0x80, 0x8 ;  /* 0x000000000008781c */ /* 0x000fda0003f0f008 */
[----:B-1----:R-:W-:Y:S05]  /*6350*/  @!P0 EXIT ;  /* 0x000000000000894d */ /* 0x002fea0003800000 */
[----:B------:R-:W1:Y:S08]  /*6360*/  S2UR UR4, SR_CgaCtaId ;  /* 0x00000000000479c3 */ /* 0x000e700000008800 */
[----:B------:R-:W-:Y:S01]  /*6370*/  BAR.SYNC.DEFER_BLOCKING 0x6, 0xa0 ;  /* 0x0182800000007b1d */ /* 0x000fe20000010000 */
[C---:B------:R-:W-:Y:S01]  /*6380*/  IMAD.SHL.U32 R5, R187.reuse, 0x20, RZ ;  /* 0x00000020bb057824 */ /* 0x040fe200078e00ff */
[----:B------:R-:W-:Y:S01]  /*6390*/  LOP3.LUT R188, R187, 0x2, RZ, 0xc0, !PT ;  /* 0x00000002bbbc7812 */ /* 0x000fe200078ec0ff */
[----:B------:R-:W-:-:S02]  /*63a0*/  IMAD.SHL.U32 R191, R181, 0x400, RZ ;  /* 0x00000400b5bf7824 */ /* 0x000fc400078e00ff */
[----:B------:R-:W-:Y:S02]  /*63b0*/  HFMA2 R189, -RZ, RZ, 0, 0 ;  /* 0x00000000ffbd7431 */ /* 0x000fe400000001ff */
[----:B------:R-:W-:Y:S01]  /*63c0*/  IMAD.SHL.U32 R2, R187, 0x4, RZ ;  /* 0x00000004bb027824 */ /* 0x000fe200078e00ff */
[----:B------:R-:W-:Y:S01]  /*63d0*/  UMOV UR45, 0x400 ;  /* 0x00000400002d7882 */ /* 0x000fe20000000000 */
[----:B------:R-:W2:Y:S01]  /*63e0*/  LDC.64 R176, c[0x0][0xc88] ;  /* 0x00032200ffb07b82 */ /* 0x000ea20000000a00 */
[----:B------:R-:W-:Y:S01]  /*63f0*/  LOP3.LUT R6, R5, 0x320, RZ, 0xc0, !PT ;  /* 0x0000032005067812 */ /* 0x000fe200078ec0ff */
[----:B------:R-:W-:Y:S01]  /*6400*/  IMAD.U32 R4, R187, 0x10000, RZ ;  /* 0x00010000bb047824 */ /* 0x000fe200078e00ff */
[----:B------:R-:W-:Y:S01]  /*6410*/  LOP3.LUT R5, R5, 0xc0, RZ, 0xc0, !PT ;  /* 0x000000c005057812 */ /* 0x000fe200078ec0ff */
[----:B------:R-:W-:Y:S01]  /*6420*/  IMAD.MOV.U32 R186, RZ, RZ, RZ ;  /* 0x000000ffffba7224 */ /* 0x000fe200078e00ff */
[----:B------:R-:W-:Y:S01]  /*6430*/  LOP3.LUT R191, R6, 0x400, R191, 0xf8, !PT ;  /* 0x0000040006bf7812 */ /* 0x000fe200078ef8bf */
[----:B------:R-:W-:Y:S01]  /*6440*/  IMAD.MOV R188, RZ, RZ, -R188 ;  /* 0x000000ffffbc7224 */ /* 0x000fe200078e0abc */
[----:B------:R-:W-:Y:S01]  /*6450*/  LOP3.LUT R6, R5, 0x18, R2, 0xf8, !PT ;  /* 0x0000001805067812 */ /* 0x000fe200078ef802 */
[----:B------:R-:W3:Y:S01]  /*6460*/  LDC.64 R178, c[0x0][0xc90] ;  /* 0x00032400ffb27b82 */ /* 0x000ee20000000a00 */
[----:B------:R-:W-:Y:S01]  /*6470*/  LOP3.LUT R187, R187, 0x4, RZ, 0xc0, !PT ;  /* 0x00000004bbbb7812 */ /* 0x000fe200078ec0ff */
[----:B------:R-:W4:Y:S01]  /*6480*/  LDCU UR63, c[0x0][0x370] ;  /* 0x00006e00ff3f77ac */ /* 0x000f220008000800 */
[----:B------:R-:W-:-:S02]  /*6490*/  LOP3.LUT R2, R4, 0x200000, RZ, 0xc0, !PT ;  /* 0x0020000004027812 */ /* 0x000fc400078ec0ff */
[----:B------:R-:W-:Y:S01]  /*64a0*/  LOP3.LUT R191, R191, R6, RZ, 0xfc, !PT ;  /* 0x00000006bfbf7212 */ /* 0x000fe200078efcff */
[----:B------:R-:W2:Y:S01]  /*64b0*/  LDCU.64 UR54, c[0x0][0x348] ;  /* 0x00006900ff3677ac */ /* 0x000ea20008000a00 */
[----:B------:R-:W-:Y:S01]  /*64c0*/  IADD3 R190, PT, PT, -R187, 0x2, RZ ;  /* 0x00000002bbbe7810 */ /* 0x000fe20007ffe1ff */
[----:B------:R-:W2:Y:S01]  /*64d0*/  LDC.64 R174, c[0x0][0xcb0] ;  /* 0x00032c00ffae7b82 */ /* 0x000ea20000000a00 */
[----:B------:R-:W-:Y:S01]  /*64e0*/  LOP3.LUT R192, R181, 0x3, RZ, 0xc0, !PT ;  /* 0x00000003b5c07812 */ /* 0x000fe200078ec0ff */
[----:B-1----:R-:W-:Y:S01]  /*64f0*/  ULEA UR45, UR4, UR45, 0x18 ;  /* 0x0000002d042d7291 */ /* 0x002fe2000f8ec0ff */
[----:B------:R-:W-:Y:S01]  /*6500*/  IMAD.MOV R187, RZ, RZ, -R187 ;  /* 0x000000ffffbb7224 */ /* 0x000fe200078e0abb */
[----:B------:R-:W-:Y:S01]  /*6510*/  SHF.L.U32 R190, R190, 0x4, RZ ;  /* 0x00000004bebe7819 */ /* 0x000fe200000006ff */
[----:B------:R-:W1:Y:S03]  /*6520*/  LDCU UR42, c[0x0][0xf0c] ;  /* 0x0001e180ff2a77ac */ /* 0x000e660008000800 */
[----:B------:R-:W1:Y:S01]  /*6530*/  LDC.64 R172, c[0x0][0xca8] ;  /* 0x00032a00ffac7b82 */ /* 0x000e620000000a00 */
[----:B------:R-:W-:-:S02]  /*6540*/  UIADD3 UR4, UPT, UPT, UR45, 0x200, URZ ;  /* 0x000002002d047890 */ /* 0x000fc4000fffe0ff */
[----:B------:R-:W4:Y:S01]  /*6550*/  LDS R3, [UR45+0x100] ;  /* 0x0001002dff037984 */ /* 0x000f220008000800 */
[----:B------:R-:W1:Y:S03]  /*6560*/  LDCU UR38, c[0x0][0xf30] ;  /* 0x0001e600ff2677ac */ /* 0x000e660008000800 */
[----:B------:R-:W-:Y:S01]  /*6570*/  IMAD.U32 R184, RZ, RZ, UR4 ;  /* 0x00000004ffb87e24 */ /* 0x000fe2000f8e00ff */
[----:B------:R-:W1:Y:S03]  /*6580*/  LDCU.64 UR60, c[0x0][0xc88] ;  /* 0x00019100ff3c77ac */ /* 0x000e660008000a00 */
[----:B------:R-:W-:Y:S01]  /*6590*/  IMAD R191, R191, 0x2, R184 ;  /* 0x00000002bfbf7824 */ /* 0x000fe200078e02b8 */
[----:B------:R-:W1:Y:S01]  /*65a0*/  LDCU.64 UR40, c[0x0][0xf28] ;  /* 0x0001e500ff2877ac */ /* 0x000e620008000a00 */
[----:B------:R-:W1:Y:S01]  /*65b0*/  LDCU.128 UR56, c[0x0][0xf10] ;  /* 0x0001e200ff3877ac */ /* 0x000e620008000c00 */
[----:B------:R-:W1:Y:S01]  /*65c0*/  LDCU UR62, c[0x0][0x374] ;  /* 0x00006e80ff3e77ac */ /* 0x000e620008000800 */
[----:B------:R-:W-:Y:S01]  /*65d0*/  UMOV UR43, URZ ;  /* 0x000000ff002b7c82 */ /* 0x000fe20008000000 */
[----:B------:R-:W-:Y:S01]  /*65e0*/  UMOV UR53, URZ ;  /* 0x000000ff00357c82 */ /* 0x000fe20008000000 */
[----:B------:R-:W-:Y:S01]  /*65f0*/  UMOV UR47, URZ ;  /* 0x000000ff002f7c82 */ /* 0x000fe20008000000 */
[----:B--234-:R-:W-:-:S07]  /*6600*/  IMAD.IADD R2, R3, 0x1, R2 ;  /* 0x0000000103027824 */ /* 0x01cfce00078e0202 */
.L_x_188:
[C---:B------:R-:W-:Y:S02]  /*6610*/  LEA R0, R186.reuse, UR45, 0x3 ;  /* 0x0000002dba007c11 */ /* 0x040fe4000f8e18ff */
[----:B------:R-:W-:Y:S02]  /*6620*/  SHF.L.U32 R3, R189, 0x1f, RZ ;  /* 0x0000001fbd037819 */ /* 0x000fe400000006ff */
[----:B--2---:R-:W-:Y:S02]  /*6630*/  LEA R5, R186, UR45, 0x4 ;  /* 0x0000002dba057c11 */ /* 0x004fe4000f8e20ff */
[----:B------:R-:W2:Y:S02]  /*6640*/  SYNCS.PHASECHK.TRANS64.TRYWAIT P0, [R0+URZ+0x80], R3 ;  /* 0x00008003000075a7 */ /* 0x000ea400080011ff */
[----:B--2---:R-:W-:Y:S05]  /*6650*/  @!P0 BRA `(.L_x_97) ;  /* 0x000000cc00d08947 */ /* 0x004fea0003800000 */
.L_x_237:
[----:B------:R-:W-:Y:S01]  /*6660*/  R2UR UR7, R193 ;  /* 0x00000000c10772ca */ /* 0x000fe200000e0000 */
[----:B------:R-:W3:Y:S01]  /*6670*/  LDS.128 R4, [R5+0xe0] ;  /* 0x0000e00005047984 */ /* 0x000ee20000000c00 */
[----:B--2---:R-:W-:Y:S01]  /*6680*/  VIADD R0, R0, 0x90 ;  /* 0x0000009000007836 */ /* 0x004fe20000000000 */
[----:B------:R-:W-:Y:S04]  /*6690*/  UISETP.GE.AND UP0, UPT, UR39, 0x1, UPT ;  /* 0x000000012700788c */ /* 0x000fe8000bf06270 */
[----:B------:R-:W-:Y:S01]  /*66a0*/  PRMT R0, RZ, 0x654, R0 ;  /* 0x00000654ff007816 */ /* 0x000fe20000000000 */
[----:B------:R-:W-:Y:S01]  /*66b0*/  @!PT LDS RZ, [RZ] ;  /* 0x00000000fffff984 */ /* 0x000fe20000000800 */
[----:B------:R-:W-:Y:S01]  /*66c0*/  @!PT LDS RZ, [RZ] ;  /* 0x00000000fffff984 */ /* 0x000fe20000000800 */
[----:B------:R-:W-:Y:S01]  /*66d0*/  @!PT LDS RZ, [RZ] ;  /* 0x00000000fffff984 */ /* 0x000fe20000000800 */
[----:B------:R-:W-:Y:S01]  /*66e0*/  @!PT LDS RZ, [RZ] ;  /* 0x00000000fffff984 */ /* 0x000fe20000000800 */
[----:B------:R2:W-:Y:S06]  /*66f0*/  MEMBAR.ALL.CTA ;  /* 0x0000000000007992 */ /* 0x0005ec0000008000 */
[----:B--2---:R-:W2:Y:S02]  /*6700*/  FENCE.VIEW.ASYNC.S ;  /* 0x00000000000073c6 */ /* 0x004ea40000000000 */
[----:B--2---:R2:W-:Y:S01]  /*6710*/  SYNCS.ARRIVE.TRANS64.RED.A1T0 RZ, [R0+URZ], RZ ;  /* 0x000000ff00ff79a7 */ /* 0x0045e200081004ff */
[----:B---3--:R-:W-:Y:S11]  /*6720*/  LOP3.LUT P0, RZ, R6, 0x1, RZ, 0xc0, !PT ;  /* 0x0000000106ff7812 */ /* 0x008ff6000780c0ff */
[----:B------:R-:W-:Y:S02]  /*6730*/  @!UPT UIADD3 URZ, UPT, UPT, URZ, URZ, URZ ;  /* 0x000000fffffff290 */ /* 0x000fe4000fffe0ff */
[----:B------:R-:W-:Y:S01]  /*6740*/  VOTEU.ANY UP1, P0 ;  /* 0x0000000000ff7886 */ /* 0x000fe20000020100 */
[----:B------:R-:W-:Y:S01]  /*6750*/  PLOP3.LUT P0, PT, PT, PT, UP1, 0x80, 0x8 ;  /* 0x000000000008781c */ /* 0x000fe20003f0f018 */
[----:B------:R-:W-:Y:S06]  /*6760*/  UP2UR UR4, UPR, URZ, 0x2 ;  /* 0x00000002ff047883 */ /* 0x000fec0008000000 */
[----:B------:R-:W-:Y:S06]  /*6770*/  IMAD.U32 R194, RZ, RZ, UR4 ;  /* 0x00000004ffc27e24 */ /* 0x000fec000f8e00ff */
[----:B------:R-:W-:Y:S02]  /*6780*/  @P0 SHF.R.U32.HI R3, RZ, 0x10, R5 ;  /* 0x00000010ff030819 */ /* 0x000fe40000011605 */
[----:B------:R-:W-:Y:S02]  /*6790*/  @P0 MOV R8, R4 ;  /* 0x0000000400080202 */ /* 0x000fe40000000f00 */
[----:B------:R-:W-:Y:S02]  /*67a0*/  @P0 R2UR UR4, R3 ;  /* 0x00000000030402ca */ /* 0x000fe400000e0000 */
[----:B------:R-:W-:Y:S02]  /*67b0*/  @P0 LOP3.LUT R4, R5, 0xffff, RZ, 0xc0, !PT ;  /* 0x0000ffff05040812 */ /* 0x000fe400078ec0ff */
[----:B------:R-:W-:Y:S02]  /*67c0*/  @P0 R2UR UR6, R8 ;  /* 0x00000000080602ca */ /* 0x000fe400000e0000 */
[----:B------:R-:W-:Y:S07]  /*67d0*/  @P0 R2UR UR5, R4 ;  /* 0x00000000040502ca */ /* 0x000fee00000e0000 */
[----:B------:R-:W-:Y:S02]  /*67e0*/  @UP1 UMOV UR7, UR4 ;  /* 0x0000000400071c82 */ /* 0x000fe40008000000 */
[----:B------:R-:W-:Y:S02]  /*67f0*/  IMAD.U32 R193, RZ, RZ, UR7 ;  /* 0x00000007ffc17e24 */ /* 0x000fe4000f8e00ff */
[----:B------:R-:W-:Y:S02]  /*6800*/  @UP1 UMOV UR37, UR6 ;  /* 0x0000000600251c82 */ /* 0x000fe40008000000 */
[----:B------:R-:W-:Y:S01]  /*6810*/  @UP1 UMOV UR36, UR5 ;  /* 0x0000000500241c82 */ /* 0x000fe20008000000 */
[----:B--2---:R-:W-:Y:S05]  /*6820*/  BRA.U !UP0, `(.L_x_98) ;  /* 0x0000000108cc7547 */ /* 0x004fea000b800000 */
[----:B------:R-:W2:Y:S01]  /*6830*/  LDCU UR12, c[0x0][0xf20] ;  /* 0x0001e400ff0c77ac */ /* 0x000ea20008000800 */
[----:B-1----:R-:W-:Y:S02]  /*6840*/  UIMAD.WIDE.U32 UR4, UR62, UR59, URZ ;  /* 0x0000003b3e0472a5 */ /* 0x002fe4000f8e00ff */
[----:B------:R-:W-:Y:S02]  /*6850*/  UIMAD.WIDE.U32 UR6, UR63, UR56, URZ ;  /* 0x000000383f0672a5 */ /* 0x000fe4000f8e00ff */
[----:B------:R-:W-:Y:S02]  /*6860*/  UISETP.NE.AND UP0, UPT, UR58, 0x1, UPT ;  /* 0x000000013a00788c */ /* 0x000fe4000bf05270 */
[----:B------:R-:W-:Y:S02]  /*6870*/  UIMAD.WIDE.U32 UR8, UR36, UR59, URZ ;  /* 0x0000003b240872a5 */ /* 0x000fe4000f8e00ff */
[----:B------:R-:W-:Y:S02]  /*6880*/  UISETP.NE.AND UP1, UPT, UR42, 0x1, UPT ;  /* 0x000000012a00788c */ /* 0x000fe4000bf25270 */
[----:B------:R-:W-:Y:S02]  /*6890*/  UIMAD.WIDE.U32 UR10, UR37, UR56, URZ ;  /* 0x00000038250a72a5 */ /* 0x000fe4000f8e00ff */
[----:B------:R-:W-:Y:S01]  /*68a0*/  UISETP.NE.AND UP2, UPT, UR39, 0x1, UPT ;  /* 0x000000012700788c */ /* 0x000fe2000bf45270 */
[----:B------:R-:W-:Y:S02]  /*68b0*/  UMOV UR4, UR5 ;  /* 0x0000000500047c82 */ /* 0x000fe40008000000 */
[----:B--2---:R-:W-:Y:S03]  /*68c0*/  USHF.R.U32.HI UR5, URZ, UR12, UR4 ;  /* 0x0000000cff057299 */ /* 0x004fe60008011604 */
[----:B------:R-:W-:Y:S02]  /*68d0*/  UMOV UR4, UR7 ;  /* 0x0000000700047c82 */ /* 0x000fe40008000000 */
[----:B------:R-:W-:Y:S02]  /*68e0*/  USHF.R.U32.HI UR7, URZ, UR57, UR4 ;  /* 0x00000039ff077299 */ /* 0x000fe40008011604 */
[----:B------:R-:W-:Y:S02]  /*68f0*/  USEL UR4, UR62, UR5, !UP0 ;  /* 0x000000053e047287 */ /* 0x000fe4000c000000 */
[----:B------:R-:W-:Y:S01]  /*6900*/  USEL UR7, UR63, UR7, !UP1 ;  /* 0x000000073f077287 */ /* 0x000fe2000c800000 */
[----:B------:R-:W-:Y:S01]  /*6910*/  UMOV UR5, UR9 ;  /* 0x0000000900057c82 */ /* 0x000fe20008000000 */
[----:B------:R-:W-:Y:S02]  /*6920*/  UIMAD.WIDE.U32 UR8, UR4, UR40, URZ ;  /* 0x00000028040872a5 */ /* 0x000fe4000f8e00ff */
[----:B------:R-:W-:Y:S03]  /*6930*/  USHF.R.U32.HI UR6, URZ, UR12, UR5 ;  /* 0x0000000cff067299 */ /* 0x000fe60008011605 */
[----:B------:R-:W-:Y:S01]  /*6940*/  UMOV UR5, UR11 ;  /* 0x0000000b00057c82 */ /* 0x000fe20008000000 */
[----:B------:R-:W-:Y:S02]  /*6950*/  UIMAD.WIDE.U32 UR10, UR7, UR40, URZ ;  /* 0x00000028070a72a5 */ /* 0x000fe4000f8e00ff */
[----:B------:R-:W-:Y:S02]  /*6960*/  USEL UR6, UR36, UR6, !UP0 ;  /* 0x0000000624067287 */ /* 0x000fe4000c000000 */
[----:B------:R-:W-:Y:S01]  /*6970*/  USHF.R.U32.HI UR5, URZ, UR57, UR5 ;  /* 0x00000039ff057299 */ /* 0x000fe20008011605 */
[----:B------:R-:W-:Y:S02]  /*6980*/  UMOV UR8, UR9 ;  /* 0x0000000900087c82 */ /* 0x000fe40008000000 */
[----:B------:R-:W-:Y:S01]  /*6990*/  UMOV UR10, UR11 ;  /* 0x0000000b000a7c82 */ /* 0x000fe20008000000 */
[----:B------:R-:W-:Y:S02]  /*69a0*/  @UP2 USHF.R.U32.HI UR4, URZ, UR41, UR8 ;  /* 0x00000029ff042299 */ /* 0x000fe40008011608 */
[----:B------:R-:W-:Y:S02]  /*69b0*/  @UP2 USHF.R.U32.HI UR7, URZ, UR41, UR10 ;  /* 0x00000029ff072299 */ /* 0x000fe4000801160a */
[----:B------:R-:W-:Y:S02]  /*69c0*/  UIMAD UR4, UR39, UR4, URZ ;  /* 0x00000004270472a4 */ /* 0x000fe4000f8e02ff */
        /* <DEDUP_REMOVED lines=8> */
[----:B------:R-:W-:Y:S02]  /*6a50*/  USEL UR11, UR6, UR4, !UP2 ;  /* 0x00000004060b7287 */ /* 0x000fe4000d000000 */
[----:B------:R-:W-:Y:S02]  /*6a60*/  UIADD3 UR8, UPT, UPT, -UR5, URZ, URZ ;  /* 0x000000ff05087290 */ /* 0x000fe4000fffe1ff */
[----:B------:R-:W-:Y:S01]  /*6a70*/  UIADD3 UR10, UPT, UPT, -UR11, URZ, URZ ;  /* 0x000000ff0b0a7290 */ /* 0x000fe2000fffe1ff */
[----:B------:R-:W-:Y:S01]  /*6a80*/  @!UP0 UMOV UR4, UR9 ;  /* 0x0000000900048c82 */ /* 0x000fe20008000000 */
[----:B------:R-:W-:Y:S02]  /*6a90*/  UIADD3 UR9, UPT, UPT, -UR6, URZ, URZ ;  /* 0x000000ff06097290 */ /* 0x000fe4000fffe1ff */
[----:B------:R-:W-:Y:S02]  /*6aa0*/  @!UP0 USHF.R.U32.HI UR4, URZ, UR41, UR4 ;  /* 0x00000029ff048299 */ /* 0x000fe40008011604 */
[----:B------:R-:W-:Y:S02]  /*6ab0*/  UIMAD UR10, UR39, UR10, UR6 ;  /* 0x0000000a270a72a4 */ /* 0x000fe4000f8e0206 */
[----:B------:R-:W-:Y:S04]  /*6ac0*/  @!UP0 USEL UR4, UR5, UR4, !UP2 ;  /* 0x0000000405048287 */ /* 0x000fe8000d000000 */
[----:B------:R-:W-:Y:S02]  /*6ad0*/  @!UP0 UIMAD UR10, UR7, UR10, UR4 ;  /* 0x0000000a070a82a4 */ /* 0x000fe4000f8e0204 */
[----:B------:R-:W-:Y:S02]  /*6ae0*/  @!UP0 UIADD3 UR11, UPT, UPT, UR11, -UR4, URZ ;  /* 0x800000040b0b8290 */ /* 0x000fe4000fffe0ff */
[----:B------:R-:W-:Y:S02]  /*6af0*/  UIMAD UR7, UR42, UR8, UR37 ;  /* 0x000000082a0772a4 */ /* 0x000fe4000f8e0225 */
[----:B------:R-:W-:Y:S02]  /*6b00*/  @!UP0 UIMAD UR6, UR11, UR39, UR5 ;  /* 0x000000270b0682a4 */ /* 0x000fe4000f8e0205 */
[----:B------:R-:W-:Y:S01]  /*6b10*/  UIMAD UR4, UR58, UR9, UR36 ;  /* 0x000000093a0472a4 */ /* 0x000fe2000f8e0224 */
[----:B------:R-:W-:Y:S02]  /*6b20*/  @!UP0 UMOV UR5, UR10 ;  /* 0x0000000a00058c82 */ /* 0x000fe40008000000 */
[----:B------:R-:W-:Y:S02]  /*6b30*/  UIMAD UR37, UR5, UR42, UR7 ;  /* 0x0000002a052572a4 */ /* 0x000fe4000f8e0207 */
[----:B------:R-:W-:Y:S11]  /*6b40*/  UIMAD UR36, UR6, UR58, UR4 ;  /* 0x0000003a062472a4 */ /* 0x000ff6000f8e0204 */
[----:B------:R-:W-:Y:S01]  /*6b50*/  @!UPT UIADD3 URZ, UPT, UPT, URZ, URZ, URZ ;  /* 0x000000fffffff290 */ /* 0x000fe2000fffe0ff */
.L_x_98:
[----:B-1----:R-:W-:Y:S01]  /*6b60*/  UISETP.NE.AND UP0, UPT, UR38, 0x1, UPT ;  /* 0x000000012600788c */ /* 0x002fe2000bf05270 */
[----:B------:R-:W-:Y:S01]  /*6b70*/  LOP3.LUT P0, RZ, R184, 0x1b0, RZ, 0xc0, !PT ;  /* 0x000001b0b8ff7812 */ /* 0x000fe2000780c0ff */
[----:B------:R-:W-:Y:S01]  /*6b80*/  USHF.L.U32 UR50, UR19, 0x7, URZ ;  /* 0x0000000713327899 */ /* 0x000fe200080006ff */
[----:B------:R-:W-:Y:S01]  /*6b90*/  BSSY.RECONVERGENT B6, `(.L_x_99) ;  /* 0x0000034000067945 */ /* 0x000fe20003800200 */
[----:B------:R-:W-:Y:S01]  /*6ba0*/  USHF.L.U32 UR52, UR20, 0x8, URZ ;  /* 0x0000000814347899 */ /* 0x000fe200080006ff */
[----:B------:R-:W-:Y:S06]  /*6bb0*/  IADD3 R186, PT, PT, R186, 0x1, RZ ;  /* 0x00000001baba7810 */ /* 0x000fec0007ffe0ff */
[----:B------:R-:W1:Y:S01]  /*6bc0*/  @!UP0 LDCU.128 UR12, c[0x0][0xf10] ;  /* 0x0001e200ff0c87ac */ /* 0x000e620008000c00 */
[----:B------:R-:W2:Y:S01]  /*6bd0*/  @!UP0 LDCU UR5, c[0x0][0xf0c] ;  /* 0x0001e180ff0587ac */ /* 0x000ea20008000800 */
[----:B------:R-:W3:Y:S01]  /*6be0*/  @!UP0 LDCU UR10, c[0x0][0xf20] ;  /* 0x0001e400ff0a87ac */ /* 0x000ee20008000800 */
[----:B-1----:R-:W-:Y:S02]  /*6bf0*/  UIMAD.WIDE.U32 UR8, UR37, UR12, URZ ;  /* 0x0000000c250872a5 */ /* 0x002fe4000f8e00ff */
[----:B------:R-:W-:Y:S02]  /*6c00*/  UIMAD.WIDE.U32 UR6, UR36, UR15, URZ ;  /* 0x0000000f240672a5 */ /* 0x000fe4000f8e00ff */
[----:B------:R-:W-:Y:S03]  /*6c10*/  @!UP0 UISETP.NE.AND UP1, UPT, UR14, 0x1, UPT ;  /* 0x000000010e00888c */ /* 0x000fe6000bf25270 */
[----:B------:R-:W-:Y:S01]  /*6c20*/  @!UP0 UMOV UR4, UR9 ;  /* 0x0000000900048c82 */ /* 0x000fe20008000000 */
[----:B--2---:R-:W-:Y:S02]  /*6c30*/  @!UP0 UISETP.NE.AND UP2, UPT, UR5, 0x1, UPT ;  /* 0x000000010500888c */ /* 0x004fe4000bf45270 */
[----:B------:R-:W-:Y:S01]  /*6c40*/  @!UP0 USHF.R.U32.HI UR4, URZ, UR13, UR4 ;  /* 0x0000000dff048299 */ /* 0x000fe20008011604 */
[----:B------:R-:W-:Y:S02]  /*6c50*/  @!UP0 UMOV UR6, UR7 ;  /* 0x0000000700068c82 */ /* 0x000fe40008000000 */
[----:B---3--:R-:W-:Y:S02]  /*6c60*/  @!UP0 USHF.R.U32.HI UR6, URZ, UR10, UR6 ;  /* 0x0000000aff068299 */ /* 0x008fe40008011606 */
[----:B------:R-:W-:Y:S02]  /*6c70*/  @!UP0 USEL UR7, UR37, UR4, !UP2 ;  /* 0x0000000425078287 */ /* 0x000fe4000d000000 */
[----:B------:R-:W-:Y:S04]  /*6c80*/  @!UP0 USEL UR6, UR36, UR6, !UP1 ;  /* 0x0000000624068287 */ /* 0x000fe8000c800000 */
[----:B------:R-:W-:Y:S02]  /*6c90*/  @!UP0 UIADD3 UR4, UPT, UPT, -UR7, UR6, URZ ;  /* 0x0000000607048290 */ /* 0x000fe4000fffe1ff */
[----:B------:R-:W-:Y:S02]  /*6ca0*/  @!UP0 UIADD3 UR6, UPT, UPT, UR7, -UR6, URZ ;  /* 0x8000000607068290 */ /* 0x000fe4000fffe0ff */
[----:B------:R-:W-:Y:S02]  /*6cb0*/  @!UP0 UIMAD UR37, UR4, UR5, UR37 ;  /* 0x00000005042582a4 */ /* 0x000fe4000f8e0225 */
[----:B------:R-:W-:Y:S01]  /*6cc0*/  @!UP0 UIMAD UR36, UR6, UR14, UR36 ;  /* 0x0000000e062482a4 */ /* 0x000fe2000f8e0224 */
[----:B------:R-:W-:Y:S11]  /*6cd0*/  @!P0 BRA `(.L_x_100) ;  /* 0x00000000007c8947 */ /* 0x000ff60003800000 */
[----:B------:R-:W1:Y:S01]  /*6ce0*/  LDCU.64 UR8, c[0x4][0x80] ;  /* 0x01001000ff0877ac */ /* 0x000e620008000a00 */
[----:B------:R-:W-:Y:S01]  /*6cf0*/  MOV R16, 0x0 ;  /* 0x0000000000107802 */ /* 0x000fe20000000f00 */
[----:B------:R-:W-:Y:S02]  /*6d00*/  HFMA2 R12, -RZ, RZ, 0, 5.9604644775390625e-08 ;  /* 0x00000001ff0c7431 */ /* 0x000fe400000001ff */
[----:B------:R-:W-:Y:S01]  /*6d10*/  IMAD.MOV.U32 R8, RZ, RZ, 0x70 ;  /* 0x00000070ff087424 */ /* 0x000fe200078e00ff */
[----:B------:R2:W3:Y:S01]  /*6d20*/  LDC.64 R14, c[0x4][R16] ;  /* 0x01000000100e7b82 */ /* 0x0004e20000000a00 */
[----:B------:R-:W4:Y:S01]  /*6d30*/  LDCU.64 UR6, c[0x4][0x88] ;  /* 0x01001100ff0677ac */ /* 0x000f220008000a00 */
[----:B------:R-:W-:Y:S01]  /*6d40*/  IMAD.MOV.U32 R13, RZ, RZ, RZ ;  /* 0x000000ffff0d7224 */ /* 0x000fe200078e00ff */
[----:B------:R-:W2:Y:S01]  /*6d50*/  LDCU.64 UR4, c[0x4][0x8] ;  /* 0x01000100ff0477ac */ /* 0x000ea20008000a00 */
[----:B-1----:R-:W-:Y:S01]  /*6d60*/  MOV R5, UR9 ;  /* 0x0000000900057c02 */ /* 0x002fe20008000f00 */
[----:B------:R-:W-:Y:S01]  /*6d70*/  IMAD.U32 R4, RZ, RZ, UR8 ;  /* 0x00000008ff047e24 */ /* 0x000fe2000f8e00ff */
[----:B----4-:R-:W-:Y:S01]  /*6d80*/  MOV R7, UR7 ;  /* 0x0000000700077c02 */ /* 0x010fe20008000f00 */
[----:B------:R-:W-:Y:S01]  /*6d90*/  IMAD.U32 R6, RZ, RZ, UR6 ;  /* 0x00000006ff067e24 */ /* 0x000fe2000f8e00ff */
[----:B--2---:R-:W-:Y:S01]  /*6da0*/  MOV R11, UR5 ;  /* 0x00000005000b7c02 */ /* 0x004fe20008000f00 */
[----:B------:R-:W-:Y:S02]  /*6db0*/  IMAD.U32 R10, RZ, RZ, UR4 ;  /* 0x00000004ff0a7e24 */ /* 0x000fe4000f8e00ff */
[----:B------:R-:W-:Y:S07]  /*6dc0*/  LEPC R20, `(.L_x_101) ;  /* 0x000000001014794e */ /* 0x000fee0000000000 */
[----:B---3-5:R-:W-:Y:S05]  /*6dd0*/  CALL.ABS.NOINC R14 ;  /* 0x000000000e007343 */ /* 0x028fea0003c00000 */
.L_x_101:
[----:B------:R-:W1:Y:S01]  /*6de0*/  LDCU.64 UR8, c[0x4][0x80] ;  /* 0x01001000ff0877ac */ /* 0x000e620008000a00 */
[----:B------:R-:W2:Y:S01]  /*6df0*/  LDC.64 R16, c[0x4][R16] ;  /* 0x0100000010107b82 */ /* 0x000ea20000000a00 */
[----:B------:R-:W-:Y:S02]  /*6e00*/  HFMA2 R12, -RZ, RZ, 0, 5.9604644775390625e-08 ;  /* 0x00000001ff0c7431 */ /* 0x000fe400000001ff */
[----:B------:R-:W-:Y:S02]  /*6e10*/  IMAD.MOV.U32 R8, RZ, RZ, 0x70 ;  /* 0x00000070ff087424 */ /* 0x000fe400078e00ff */
[----:B------:R-:W-:Y:S01]  /*6e20*/  IMAD.MOV.U32 R13, RZ, RZ, RZ ;  /* 0x000000ffff0d7224 */ /* 0x000fe200078e00ff */
[----:B------:R-:W3:Y:S01]  /*6e30*/  LDCU.64 UR6, c[0x4][0x88] ;  /* 0x01001100ff0677ac */ /* 0x000ee20008000a00 */
[----:B------:R-:W4:Y:S01]  /*6e40*/  LDCU.64 UR4, c[0x4][0x8] ;  /* 0x01000100ff0477ac */ /* 0x000f220008000a00 */
[----:B-1----:R-:W-:Y:S02]  /*6e50*/  MOV R4, UR8 ;  /* 0x0000000800047c02 */ /* 0x002fe40008000f00 */
[----:B------:R-:W-:Y:S02]  /*6e60*/  MOV R5, UR9 ;  /* 0x0000000900057c02 */ /* 0x000fe40008000f00 */
[----:B---3--:R-:W-:Y:S01]  /*6e70*/  MOV R7, UR7 ;  /* 0x0000000700077c02 */ /* 0x008fe20008000f00 */
[----:B------:R-:W-:Y:S01]  /*6e80*/  IMAD.U32 R6, RZ, RZ, UR6 ;  /* 0x00000006ff067e24 */ /* 0x000fe2000f8e00ff */
[----:B----4-:R-:W-:Y:S01]  /*6e90*/  MOV R11, UR5 ;  /* 0x00000005000b7c02 */ /* 0x010fe20008000f00 */
[----:B------:R-:W-:Y:S02]  /*6ea0*/  IMAD.U32 R10, RZ, RZ, UR4 ;  /* 0x00000004ff0a7e24 */ /* 0x000fe4000f8e00ff */
[----:B------:R-:W-:Y:S07]  /*6eb0*/  LEPC R20, `(.L_x_100) ;  /* 0x000000001014794e */ /* 0x000fee0000000000 */
[----:B--2---:R-:W-:Y:S05]  /*6ec0*/  CALL.ABS.NOINC R16 ;  /* 0x0000000010007343 */ /* 0x004fea0003c00000 */
.L_x_100:
[----:B------:R-:W-:Y:S05]  /*6ed0*/  BSYNC.RECONVERGENT B6 ;  /* 0x0000000000067941 */ /* 0x000fea0003800200 */
.L_x_99:
[----:B------:R-:W-:Y:S02]  /*6ee0*/  ISETP.NE.U32.AND P0, PT, RZ, UR60, PT ;  /* 0x0000003cff007c0c */ /* 0x000fe4000bf05070 */
[C---:B------:R-:W-:Y:S02]  /*6ef0*/  ISETP.NE.U32.AND P1, PT, R178.reuse, RZ, PT ;  /* 0x000000ffb200720c */ /* 0x040fe40003f25070 */
[----:B------:R-:W-:Y:S02]  /*6f00*/  ISETP.NE.U32.AND P4, PT, R178, RZ, PT ;  /* 0x000000ffb200720c */ /* 0x000fe40003f85070 */
[----:B------:R-:W-:Y:S02]  /*6f10*/  ISETP.NE.AND.EX P0, PT, RZ, UR61, PT, P0 ;  /* 0x0000003dff007c0c */ /* 0x000fe4000bf05300 */
[C---:B------:R-:W-:Y:S02]  /*6f20*/  ISETP.NE.AND.EX P1, PT, R179.reuse, RZ, PT, P1 ;  /* 0x000000ffb300720c */ /* 0x040fe40003f25310 */
[----:B------:R-:W-:Y:S02]  /*6f30*/  ISETP.NE.AND.EX P4, PT, R179, RZ, P0, P4 ;  /* 0x000000ffb300720c */ /* 0x000fe40000785340 */
[----:B------:R-:W-:Y:S02]  /*6f40*/  ISETP.NE.U32.AND P5, PT, R174, RZ, PT ;  /* 0x000000ffae00720c */ /* 0x000fe40003fa5070 */
[----:B------:R-:W-:Y:S02]  /*6f50*/  ISETP.NE.U32.AND P3, PT, RZ, UR60, PT ;  /* 0x0000003cff007c0c */ /* 0x000fe4000bf65070 */
[----:B------:R-:W-:Y:S02]  /*6f60*/  PLOP3.LUT P2, PT, PT, PT, PT, 0x8, 0x80 ;  /* 0x000000000080781c */ /* 0x000fe40003f4e170 */
[----:B------:R-:W-:Y:S02]  /*6f70*/  ISETP.NE.AND.EX P5, PT, R175, RZ, PT, P5 ;  /* 0x000000ffaf00720c */ /* 0x000fe40003fa5350 */
[----:B------:R-:W-:Y:S03]  /*6f80*/  ISETP.NE.AND.EX P3, PT, RZ, UR61, PT, P3 ;  /* 0x0000003dff007c0c */ /* 0x000fe6000bf65330 */
[----:B------:R-:W-:Y:S01]  /*6f90*/  @!P4 PLOP3.LUT P2, PT, P1, PT, PT, 0x80, 0x8 ;  /* 0x000000000008c81c */ /* 0x000fe20000f4f070 */
[----:B------:R-:W-:Y:S01]  /*6fa0*/  @!UPT UIADD3 URZ, UPT, UPT, URZ, URZ, URZ ;  /* 0x000000fffffff290 */ /* 0x000fe2000fffe0ff */
[----:B------:R-:W-:Y:S11]  /*6fb0*/  @!P1 BRA `(.L_x_102) ;  /* 0x0000000000309947 */ /* 0x000ff60003800000 */
[----:B------:R-:W-:Y:S01]  /*6fc0*/  ISETP.NE.U32.AND P0, PT, R176, RZ, PT ;  /* 0x000000ffb000720c */ /* 0x000fe20003f05070 */
[----:B------:R-:W1:Y:S01]  /*6fd0*/  LDCU.64 UR4, c[0x0][0x358] ;  /* 0x00006b00ff0477ac */ /* 0x000e620008000a00 */
[----:B------:R-:W-:Y:S02]  /*6fe0*/  IMAD.MOV.U32 R180, RZ, RZ, 0x1 ;  /* 0x00000001ffb47424 */ /* 0x000fe400078e00ff */
[----:B------:R-:W-:Y:S11]  /*6ff0*/  ISETP.NE.AND.EX P0, PT, R177, RZ, PT, P0 ;  /* 0x000000ffb100720c */ /* 0x000ff60003f05300 */
[----:B------:R-:W-:Y:S02]  /*7000*/  @!UPT UIADD3 URZ, UPT, UPT, URZ, URZ, URZ ;  /* 0x000000fffffff290 */ /* 0x000fe4000fffe0ff */
[----:B------:R-:W2:Y:S01]  /*7010*/  @P0 LDC.64 R4, c[0x0][0xc88] ;  /* 0x00032200ff040b82 */ /* 0x000ea20000000a00 */
[----:B------:R-:W-:Y:S04]  /*7020*/  @P0 IMAD R0, R178, UR44, RZ ;  /* 0x0000002cb2000c24 */ /* 0x000fe8000f8e02ff */
[----:B--2---:R-:W-:Y:S04]  /*7030*/  @P0 IMAD.WIDE R4, R0, 0x4, R4 ;  /* 0x0000000400040825 */ /* 0x004fe800078e0204 */
[----:B------:R-:W-:Y:S01]  /*7040*/  HFMA2 R0, -RZ, RZ, 0, 5.9604644775390625e-08 ;  /* 0x00000001ff007431 */ /* 0x000fe200000001ff */
[----:B-1---5:R1:W5:Y:S04]  /*7050*/  @P0 LDG.E R133, desc[UR4][R4.64] ;  /* 0x0000000404850981 */ /* 0x022368000c1e1900 */
[----:B------:R-:W-:Y:S01]  /*7060*/  @!P0 PRMT R180, R0, 0x7610, R180 ;  /* 0x0000761000b48816 */ /* 0x000fe200000000b4 */
[----:B-1----:R-:W2:Y:S06]  /*7070*/  @!P0 LDC R133, c[0x0][0xc80] ;  /* 0x00032000ff858b82 */ /* 0x002eac0000000800 */
.L_x_102:
[----:B------:R-:W-:Y:S05]  /*7080*/  @!P5 BRA `(.L_x_103) ;  /* 0x000000000024d947 */ /* 0x000fea0003800000 */
[----:B------:R-:W-:Y:S01]  /*7090*/  ISETP.NE.U32.AND P0, PT, R172, RZ, PT ;  /* 0x000000ffac00720c */ /* 0x000fe20003f05070 */
[----:B------:R-:W1:Y:S03]  /*70a0*/  LDCU.64 UR4, c[0x0][0x358] ;  /* 0x00006b00ff0477ac */ /* 0x000e660008000a00 */
[----:B------:R-:W-:Y:S11]  /*70b0*/  ISETP.NE.AND.EX P0, PT, R173, RZ, PT, P0 ;  /* 0x000000ffad00720c */ /* 0x000ff60003f05300 */
[----:B------:R-:W-:Y:S02]  /*70c0*/  @!UPT UIADD3 URZ, UPT, UPT, URZ, URZ, URZ ;  /* 0x000000fffffff290 */ /* 0x000fe4000fffe0ff */
[----:B------:R-:W3:Y:S01]  /*70d0*/  @P0 LDC.64 R4, c[0x0][0xca8] ;  /* 0x00032a00ff040b82 */ /* 0x000ee20000000a00 */
[----:B------:R-:W-:Y:S04]  /*70e0*/  @P0 IMAD R0, R174, UR44, RZ ;  /* 0x0000002cae000c24 */ /* 0x000fe8000f8e02ff */
[----:B---3--:R-:W-:Y:S05]  /*70f0*/  @P0 IMAD.WIDE R4, R0, 0x4, R4 ;  /* 0x0000000400040825 */ /* 0x008fea00078e0204 */
[----:B-1---5:R1:W5:Y:S02]  /*7100*/  @P0 LDG.E R130, desc[UR4][R4.64] ;  /* 0x0000000404820981 */ /* 0x022364000c1e1900 */
[----:B-1----:R-:W3:Y:S02]  /*7110*/  @!P0 LDC R130, c[0x0][0xca0] ;  /* 0x00032800ff828b82 */ /* 0x002ee40000000800 */
.L_x_103:
[----:B--2--5:R-:W-:Y:S01]  /*7120*/  FSETP.NEU.AND P0, PT, R133, RZ, PT ;  /* 0x000000ff8500720b */ /* 0x024fe20003f0d000 */
[----:B------:R-:W-:Y:S01]  /*7130*/  IMAD.U32 R3, RZ, RZ, UR43 ;  /* 0x0000002bff037e24 */ /* 0x000fe2000f8e00ff */
[----:B------:R-:W-:Y:S01]  /*7140*/  SEL R5, RZ, 0xffffffff, P3 ;  /* 0xffffffffff057807 */ /* 0x000fe20001800000 */
[----:B------:R-:W-:Y:S01]  /*7150*/  IMAD.SHL.U32 R200, R188, 0x10, RZ ;  /* 0x00000010bcc87824 */ /* 0x000fe200078e00ff */
[----:B------:R-:W-:Y:S01]  /*7160*/  @!P4 LOP3.LUT P3, RZ, R180, 0xff, RZ, 0xc0, !PT ;  /* 0x000000ffb4ffc812 */ /* 0x000fe2000786c0ff */
[----:B------:R-:W-:Y:S01]  /*7170*/  IMAD R131, R3, 0xc0, R2 ;  /* 0x000000c003837824 */ /* 0x000fe200078e0202 */
[----:B------:R-:W-:Y:S01]  /*7180*/  @!P4 SEL R0, RZ, 0xffffffff, P0 ;  /* 0xffffffffff00c807 */ /* 0x000fe20000000000 */
[----:B------:R-:W-:Y:S01]  /*7190*/  IMAD.SHL.U32 R198, R187, 0x10, RZ ;  /* 0x00000010bbc67824 */ /* 0x000fe200078e00ff */
[----:B------:R-:W-:Y:S01]  /*71a0*/  BSSY B1, `(.L_x_104) ;  /* 0x000004f000017945 */ /* 0x000fe20003800000 */
[----:B------:R-:W-:Y:S01]  /*71b0*/  IMAD.IADD R199, R191, 0x1, R200 ;  /* 0x00000001bfc77824 */ /* 0x000fe200078e02c8 */
[C---:B------:R-:W-:Y:S01]  /*71c0*/  @P2 SEL R0, R5.reuse, R0, !P3 ;  /* 0x0000000005002207 */ /* 0x040fe20005800000 */
[----:B------:R-:W-:Y:S01]  /*71d0*/  IMAD.MOV.U32 R137, RZ, RZ, 0x1 ;  /* 0x00000001ff897424 */ /* 0x000fe200078e00ff */
[----:B------:R-:W-:Y:S01]  /*71e0*/  CS2R R146, SRZ ;  /* 0x0000000000927805 */ /* 0x000fe2000001ff00 */
[----:B------:R-:W-:Y:S01]  /*71f0*/  IMAD.MOV.U32 R138, RZ, RZ, RZ ;  /* 0x000000ffff8a7224 */ /* 0x000fe200078e00ff */
[----:B------:R-:W-:Y:S02]  /*7200*/  @!P4 LOP3.LUT R0, R0, 0x1, RZ, 0xc0, !PT ;  /* 0x000000010000c812 */ /* 0x000fe400078ec0ff */
[----:B------:R-:W-:Y:S02]  /*7210*/  CS2R R144, SRZ ;  /* 0x0000000000907805 */ /* 0x000fe4000001ff00 */
[----:B------:R-:W-:Y:S02]  /*7220*/  CS2R R142, SRZ ;  /* 0x00000000008e7805 */ /* 0x000fe4000001ff00 */
[----:B------:R-:W-:Y:S02]  /*7230*/  CS2R R140, SRZ ;  /* 0x00000000008c7805 */ /* 0x000fe4000001ff00 */
[----:B------:R-:W-:Y:S01]  /*7240*/  ISETP.NE.U32.OR P5, PT, R0, 0x1, P4 ;  /* 0x000000010000780c */ /* 0x000fe200027a5470 */
[----:B------:R-:W-:Y:S01]  /*7250*/  IMAD.U32 R0, RZ, RZ, UR43 ;  /* 0x0000002bff007e24 */ /* 0x000fe2000f8e00ff */
[----:B------:R-:W-:Y:S02]  /*7260*/  LOP3.LUT P4, R185, R180, 0xff, RZ, 0xc0, !PT ;  /* 0x000000ffb4b97812 */ /* 0x000fe4000788c0ff */
[----:B------:R-:W-:Y:S02]  /*7270*/  CS2R R150, SRZ ;  /* 0x0000000000967805 */ /* 0x000fe4000001ff00 */
[----:B------:R-:W-:Y:S02]  /*7280*/  P2R R195, PR, RZ, 0x20 ;  /* 0x00000020ffc37803 */ /* 0x000fe40000000000 */
[----:B------:R-:W-:Y:S02]  /*7290*/  CS2R R148, SRZ ;  /* 0x0000000000947805 */ /* 0x000fe4000001ff00 */
[----:B------:R-:W-:Y:S02]  /*72a0*/  SHF.L.U32 R4, R0, 0x1f, RZ ;  /* 0x0000001f00047819 */ /* 0x000fe400000006ff */
[----:B------:R-:W-:Y:S02]  /*72b0*/  CS2R R154, SRZ ;  /* 0x00000000009a7805 */ /* 0x000fe4000001ff00 */
[----:B------:R-:W-:Y:S02]  /*72c0*/  SEL R0, RZ, 0xffffffff, P0 ;  /* 0xffffffffff007807 */ /* 0x000fe40000000000 */
[----:B------:R-:W-:Y:S02]  /*72d0*/  CS2R R152, SRZ ;  /* 0x0000000000987805 */ /* 0x000fe4000001ff00 */
[----:B------:R-:W-:Y:S02]  /*72e0*/  ISETP.NE.AND P0, PT, RZ, UR43, PT ;  /* 0x0000002bff007c0c */ /* 0x000fe4000bf05270 */
[----:B------:R-:W-:Y:S02]  /*72f0*/  CS2R R158, SRZ ;  /* 0x00000000009e7805 */ /* 0x000fe4000001ff00 */
[----:B------:R-:W-:Y:S02]  /*7300*/  @P1 SEL R0, R5, R0, !P4 ;  /* 0x0000000005001207 */ /* 0x000fe40006000000 */
[----:B------:R-:W-:Y:S02]  /*7310*/  CS2R R156, SRZ ;  /* 0x00000000009c7805 */ /* 0x000fe4000001ff00 */
[----:B------:R-:W-:Y:S02]  /*7320*/  @P5 SHF.L.U32 R6, RZ, 0x1f, RZ ;  /* 0x0000001fff065819 */ /* 0x000fe400000006ff */
[----:B------:R-:W-:Y:S02]  /*7330*/  CS2R R162, SRZ ;  /* 0x0000000000a27805 */ /* 0x000fe4000001ff00 */
[----:B------:R-:W-:Y:S02]  /*7340*/  SEL R202, RZ, 0x60, P0 ;  /* 0x00000060ffca7807 */ /* 0x000fe40000000000 */
[----:B------:R-:W-:Y:S01]  /*7350*/  CS2R R160, SRZ ;  /* 0x0000000000a07805 */ /* 0x000fe2000001ff00 */
[----:B------:R-:W1:Y:S01]  /*7360*/  @P5 SYNCS.PHASECHK.TRANS64.TRYWAIT P3, [UR45+0x30], R6 ;  /* 0x00003006ff0055a7 */ /* 0x000e62000806112d */
[----:B------:R-:W-:Y:S02]  /*7370*/  LOP3.LUT R0, R0, 0x1, RZ, 0xc0, !PT ;  /* 0x0000000100007812 */ /* 0x000fe400078ec0ff */
[----:B------:R-:W-:Y:S01]  /*7380*/  CS2R R166, SRZ ;  /* 0x0000000000a67805 */ /* 0x000fe2000001ff00 */
[----:B------:R-:W-:Y:S01]  /*7390*/  IMAD.IADD R201, R131, 0x1, R202 ;  /* 0x0000000183c97824 */ /* 0x000fe200078e02ca */
[----:B------:R-:W-:Y:S02]  /*73a0*/  CS2R R164, SRZ ;  /* 0x0000000000a47805 */ /* 0x000fe4000001ff00 */
[----:B------:R-:W-:Y:S02]  /*73b0*/  ISETP.NE.U32.AND P1, PT, R0, 0x1, PT ;  /* 0x000000010000780c */ /* 0x000fe40003f25070 */
[----:B------:R-:W-:Y:S02]  /*73c0*/  CS2R R170, SRZ ;  /* 0x0000000000aa7805 */ /* 0x000fe4000001ff00 */
[----:B------:R-:W-:Y:S02]  /*73d0*/  CS2R R168, SRZ ;  /* 0x0000000000a87805 */ /* 0x000fe4000001ff00 */
[----:B------:R-:W-:Y:S01]  /*73e0*/  SHF.R.U32.HI R0, RZ, 0x15, R201 ;  /* 0x00000015ff007819 */ /* 0x000fe200000116c9 */
[----:B------:R-:W-:Y:S01]  /*73f0*/  IMAD.IADD R197, R191, 0x1, R198 ;  /* 0x00000001bfc57824 */ /* 0x000fe200078e02c6 */
[----:B------:R-:W-:Y:S01]  /*7400*/  P2R R139, PR, RZ, 0x2 ;  /* 0x00000002ff8b7803 */ /* 0x000fe20000000000 */
[----:B------:R-:W-:Y:S01]  /*7410*/  VIADD R202, R202, UR52 ;  /* 0x00000034caca7c36 */ /* 0x000fe20008000000 */
[----:B------:R-:W-:Y:S01]  /*7420*/  LOP3.LUT R203, R0, 0x3, RZ, 0xc0, !PT ;  /* 0x0000000300cb7812 */ /* 0x000fe200078ec0ff */
[----:B------:R-:W-:Y:S01]  /*7430*/  IMAD.IADD R196, R190, 0x1, R199 ;  /* 0x00000001bec47824 */ /* 0x000fe200078e02c7 */
[----:B------:R2:W4:Y:S01]  /*7440*/  SYNCS.PHASECHK.TRANS64.TRYWAIT P2, [UR45+0xa0], R4 ;  /* 0x0000a004ff0075a7 */ /* 0x000522000804112d */
[----:B-1----:R-:W-:Y:S01]  /*7450*/  @P5 SEL R137, RZ, 0x1, !P3 ;  /* 0x00000001ff895807 */ /* 0x002fe20005800000 */
[----:B--2---:R-:W-:Y:S06]  /*7460*/  @!P5 BRA `(.L_x_105) ;  /* 0x000000000088d947 */ /* 0x004fec0003800000 */
[----:B------:R-:W-:Y:S01]  /*7470*/  IMAD.MOV.U32 R147, RZ, RZ, RZ ;  /* 0x000000ffff937224 */ /* 0x000fe200078e00ff */
[----:B------:R-:W-:Y:S01]  /*7480*/  ISETP.NE.AND P0, PT, R137, RZ, PT ;  /* 0x000000ff8900720c */ /* 0x000fe20003f05270 */
[----:B------:R-:W-:Y:S01]  /*7490*/  BSSY B0, `(.L_x_106) ;  /* 0x0000014000007945 */ /* 0x000fe20003800000 */
[----:B------:R-:W-:Y:S02]  /*74a0*/  CS2R R170, SRZ ;  /* 0x0000000000aa7805 */ /* 0x000fe4000001ff00 */
        /* <DEDUP_REMOVED lines=13> */
[----:B------:R-:W-:Y:S01]  /*7580*/  CS2R R144, SRZ ;  /* 0x0000000000907805 */ /* 0x000fe2000001ff00 */
[----:B------:R-:W-:Y:S06]  /*7590*/  @P0 BRA `(.L_x_107) ;  /* 0x00000000000c0947 */ /* 0x000fec0003800000 */
[----:B------:R-:W-:Y:S04]  /*75a0*/  SHF.L.U32 R6, RZ, 0x1f, RZ ;  /* 0x0000001fff067819 */ /* 0x000fe800000006ff */
[----:B------:R-:W1:Y:S02]  /*75b0*/  SYNCS.PHASECHK.TRANS64.TRYWAIT P0, [UR45+0x30], R6 ;  /* 0x00003006ff0075a7 */ /* 0x000e64000800112d */
[----:B-1----:R-:W-:Y:S05]  /*75c0*/  @!P0 BRA `(.L_x_108) ;  /* 0x000000c000088947 */ /* 0x002fea0003800000 */
.L_x_107:
[----:B------:R-:W-:Y:S05]  /*75d0*/  BSYNC B0 ;  /* 0x0000000000007941 */ /* 0x000fea0003800000 */
.L_x_106:
[----:B------:R-:W-:Y:S01]  /*75e0*/  ISETP.NE.AND P0, PT, R139, RZ, PT ;  /* 0x000000ff8b00720c */ /* 0x000fe20003f05270 */
[----:B------:R-:W-:Y:S11]  /*75f0*/  HFMA2 R138, -RZ, RZ, 0, 5.9604644775390625e-08 ;  /* 0x00000001ff8a7431 */ /* 0x000ff600000001ff */
[----:B------:R-:W-:Y:S01]  /*7600*/  @!UPT UIADD3 URZ, UPT, UPT, URZ, URZ, URZ ;  /* 0x000000fffffff290 */ /* 0x000fe2000fffe0ff */
[----:B------:R2:W1:Y:S04]  /*7610*/  @P0 LDS.128 R168, [R191] ;  /* 0x00000000bfa80984 */ /* 0x0004680000000c00 */
[----:B------:R2:W1:Y:S04]  /*7620*/  @P0 LDS.128 R164, [R199+0x10] ;  /* 0x00001000c7a40984 */ /* 0x0004680000000c00 */
[----:B------:R2:W1:Y:S04]  /*7630*/  @P0 LDS.128 R160, [R197+0x20] ;  /* 0x00002000c5a00984 */ /* 0x0004680000000c00 */
[----:B------:R2:W1:Y:S04]  /*7640*/  @P0 LDS.128 R156, [R196+0x10] ;  /* 0x00001000c49c0984 */ /* 0x0004680000000c00 */
[----:B------:R2:W1:Y:S04]  /*7650*/  @P0 LDS.128 R152, [R191+0x1000] ;  /* 0x00100000bf980984 */ /* 0x0004680000000c00 */
[----:B------:R2:W1:Y:S04]  /*7660*/  @P0 LDS.128 R148, [R199+0x1010] ;  /* 0x00101000c7940984 */ /* 0x0004680000000c00 */
[----:B------:R2:W1:Y:S04]  /*7670*/  @P0 LDS.128 R140, [R197+0x1020] ;  /* 0x00102000c58c0984 */ /* 0x0004680000000c00 */
[----:B------:R2:W1:Y:S02]  /*7680*/  @P0 LDS.128 R144, [R196+0x1010] ;  /* 0x00101000c4900984 */ /* 0x0004640000000c00 */
.L_x_105:
[----:B------:R-:W-:Y:S05]  /*7690*/  BSYNC B1 ;  /* 0x0000000000017941 */ /* 0x000fea0003800000 */
.L_x_104:
[----:B------:R-:W-:Y:S02]  /*76a0*/  ISETP.NE.AND P0, PT, R192, R203, PT ;  /* 0x000000cbc000720c */ /* 0x000fe40003f05270 */
[----:B------:R-:W-:Y:S01]  /*76b0*/  MOV R55, RZ ;  /* 0x000000ff00377202 */ /* 0x000fe20000000f00 */
[----:B----4-:R-:W-:Y:S10]  /*76c0*/  @P2 BRA `(.L_x_109) ;  /* 0x0000000000082947 */ /* 0x010ff40003800000 */
[----:B------:R-:W4:Y:S02]  /*76d0*/  SYNCS.PHASECHK.TRANS64.TRYWAIT P1, [UR45+0xa0], R4 ;  /* 0x0000a004ff0075a7 */ /* 0x000f24000802112d */
[----:B----4-:R-:W-:Y:S05]  /*76e0*/  @!P1 BRA `(.L_x_110) ;  /* 0x000000bc00d89947 */ /* 0x010fea0003800000 */
.L_x_109:
[----:B------:R-:W-:Y:S01]  /*76f0*/  IMAD.MOV.U32 R54, RZ, RZ, RZ ;  /* 0x000000ffff367224 */ /* 0x000fe200078e00ff */
        /* <DEDUP_REMOVED lines=32> */
[----:B------:R-:W-:Y:S11]  /*7900*/  LOP3.LUT P0, RZ, R0, 0x3, R181, 0x48, !PT ;  /* 0x0000000300ff7812 */ /* 0x000ff600078048b5 */
[----:B------:R-:W-:Y:S02]  /*7910*/  @!UPT UIADD3 URZ, UPT, UPT, URZ, URZ, URZ ;  /* 0x000000fffffff290 */ /* 0x000fe4000fffe0ff */
[----:B------:R-:W-:Y:S05]  /*7920*/  @!P0 BRA `(.L_x_112) ;  /* 0x0000000000408947 */ /* 0x000fea0003800000 */
[----:B------:R-:W4:Y:S01]  /*7930*/  LDCU.64 UR8, c[0x4][0x70] ;  /* 0x01000e00ff0877ac */ /* 0x000f220008000a00 */
[----:B------:R-:W-:Y:S01]  /*7940*/  MOV R15, 0x0 ;  /* 0x00000000000f7802 */ /* 0x000fe20000000f00 */
[----:B------:R-:W-:Y:S02]  /*7950*/  HFMA2 R12, -RZ, RZ, 0, 5.9604644775390625e-08 ;  /* 0x00000001ff0c7431 */ /* 0x000fe400000001ff */
[----:B------:R-:W-:Y:S02]  /*7960*/  IMAD.MOV.U32 R8, RZ, RZ, 0x192 ;  /* 0x00000192ff087424 */ /* 0x000fe400078e00ff */
[----:B------:R-:W-:Y:S01]  /*7970*/  IMAD.MOV.U32 R13, RZ, RZ, RZ ;  /* 0x000000ffff0d7224 */ /* 0x000fe200078e00ff */
[----:B------:R-:W5:Y:S01]  /*7980*/  LDCU.64 UR6, c[0x4][0x78] ;  /* 0x01000f00ff0677ac */ /* 0x000f620008000a00 */
[----:B------:R-:W2:Y:S01]  /*7990*/  LDC.64 R14, c[0x4][R15] ;  /* 0x010000000f0e7b82 */ /* 0x000ea20000000a00 */
[----:B------:R-:W3:Y:S01]  /*79a0*/  LDCU.64 UR4, c[0x4][0x10] ;  /* 0x01000200ff0477ac */ /* 0x000ee20008000a00 */
[----:B----4-:R-:W-:Y:S01]  /*79b0*/  MOV R5, UR9 ;  /* 0x0000000900057c02 */ /* 0x010fe20008000f00 */
[----:B-1----:R-:W-:Y:S01]  /*79c0*/  IMAD.U32 R4, RZ, RZ, UR8 ;  /* 0x00000008ff047e24 */ /* 0x002fe2000f8e00ff */
[----:B-----5:R-:W-:Y:S01]  /*79d0*/  MOV R7, UR7 ;  /* 0x0000000700077c02 */ /* 0x020fe20008000f00 */
[----:B------:R-:W-:Y:S01]  /*79e0*/  IMAD.U32 R6, RZ, RZ, UR6 ;  /* 0x00000006ff067e24 */ /* 0x000fe2000f8e00ff */
[----:B---3--:R-:W-:Y:S01]  /*79f0*/  MOV R11, UR5 ;  /* 0x00000005000b7c02 */ /* 0x008fe20008000f00 */
[----:B------:R-:W-:Y:S02]  /*7a00*/  IMAD.U32 R10, RZ, RZ, UR4 ;  /* 0x00000004ff0a7e24 */ /* 0x000fe4000f8e00ff */
[----:B------:R-:W-:Y:S07]  /*7a10*/  LEPC R20, `(.L_x_112) ;  /* 0x000000001014794e */ /* 0x000fee0000000000 */
[----:B--2---:R-:W-:Y:S05]  /*7a20*/  CALL.ABS.NOINC R14 ;  /* 0x000000000e007343 */ /* 0x004fea0003c00000 */
.L_x_112:
[----:B------:R-:W-:Y:S05]  /*7a30*/  WARPSYNC.ALL ;  /* 0x0000000000007948 */ /* 0x000fea0003800000 */
[C---:B------:R-:W-:Y:S01]  /*7a40*/  R2UR UR4, R201.reuse ;  /* 0x00000000c90472ca */ /* 0x040fe200000e0000 */
[----:B------:R-:W-:Y:S05]  /*7a50*/  VIADD R0, R201, 0x80 ;  /* 0x00000080c9007836 */ /* 0x000fea0000000000 */
[----:B------:R-:W-:Y:S04]  /*7a60*/  SHF.R.U32.HI R0, RZ, 0x15, R0 ;  /* 0x00000015ff007819 */ /* 0x000fe80000011600 */
[----:B------:R-:W-:Y:S03]  /*7a70*/  LOP3.LUT P0, RZ, R0, 0x3, R181, 0x48, !PT ;  /* 0x0000000300ff7812 */ /* 0x000fe600078048b5 */
[----:B------:R-:W4:Y:S10]  /*7a80*/  LDTM.x32 R24, tmem[UR4] ;  /* 0x00000004001879ee */ /* 0x000f3400082c0000 */
[----:B----4-:R-:W-:Y:S05]  /*7a90*/  @!P0 BRA `(.L_x_113) ;  /* 0x0000000000408947 */ /* 0x010fea0003800000 */
        /* <DEDUP_REMOVED lines=16> */
.L_x_113:
[----:B------:R-:W-:Y:S05]  /*7ba0*/  WARPSYNC.ALL ;  /* 0x0000000000007948 */ /* 0x000fea0003800000 */
[----:B------:R-:W-:Y:S11]  /*7bb0*/  R2UR UR4, R201 ;  /* 0x00000000c90472ca */ /* 0x000ff600000e0000 */
[----:B------:R-:W-:Y:S02]  /*7bc0*/  @!UPT UIADD3 URZ, UPT, UPT, URZ, URZ, URZ ;  /* 0x000000fffffff290 */ /* 0x000fe4000fffe0ff */
[----:B------:R-:W4:Y:S02]  /*7bd0*/  LDTM.x32 R56, tmem[UR4+0x80] ;  /* 0x00008004003879ee */ /* 0x000f2400082c0000 */
[----:B----4-:R-:W-:Y:S01]  /*7be0*/  NOP ;  /* 0x0000000000007918 */ /* 0x010fe20000000000 */
.L_x_111:
[----:B-1----:R-:W-:Y:S01]  /*7bf0*/  SHF.L.U32 R132, R168, 0x10, RZ ;  /* 0x00000010a8847819 */ /* 0x002fe200000006ff */
[----:B---3--:R-:W-:Y:S01]  /*7c00*/  FMUL R0, R130, R24 ;  /* 0x0000001882007220 */ /* 0x008fe20000400000 */
[----:B------:R-:W-:Y:S01]  /*7c10*/  LOP3.LUT R134, R168, 0xffff0000, RZ, 0xc0, !PT ;  /* 0xffff0000a8867812 */ /* 0x000fe200078ec0ff */
[C---:B------:R-:W-:Y:S01]  /*7c20*/  FMUL R3, R130.reuse, R25 ;  /* 0x0000001982037220 */ /* 0x040fe20000400000 */
[----:B------:R-:W-:Y:S01]  /*7c30*/  SHF.L.U32 R135, R169, 0x10, RZ ;  /* 0x00000010a9877819 */ /* 0x000fe200000006ff */
[----:B------:R-:W-:Y:S01]  /*7c40*/  FMUL R4, R130, R26 ;  /* 0x0000001a82047220 */ /* 0x000fe20000400000 */
[----:B------:R-:W-:Y:S01]  /*7c50*/  LOP3.LUT R136, R165, 0xffff0000, RZ, 0xc0, !PT ;  /* 0xffff0000a5887812 */ /* 0x000fe200078ec0ff */
[----:B------:R-:W-:Y:S01]  /*7c60*/  FFMA R0, R133, R132, R0 ;  /* 0x0000008485007223 */ /* 0x000fe20000000000 */
[----:B------:R-:W-:Y:S01]  /*7c70*/  LOP3.LUT R132, R169, 0xffff0000, RZ, 0xc0, !PT ;  /* 0xffff0000a9847812 */ /* 0x000fe200078ec0ff */
[C---:B------:R-:W-:Y:S01]  /*7c80*/  FFMA R3, R133.reuse, R134, R3 ;  /* 0x0000008685037223 */ /* 0x040fe20000000003 */
[C---:B------:R-:W-:Y:S01]  /*7c90*/  LOP3.LUT R134, R170.reuse, 0xffff0000, RZ, 0xc0, !PT ;  /* 0xffff0000aa867812 */ /* 0x040fe200078ec0ff */
[----:B------:R-:W-:Y:S01]  /*7ca0*/  FFMA R4, R133, R135, R4 ;  /* 0x0000008785047223 */ /* 0x000fe20000000004 */
[----:B------:R-:W-:Y:S01]  /*7cb0*/  SHF.L.U32 R135, R170, 0x10, RZ ;  /* 0x00000010aa877819 */ /* 0x000fe200000006ff */
[----:B------:R-:W-:Y:S01]  /*7cc0*/  FMUL R5, R130, R27 ;  /* 0x0000001b82057220 */ /* 0x000fe20000400000 */
[----:B------:R-:W-:Y:S01]  /*7cd0*/  ISETP.NE.AND P0, PT, R192, R203, PT ;  /* 0x000000cbc000720c */ /* 0x000fe20003f05270 */
[C---:B------:R-:W-:Y:S01]  /*7ce0*/  FMUL R6, R130.reuse, R28 ;  /* 0x0000001c82067220 */ /* 0x040fe20000400000 */
[----:B------:R-:W-:Y:S01]  /*7cf0*/  F2FP.BF16.F32.PACK_AB R204, R3, R0 ;  /* 0x0000000003cc723e */ /* 0x000fe200000010ff */
[----:B------:R-:W-:Y:S01]  /*7d00*/  FMUL R7, R130, R29 ;  /* 0x0000001d82077220 */ /* 0x000fe20000400000 */
[----:B------:R-:W-:Y:S01]  /*7d10*/  ISETP.NE.AND P1, PT, R192, RZ, PT ;  /* 0x000000ffc000720c */ /* 0x000fe20003f25270 */
[----:B------:R-:W-:Y:S01]  /*7d20*/  FFMA R5, R133, R132, R5 ;  /* 0x0000008485057223 */ /* 0x000fe20000000005 */
[----:B------:R-:W-:Y:S01]  /*7d30*/  SHF.L.U32 R132, R171, 0x10, RZ ;  /* 0x00000010ab847819 */ /* 0x000fe200000006ff */
[----:B------:R-:W-:Y:S01]  /*7d40*/  FFMA R6, R133, R135, R6 ;  /* 0x0000008785067223 */ /* 0x000fe20000000006 */
[----:B------:R-:W-:Y:S01]  /*7d50*/  SHF.L.U32 R135, R165, 0x10, RZ ;  /* 0x00000010a5877819 */ /* 0x000fe200000006ff */
[----:B------:R-:W-:Y:S01]  /*7d60*/  FFMA R7, R133, R134, R7 ;  /* 0x0000008685077223 */ /* 0x000fe20000000007 */
[----:B------:R-:W-:Y:S01]  /*7d70*/  LOP3.LUT R134, R171, 0xffff0000, RZ, 0xc0, !PT ;  /* 0xffff0000ab867812 */ /* 0x000fe200078ec0ff */
[C---:B------:R-:W-:Y:S01]  /*7d80*/  FMUL R8, R130.reuse, R30 ;  /* 0x0000001e82087220 */ /* 0x040fe20000400000 */
[----:B------:R-:W-:Y:S01]  /*7d90*/  F2FP.BF16.F32.PACK_AB R205, R5, R4 ;  /* 0x0000000405cd723e */ /* 0x000fe200000010ff */
[----:B------:R-:W-:Y:S01]  /*7da0*/  FMUL R9, R130, R31 ;  /* 0x0000001f82097220 */ /* 0x000fe20000400000 */
[----:B------:R-:W-:Y:S01]  /*7db0*/  F2FP.BF16.F32.PACK_AB R206, R7, R6 ;  /* 0x0000000607ce723e */ /* 0x000fe200000010ff */
[C---:B------:R-:W-:Y:S01]  /*7dc0*/  FFMA R8, R133.reuse, R132, R8 ;  /* 0x0000008485087223 */ /* 0x040fe20000000008 */
[C---:B------:R-:W-:Y:S01]  /*7dd0*/  SHF.L.U32 R132, R164.reuse, 0x10, RZ ;  /* 0x00000010a4847819 */ /* 0x040fe200000006ff */
[----:B------:R-:W-:Y:S01]  /*7de0*/  FFMA R9, R133, R134, R9 ;  /* 0x0000008685097223 */ /* 0x000fe20000000009 */
[----:B------:R-:W-:Y:S01]  /*7df0*/  LOP3.LUT R134, R164, 0xffff0000, RZ, 0xc0, !PT ;  /* 0xffff0000a4867812 */ /* 0x000fe200078ec0ff */
[C---:B------:R-:W-:Y:S01]  /*7e00*/  FMUL R10, R130.reuse, R32 ;  /* 0x00000020820a7220 */ /* 0x040fe20000400000 */
[C---:B------:R-:W-:Y:S01]  /*7e10*/  FMUL R11, R130.reuse, R33 ;  /* 0x00000021820b7220 */ /* 0x040fe20000400000 */
        /* <DEDUP_REMOVED lines=10> */
[----:B------:R-:W-:Y:S01]  /*7ec0*/  FFMA R12, R133, R135, R12 ;  /* 0x00000087850c7223 */ /* 0x000fe2000000000c */
[----:B------:R-:W-:Y:S01]  /*7ed0*/  SHF.L.U32 R135, R167, 0x10, RZ ;  /* 0x00000010a7877819 */ /* 0x000fe200000006ff */
[----:B------:R-:W-:Y:S01]  /*7ee0*/  FFMA R13, R133, R136, R13 ;  /* 0x00000088850d7223 */ /* 0x000fe2000000000d */
[----:B------:R-:W-:Y:S01]  /*7ef0*/  LOP3.LUT R136, R167, 0xffff0000, RZ, 0xc0, !PT ;  /* 0xffff0000a7887812 */ /* 0x000fe200078ec0ff */
[----:B------:R-:W-:Y:S01]  /*7f00*/  FFMA R14, R133, R132, R14 ;  /* 0x00000084850e7223 */ /* 0x000fe2000000000e */
[----:B------:R-:W-:Y:S01]  /*7f10*/  SHF.L.U32 R132, R160, 0x10, RZ ;  /* 0x00000010a0847819 */ /* 0x000fe200000006ff */
[----:B------:R-:W-:Y:S01]  /*7f20*/  FMUL R16, R130, R38 ;  /* 0x0000002682107220 */ /* 0x000fe20000400000 */
[----:B------:R-:W-:Y:S01]  /*7f30*/  F2FP.BF16.F32.PACK_AB R209, R13, R12 ;  /* 0x0000000c0dd1723e */ /* 0x000fe200000010ff */
[----:B------:R-:W-:Y:S01]  /*7f40*/  FFMA R15, R133, R134, R15 ;  /* 0x00000086850f7223 */ /* 0x000fe2000000000f */
[----:B------:R-:W-:Y:S01]  /*7f50*/  LOP3.LUT R134, R160, 0xffff0000, RZ, 0xc0, !PT ;  /* 0xffff0000a0867812 */ /* 0x000fe200078ec0ff */
[C---:B------:R-:W-:Y:S01]  /*7f60*/  FMUL R17, R130.reuse, R39 ;  /* 0x0000002782117220 */ /* 0x040fe20000400000 */
[C---:B------:R-:W-:Y:S01]  /*7f70*/  FMUL R18, R130.reuse, R40 ;  /* 0x0000002882127220 */ /* 0x040fe20000400000 */
[----:B------:R-:W-:Y:S01]  /*7f80*/  FMUL R19, R130, R41 ;  /* 0x0000002982137220 */ /* 0x000fe20000400000 */
[----:B------:R-:W-:Y:S01]  /*7f90*/  F2FP.BF16.F32.PACK_AB R210, R15, R14 ;  /* 0x0000000e0fd2723e */ /* 0x000fe200000010ff */
[C---:B------:R-:W-:Y:S01]  /*7fa0*/  FFMA R16, R133.reuse, R135, R16 ;  /* 0x0000008785107223 */ /* 0x040fe20000000010 */
[----:B------:R-:W-:Y:S01]  /*7fb0*/  SHF.L.U32 R135, R162, 0x10, RZ ;  /* 0x00000010a2877819 */ /* 0x000fe200000006ff */
[----:B------:R-:W-:Y:S01]  /*7fc0*/  FFMA R17, R133, R136, R17 ;  /* 0x0000008885117223 */ /* 0x000fe20000000011 */
[----:B------:R-:W-:Y:S01]  /*7fd0*/  LOP3.LUT R136, R159, 0xffff0000, RZ, 0xc0, !PT ;  /* 0xffff00009f887812 */ /* 0x000fe200078ec0ff */
[----:B------:R-:W-:Y:S01]  /*7fe0*/  FFMA R18, R133, R132, R18 ;  /* 0x0000008485127223 */ /* 0x000fe20000000012 */
[----:B------:R-:W-:Y:S01]  /*7ff0*/  SHF.L.U32 R132, R161, 0x10, RZ ;  /* 0x00000010a1847819 */ /* 0x000fe200000006ff */
[----:B------:R-:W-:Y:S01]  /*8000*/  FFMA R19, R133, R134, R19 ;  /* 0x0000008685137223 */ /* 0x000fe20000000013 */
[----:B------:R-:W-:Y:S01]  /*8010*/  LOP3.LUT R134, R161, 0xffff0000, RZ, 0xc0, !PT ;  /* 0xffff0000a1867812 */ /* 0x000fe200078ec0ff */
[C---:B------:R-:W-:Y:S01]  /*8020*/  FMUL R20, R130.reuse, R42 ;  /* 0x0000002a82147220 */ /* 0x040fe20000400000 */
[----:B------:R-:W-:Y:S01]  /*8030*/  F2FP.BF16.F32.PACK_AB R211, R17, R16 ;  /* 0x0000001011d3723e */ /* 0x000fe200000010ff */
[C---:B------:R-:W-:Y:S01]  /*8040*/  FMUL R21, R130.reuse, R43 ;  /* 0x0000002b82157220 */ /* 0x040fe20000400000 */
[----:B------:R-:W-:Y:S01]  /*8050*/  FMUL R22, R130, R44 ;  /* 0x0000002c82167220 */ /* 0x000fe20000400000 */
[C---:B------:R-:W-:Y:S01]  /*8060*/  FFMA R20, R133.reuse, R132, R20 ;  /* 0x0000008485147223 */ /* 0x040fe20000000014 */
[----:B------:R-:W-:Y:S01]  /*8070*/  LOP3.LUT R132, R162, 0xffff0000, RZ, 0xc0, !PT ;  /* 0xffff0000a2847812 */ /* 0x000fe200078ec0ff */
[----:B------:R-:W-:Y:S01]  /*8080*/  FFMA R21, R133, R134, R21 ;  /* 0x0000008685157223 */ /* 0x000fe20000000015 */
[----:B------:R-:W-:Y:S01]  /*8090*/  LOP3.LUT R134, R163, 0xffff0000, RZ, 0xc0, !PT ;  /* 0xffff0000a3867812 */ /* 0x000fe200078ec0ff */
[----:B------:R-:W-:Y:S01]  /*80a0*/  FFMA R22, R133, R135, R22 ;  /* 0x0000008785167223 */ /* 0x000fe20000000016 */
[----:B------:R-:W-:Y:S01]  /*80b0*/  SHF.L.U32 R135, R163, 0x10, RZ ;  /* 0x00000010a3877819 */ /* 0x000fe200000006ff */
[C---:B------:R-:W-:Y:S01]  /*80c0*/  FMUL R23, R130.reuse, R45 ;  /* 0x0000002d82177220 */ /* 0x040fe20000400000 */
[C---:B------:R-:W-:Y:S01]  /*80d0*/  FMUL R88, R130.reuse, R46 ;  /* 0x0000002e82587220 */ /* 0x040fe20000400000 */
[C---:B------:R-:W-:Y:S01]  /*80e0*/  FMUL R89, R130.reuse, R47 ;  /* 0x0000002f82597220 */ /* 0x040fe20000400000 */
[----:B------:R-:W-:Y:S01]  /*80f0*/  FMUL R90, R130, R48 ;  /* 0x00000030825a7220 */ /* 0x000fe20000400000 */
[C---:B------:R-:W-:Y:S01]  /*8100*/  FFMA R23, R133.reuse, R132, R23 ;  /* 0x0000008485177223 */ /* 0x040fe20000000017 */
[C---:B------:R-:W-:Y:S01]  /*8110*/  SHF.L.U32 R132, R156.reuse, 0x10, RZ ;  /* 0x000000109c847819 */ /* 0x040fe200000006ff */
[----:B------:R-:W-:Y:S01]  /*8120*/  FFMA R88, R133, R135, R88 ;  /* 0x0000008785587223 */ /* 0x000fe20000000058 */
[----:B------:R-:W-:Y:S01]  /*8130*/  SHF.L.U32 R135, R159, 0x10, RZ ;  /* 0x000000109f877819 */ /* 0x000fe200000006ff */
[C---:B------:R-:W-:Y:S01]  /*8140*/  FFMA R89, R133.reuse, R134, R89 ;  /* 0x0000008685597223 */ /* 0x040fe20000000059 */
[----:B------:R-:W-:Y:S01]  /*8150*/  LOP3.LUT R134, R156, 0xffff0000, RZ, 0xc0, !PT ;  /* 0xffff00009c867812 */ /* 0x000fe200078ec0ff */
[C---:B------:R-:W-:Y:S01]  /*8160*/  FMUL R91, R130.reuse, R49 ;  /* 0x00000031825b7220 */ /* 0x040fe20000400000 */
[----:B------:R-:W-:Y:S01]  /*8170*/  FFMA R90, R133, R132, R90 ;  /* 0x00000084855a7223 */ /* 0x000fe2000000005a */
[----:B------:R-:W-:Y:S01]  /*8180*/  SHF.L.U32 R132, R157, 0x10, RZ ;  /* 0x000000109d847819 */ /* 0x000fe200000006ff */
[C---:B------:R-:W-:Y:S01]  /*8190*/  FMUL R92, R130.reuse, R50 ;  /* 0x00000032825c7220 */ /* 0x040fe20000400000 */
[----:B------:R-:W-:Y:S01]  /*81a0*/  FFMA R91, R133, R134, R91 ;  /* 0x00000086855b7223 */ /* 0x000fe2000000005b */
[----:B------:R-:W-:Y:S01]  /*81b0*/  LOP3.LUT R134, R157, 0xffff0000, RZ, 0xc0, !PT ;  /* 0xffff00009d867812 */ /* 0x000fe200078ec0ff */
[----:B------:R-:W-:Y:S01]  /*81c0*/  FMUL R93, R130, R51 ;  /* 0x00000033825d7220 */ /* 0x000fe20000400000 */
[----:B------:R1:W-:Y:S01]  /*81d0*/  @!P0 STS.128 [R191], R204 ;  /* 0x000000ccbf008388 */ /* 0x0003e20000000c00 */
[C---:B------:R-:W-:Y:S01]  /*81e0*/  FFMA R92, R133.reuse, R132, R92 ;  /* 0x00000084855c7223 */ /* 0x040fe2000000005c */
[----:B------:R-:W-:Y:S01]  /*81f0*/  SHF.L.U32 R132, R158, 0x10, RZ ;  /* 0x000000109e847819 */ /* 0x000fe200000006ff */
[----:B------:R-:W-:Y:S01]  /*8200*/  FMUL R94, R130, R52 ;  /* 0x00000034825e7220 */ /* 0x000fe20000400000 */
[C---:B------:R-:W-:Y:S01]  /*8210*/  FFMA R93, R133.reuse, R134, R93 ;  /* 0x00000086855d7223 */ /* 0x040fe2000000005d */
[----:B------:R-:W-:Y:S01]  /*8220*/  LOP3.LUT R134, R158, 0xffff0000, RZ, 0xc0, !PT ;  /* 0xffff00009e867812 */ /* 0x000fe200078ec0ff */
[----:B------:R-:W-:Y:S01]  /*8230*/  FMUL R95, R130, R53 ;  /* 0x00000035825f7220 */ /* 0x000fe20000400000 */
[C---:B------:R-:W-:Y:S01]  /*8240*/  FFMA R94, R133.reuse, R132, R94 ;  /* 0x00000084855e7223 */ /* 0x040fe2000000005e */
[----:B------:R-:W-:Y:S01]  /*8250*/  SHF.L.U32 R132, R152, 0x10, RZ ;  /* 0x0000001098847819 */ /* 0x000fe200000006ff */
[C---:B------:R-:W-:Y:S01]  /*8260*/  FMUL R96, R130.reuse, R54 ;  /* 0x0000003682607220 */ /* 0x040fe20000400000 */
[C---:B------:R-:W-:Y:S01]  /*8270*/  FMUL R97, R130.reuse, R55 ;  /* 0x0000003782617220 */ /* 0x040fe20000400000 */
[----:B------:R3:W-:Y:S01]  /*8280*/  @!P0 STS.128 [R199+0x10], R208 ;  /* 0x000010d0c7008388 */ /* 0x0007e20000000c00 */
[----:B------:R-:W-:Y:S01]  /*8290*/  FMUL R98, R130, R56 ;  /* 0x0000003882627220 */ /* 0x000fe20000400000 */
[C---:B------:R-:W-:Y:S01]  /*82a0*/  FFMA R95, R133.reuse, R134, R95 ;  /* 0x00000086855f7223 */ /* 0x040fe2000000005f */
[----:B------:R-:W-:Y:S01]  /*82b0*/  LOP3.LUT R134, R154, 0xffff0000, RZ, 0xc0, !PT ;  /* 0xffff00009a867812 */ /* 0x000fe200078ec0ff */
[----:B------:R-:W-:Y:S01]  /*82c0*/  FFMA R96, R133, R135, R96 ;  /* 0x0000008785607223 */ /* 0x000fe20000000060 */
[----:B------:R-:W-:Y:S01]  /*82d0*/  SHF.L.U32 R135, R153, 0x10, RZ ;  /* 0x0000001099877819 */ /* 0x000fe200000006ff */
[----:B------:R-:W-:Y:S01]  /*82e0*/  FFMA R97, R133, R136, R97 ;  /* 0x0000008885617223 */ /* 0x000fe20000000061 */
[----:B------:R-:W-:Y:S01]  /*82f0*/  LOP3.LUT R136, R145, 0xffff0000, RZ, 0xc0, !PT ;  /* 0xffff000091887812 */ /* 0x000fe200078ec0ff */
[C---:B------:R-:W-:Y:S01]  /*8300*/  FFMA R98, R133.reuse, R132, R98 ;  /* 0x0000008485627223 */ /* 0x040fe20000000062 */
[----:B------:R-:W-:Y:S01]  /*8310*/  LOP3.LUT R132, R152, 0xffff0000, RZ, 0xc0, !PT ;  /* 0xffff000098847812 */ /* 0x000fe200078ec0ff */
[C---:B------:R-:W-:Y:S01]  /*8320*/  FMUL R99, R130.reuse, R57 ;  /* 0x0000003982637220 */ /* 0x040fe20000400000 */
[C---:B------:R-:W-:Y:S01]  /*8330*/  FMUL R100, R130.reuse, R58 ;  /* 0x0000003a82647220 */ /* 0x040fe20000400000 */
[C---:B------:R-:W-:Y:S01]  /*8340*/  FMUL R101, R130.reuse, R59 ;  /* 0x0000003b82657220 */ /* 0x040fe20000400000 */
[----:B------:R-:W-:Y:S01]  /*8350*/  FMUL R102, R130, R60 ;  /* 0x0000003c82667220 */ /* 0x000fe20000400000 */
[----:B------:R-:W-:Y:S01]  /*8360*/  FFMA R99, R133, R132, R99 ;  /* 0x0000008485637223 */ /* 0x000fe20000000063 */
[----:B------:R-:W-:Y:S01]  /*8370*/  LOP3.LUT R132, R153, 0xffff0000, RZ, 0xc0, !PT ;  /* 0xffff000099847812 */ /* 0x000fe200078ec0ff */
[----:B------:R-:W-:Y:S01]  /*8380*/  FFMA R100, R133, R135, R100 ;  /* 0x0000008785647223 */ /* 0x000fe20000000064 */
[----:B------:R-:W-:Y:S01]  /*8390*/  SHF.L.U32 R135, R154, 0x10, RZ ;  /* 0x000000109a877819 */ /* 0x000fe200000006ff */
[C---:B------:R-:W-:Y:S01]  /*83a0*/  FMUL R103, R130.reuse, R61 ;  /* 0x0000003d82677220 */ /* 0x040fe20000400000 */
[C---:B------:R-:W-:Y:S01]  /*83b0*/  FMUL R104, R130.reuse, R62 ;  /* 0x0000003e82687220 */ /* 0x040fe20000400000 */
[----:B-1----:R-:W-:Y:S01]  /*83c0*/  F2FP.BF16.F32.PACK_AB R204, R19, R18 ;  /* 0x0000001213cc723e */ /* 0x002fe200000010ff */
[----:B------:R-:W-:Y:S01]  /*83d0*/  FFMA R101, R133, R132, R101 ;  /* 0x0000008485657223 */ /* 0x000fe20000000065 */
[----:B------:R-:W-:Y:S01]  /*83e0*/  SHF.L.U32 R132, R155, 0x10, RZ ;  /* 0x000000109b847819 */ /* 0x000fe200000006ff */
[----:B------:R-:W-:Y:S01]  /*83f0*/  FFMA R102, R133, R135, R102 ;  /* 0x0000008785667223 */ /* 0x000fe20000000066 */
[----:B------:R-:W-:Y:S01]  /*8400*/  F2FP.BF16.F32.PACK_AB R205, R21, R20 ;  /* 0x0000001415cd723e */ /* 0x000fe200000010ff */
[----:B------:R-:W-:Y:S01]  /*8410*/  FFMA R103, R133, R134, R103 ;  /* 0x0000008685677223 */ /* 0x000fe20000000067 */
[----:B------:R-:W-:Y:S01]  /*8420*/  LOP3.LUT R134, R155, 0xffff0000, RZ, 0xc0, !PT ;  /* 0xffff00009b867812 */ /* 0x000fe200078ec0ff */
[----:B------:R-:W-:Y:S01]  /*8430*/  FMUL R105, R130, R63 ;  /* 0x0000003f82697220 */ /* 0x000fe20000400000 */
[----:B------:R-:W-:Y:S01]  /*8440*/  F2FP.BF16.F32.PACK_AB R206, R23, R22 ;  /* 0x0000001617ce723e */ /* 0x000fe200000010ff */
[----:B------:R-:W-:Y:S01]  /*8450*/  FFMA R104, R133, R132, R104 ;  /* 0x0000008485687223 */ /* 0x000fe20000000068 */
[----:B------:R-:W-:Y:S01]  /*8460*/  F2FP.BF16.F32.PACK_AB R207, R89, R88 ;  /* 0x0000005859cf723e */ /* 0x000fe200000010ff */
[----:B------:R-:W-:Y:S01]  /*8470*/  FFMA R105, R133, R134, R105 ;  /* 0x0000008685697223 */ /* 0x000fe20000000069 */
[----:B------:R-:W-:Y:S01]  /*8480*/  SHF.L.U32 R132, R148, 0x10, RZ ;  /* 0x0000001094847819 */ /* 0x000fe200000006ff */
[----:B------:R-:W-:Y:S01]  /*8490*/  FMUL R106, R130, R64 ;  /* 0x00000040826a7220 */ /* 0x000fe20000400000 */
[----:B------:R-:W-:Y:S01]  /*84a0*/  LOP3.LUT R134, R148, 0xffff0000, RZ, 0xc0, !PT ;  /* 0xffff000094867812 */ /* 0x000fe200078ec0ff */
[----:B------:R1:W-:Y:S01]  /*84b0*/  @!P0 STS.128 [R197+0x20], R204 ;  /* 0x000020ccc5008388 */ /* 0x0003e20000000c00 */
[----:B------:R-:W-:Y:S01]  /*84c0*/  SHF.L.U32 R135, R149, 0x10, RZ ;  /* 0x0000001095877819 */ /* 0x000fe200000006ff */
[C---:B------:R-:W-:Y:S01]  /*84d0*/  FMUL R107, R130.reuse, R65 ;  /* 0x00000041826b7220 */ /* 0x040fe20000400000 */
[----:B---3--:R-:W-:Y:S01]  /*84e0*/  F2FP.BF16.F32.PACK_AB R208, R91, R90 ;  /* 0x0000005a5bd0723e */ /* 0x008fe200000010ff */
[C---:B------:R-:W-:Y:S01]  /*84f0*/  FMUL R108, R130.reuse, R66 ;  /* 0x00000042826c7220 */ /* 0x040fe20000400000 */
[----:B------:R-:W-:Y:S01]  /*8500*/  F2FP.BF16.F32.PACK_AB R209, R93, R92 ;  /* 0x0000005c5dd1723e */ /* 0x000fe200000010ff */
[----:B------:R-:W-:Y:S01]  /*8510*/  FFMA R106, R133, R132, R106 ;  /* 0x00000084856a7223 */ /* 0x000fe2000000006a */
[----:B------:R-:W-:Y:S01]  /*8520*/  F2FP.BF16.F32.PACK_AB R210, R95, R94 ;  /* 0x0000005e5fd2723e */ /* 0x000fe200000010ff */
[----:B------:R-:W-:Y:S01]  /*8530*/  FFMA R107, R133, R134, R107 ;  /* 0x00000086856b7223 */ /* 0x000fe2000000006b */
[----:B------:R-:W-:Y:S01]  /*8540*/  F2FP.BF16.F32.PACK_AB R211, R97, R96 ;  /* 0x0000006061d3723e */ /* 0x000fe200000010ff */
[----:B------:R-:W-:Y:S01]  /*8550*/  FFMA R108, R133, R135, R108 ;  /* 0x00000087856c7223 */ /* 0x000fe2000000006c */
[----:B------:R-:W-:Y:S01]  /*8560*/  LOP3.LUT R132, R149, 0xffff0000, RZ, 0xc0, !PT ;  /* 0xffff000095847812 */ /* 0x000fe200078ec0ff */
[----:B------:R-:W-:Y:S01]  /*8570*/  FMUL R109, R130, R67 ;  /* 0x00000043826d7220 */ /* 0x000fe20000400000 */
[C---:B------:R-:W-:Y:S01]  /*8580*/  SHF.L.U32 R135, R150.reuse, 0x10, RZ ;  /* 0x0000001096877819 */ /* 0x040fe200000006ff */
[----:B------:R3:W-:Y:S01]  /*8590*/  @!P0 STS.128 [R196+0x10], R208 ;  /* 0x000010d0c4008388 */ /* 0x0007e20000000c00 */
[----:B------:R-:W-:Y:S01]  /*85a0*/  LOP3.LUT R134, R150, 0xffff0000, RZ, 0xc0, !PT ;  /* 0xffff000096867812 */ /* 0x000fe200078ec0ff */
[C---:B------:R-:W-:Y:S01]  /*85b0*/  FMUL R110, R130.reuse, R68 ;  /* 0x00000044826e7220 */ /* 0x040fe20000400000 */
[C---:B------:R-:W-:Y:S01]  /*85c0*/  FMUL R111, R130.reuse, R69 ;  /* 0x00000045826f7220 */ /* 0x040fe20000400000 */
[----:B------:R-:W-:Y:S01]  /*85d0*/  FFMA R109, R133, R132, R109 ;  /* 0x00000084856d7223 */ /* 0x000fe2000000006d */
[----:B------:R-:W-:Y:S01]  /*85e0*/  SHF.L.U32 R132, R151, 0x10, RZ ;  /* 0x0000001097847819 */ /* 0x000fe200000006ff */
[----:B------:R-:W-:Y:S01]  /*85f0*/  FFMA R110, R133, R135, R110 ;  /* 0x00000087856e7223 */ /* 0x000fe2000000006e */
[----:B------:R-:W-:Y:S01]  /*8600*/  SHF.L.U32 R135, R141, 0x10, RZ ;  /* 0x000000108d877819 */ /* 0x000fe200000006ff */
[----:B------:R-:W-:Y:S01]  /*8610*/  FFMA R111, R133, R134, R111 ;  /* 0x00000086856f7223 */ /* 0x000fe2000000006f */
[----:B------:R-:W-:Y:S01]  /*8620*/  LOP3.LUT R134, R151, 0xffff0000, RZ, 0xc0, !PT ;  /* 0xffff000097867812 */ /* 0x000fe200078ec0ff */
[C---:B------:R-:W-:Y:S01]  /*8630*/  FMUL R112, R130.reuse, R70 ;  /* 0x0000004682707220 */ /* 0x040fe20000400000 */
[C---:B------:R-:W-:Y:S01]  /*8640*/  FMUL R113, R130.reuse, R71 ;  /* 0x0000004782717220 */ /* 0x040fe20000400000 */
[C---:B------:R-:W-:Y:S01]  /*8650*/  FMUL R114, R130.reuse, R72 ;  /* 0x0000004882727220 */ /* 0x040fe20000400000 */
[----:B------:R-:W-:Y:S01]  /*8660*/  FMUL R115, R130, R73 ;  /* 0x0000004982737220 */ /* 0x000fe20000400000 */
[C---:B------:R-:W-:Y:S01]  /*8670*/  FFMA R112, R133.reuse, R132, R112 ;  /* 0x0000008485707223 */ /* 0x040fe20000000070 */
[C---:B------:R-:W-:Y:S01]  /*8680*/  SHF.L.U32 R132, R140.reuse, 0x10, RZ ;  /* 0x000000108c847819 */ /* 0x040fe200000006ff */
[----:B------:R-:W-:Y:S01]  /*8690*/  FFMA R113, R133, R134, R113 ;  /* 0x0000008685717223 */ /* 0x000fe20000000071 */
[----:B------:R-:W-:Y:S01]  /*86a0*/  LOP3.LUT R134, R140, 0xffff0000, RZ, 0xc0, !PT ;  /* 0xffff00008c867812 */ /* 0x000fe200078ec0ff */
[----:B------:R-:W-:Y:S01]  /*86b0*/  FMUL R116, R130, R74 ;  /* 0x0000004a82747220 */ /* 0x000fe20000400000 */
[----:B-1----:R-:W-:Y:S01]  /*86c0*/  F2FP.BF16.F32.PACK_AB R204, R99, R98 ;  /* 0x0000006263cc723e */ /* 0x002fe200000010ff */
[----:B------:R-:W-:Y:S01]  /*86d0*/  FFMA R114, R133, R132, R114 ;  /* 0x0000008485727223 */ /* 0x000fe20000000072 */
[----:B------:R-:W-:Y:S01]  /*86e0*/  LOP3.LUT R132, R141, 0xffff0000, RZ, 0xc0, !PT ;  /* 0xffff00008d847812 */ /* 0x000fe200078ec0ff */
[C---:B------:R-:W-:Y:S01]  /*86f0*/  FFMA R115, R133.reuse, R134, R115 ;  /* 0x0000008685737223 */ /* 0x040fe20000000073 */
[C---:B------:R-:W-:Y:S01]  /*8700*/  LOP3.LUT R134, R142.reuse, 0xffff0000, RZ, 0xc0, !PT ;  /* 0xffff00008e867812 */ /* 0x040fe200078ec0ff */
[----:B------:R-:W-:Y:S01]  /*8710*/  FFMA R116, R133, R135, R116 ;  /* 0x0000008785747223 */ /* 0x000fe20000000074 */
[----:B------:R-:W-:Y:S01]  /*8720*/  SHF.L.U32 R135, R142, 0x10, RZ ;  /* 0x000000108e877819 */ /* 0x000fe200000006ff */
[C---:B------:R-:W-:Y:S01]  /*8730*/  FMUL R117, R130.reuse, R75 ;  /* 0x0000004b82757220 */ /* 0x040fe20000400000 */
[----:B------:R-:W-:Y:S01]  /*8740*/  F2FP.BF16.F32.PACK_AB R205, R101, R100 ;  /* 0x0000006465cd723e */ /* 0x000fe200000010ff */
[C---:B------:R-:W-:Y:S01]  /*8750*/  FMUL R118, R130.reuse, R76 ;  /* 0x0000004c82767220 */ /* 0x040fe20000400000 */
[----:B------:R-:W-:Y:S01]  /*8760*/  F2FP.BF16.F32.PACK_AB R206, R103, R102 ;  /* 0x0000006667ce723e */ /* 0x000fe200000010ff */
[C---:B------:R-:W-:Y:S01]  /*8770*/  FMUL R119, R130.reuse, R77 ;  /* 0x0000004d82777220 */ /* 0x040fe20000400000 */
[C---:B------:R-:W-:Y:S01]  /*8780*/  FFMA R117, R133.reuse, R132, R117 ;  /* 0x0000008485757223 */ /* 0x040fe20000000075 */
[----:B------:R-:W-:Y:S01]  /*8790*/  FFMA R118, R133, R135, R118 ;  /* 0x0000008785767223 */ /* 0x000fe20000000076 */
[----:B------:R-:W-:Y:S01]  /*87a0*/  SHF.L.U32 R132, R143, 0x10, RZ ;  /* 0x000000108f847819 */ /* 0x000fe200000006ff */
[----:B------:R-:W-:Y:S01]  /*87b0*/  FFMA R119, R133, R134, R119 ;  /* 0x0000008685777223 */ /* 0x000fe20000000077 */
[----:B------:R-:W-:Y:S01]  /*87c0*/  F2FP.BF16.F32.PACK_AB R207, R105, R104 ;  /* 0x0000006869cf723e */ /* 0x000fe200000010ff */
[C---:B------:R-:W-:Y:S01]  /*87d0*/  FMUL R120, R130.reuse, R78 ;  /* 0x0000004e82787220 */ /* 0x040fe20000400000 */
[----:B------:R-:W-:Y:S01]  /*87e0*/  LOP3.LUT R134, R143, 0xffff0000, RZ, 0xc0, !PT ;  /* 0xffff00008f867812 */ /* 0x000fe200078ec0ff */
[----:B------:R-:W-:Y:S01]  /*87f0*/  FMUL R121, R130, R79 ;  /* 0x0000004f82797220 */ /* 0x000fe20000400000 */
[----:B---3--:R-:W-:Y:S01]  /*8800*/  F2FP.BF16.F32.PACK_AB R208, R107, R106 ;  /* 0x0000006a6bd0723e */ /* 0x008fe200000010ff */
[----:B------:R1:W-:Y:S01]  /*8810*/  @!P0 STS.128 [R191+0x1000], R204 ;  /* 0x001000ccbf008388 */ /* 0x0003e20000000c00 */
[C---:B------:R-:W-:Y:S01]  /*8820*/  FFMA R120, R133.reuse, R132, R120 ;  /* 0x0000008485787223 */ /* 0x040fe20000000078 */
[----:B------:R-:W-:Y:S01]  /*8830*/  FFMA R121, R133, R134, R121 ;  /* 0x0000008685797223 */ /* 0x000fe20000000079 */
[----:B------:R-:W-:Y:S01]  /*8840*/  SHF.L.U32 R132, R144, 0x10, RZ ;  /* 0x0000001090847819 */ /* 0x000fe200000006ff */
[----:B------:R-:W-:Y:S01]  /*8850*/  FMUL R122, R130, R80 ;  /* 0x00000050827a7220 */ /* 0x000fe20000400000 */
[----:B------:R-:W-:Y:S01]  /*8860*/  LOP3.LUT R134, R144, 0xffff0000, RZ, 0xc0, !PT ;  /* 0xffff000090867812 */ /* 0x000fe200078ec0ff */
[C---:B------:R-:W-:Y:S01]  /*8870*/  FMUL R123, R130.reuse, R81 ;  /* 0x00000051827b7220 */ /* 0x040fe20000400000 */
[----:B------:R-:W-:Y:S01]  /*8880*/  SHF.L.U32 R135, R145, 0x10, RZ ;  /* 0x0000001091877819 */ /* 0x000fe200000006ff */
[C---:B------:R-:W-:Y:S01]  /*8890*/  FMUL R124, R130.reuse, R82 ;  /* 0x00000052827c7220 */ /* 0x040fe20000400000 */
[----:B------:R-:W-:Y:S01]  /*88a0*/  F2FP.BF16.F32.PACK_AB R209, R109, R108 ;  /* 0x0000006c6dd1723e */ /* 0x000fe200000010ff */
[----:B------:R-:W-:Y:S01]  /*88b0*/  FMUL R125, R130, R83 ;  /* 0x00000053827d7220 */ /* 0x000fe20000400000 */
[----:B------:R-:W-:Y:S01]  /*88c0*/  F2FP.BF16.F32.PACK_AB R210, R111, R110 ;  /* 0x0000006e6fd2723e */ /* 0x000fe200000010ff */
[----:B------:R-:W-:Y:S01]  /*88d0*/  FFMA R122, R133, R132, R122 ;  /* 0x00000084857a7223 */ /* 0x000fe2000000007a */
[----:B------:R-:W-:Y:S01]  /*88e0*/  F2FP.BF16.F32.PACK_AB R211, R113, R112 ;  /* 0x0000007071d3723e */ /* 0x000fe200000010ff */
[C---:B------:R-:W-:Y:S01]  /*88f0*/  FFMA R123, R133.reuse, R134, R123 ;  /* 0x00000086857b7223 */ /* 0x040fe2000000007b */
[----:B------:R-:W-:Y:S01]  /*8900*/  SHF.L.U32 R132, R146, 0x10, RZ ;  /* 0x0000001092847819 */ /* 0x000fe200000006ff */
[C---:B------:R-:W-:Y:S01]  /*8910*/  FFMA R124, R133.reuse, R135, R124 ;  /* 0x00000087857c7223 */ /* 0x040fe2000000007c */
[----:B------:R-:W-:Y:S01]  /*8920*/  FMUL R126, R130, R84 ;  /* 0x00000054827e7220 */ /* 0x000fe20000400000 */
[----:B------:R1:W-:Y:S01]  /*8930*/  @!P0 STS.128 [R199+0x1010], R208 ;  /* 0x001010d0c7008388 */ /* 0x0003e20000000c00 */
[----:B------:R-:W-:Y:S01]  /*8940*/  LOP3.LUT R134, R146, 0xffff0000, RZ, 0xc0, !PT ;  /* 0xffff000092867812 */ /* 0x000fe200078ec0ff */
[----:B------:R-:W-:Y:S01]  /*8950*/  FFMA R125, R133, R136, R125 ;  /* 0x00000088857d7223 */ /* 0x000fe2000000007d */
[C---:B------:R-:W-:Y:S01]  /*8960*/  FMUL R127, R130.reuse, R85 ;  /* 0x00000055827f7220 */ /* 0x040fe20000400000 */
[C---:B------:R-:W-:Y:S01]  /*8970*/  SHF.L.U32 R135, R147.reuse, 0x10, RZ ;  /* 0x0000001093877819 */ /* 0x040fe200000006ff */
[C---:B------:R-:W-:Y:S01]  /*8980*/  FMUL R128, R130.reuse, R86 ;  /* 0x0000005682807220 */ /* 0x040fe20000400000 */
[----:B------:R-:W-:Y:S01]  /*8990*/  LOP3.LUT R136, R147, 0xffff0000, RZ, 0xc0, !PT ;  /* 0xffff000093887812 */ /* 0x000fe200078ec0ff */
[----:B------:R-:W-:Y:S01]  /*89a0*/  FMUL R129, R130, R87 ;  /* 0x0000005782817220 */ /* 0x000fe20000400000 */
[----:B------:R-:W-:Y:S01]  /*89b0*/  F2FP.BF16.F32.PACK_AB R212, R115, R114 ;  /* 0x0000007273d4723e */ /* 0x000fe200000010ff */
[----:B------:R-:W-:Y:S01]  /*89c0*/  FFMA R126, R133, R132, R126 ;  /* 0x00000084857e7223 */ /* 0x000fe2000000007e */
[----:B------:R-:W-:Y:S01]  /*89d0*/  F2FP.BF16.F32.PACK_AB R213, R117, R116 ;  /* 0x0000007475d5723e */ /* 0x000fe200000010ff */
[----:B------:R-:W-:Y:S01]  /*89e0*/  FFMA R127, R133, R134, R127 ;  /* 0x00000086857f7223 */ /* 0x000fe2000000007f */
[----:B------:R-:W-:Y:S01]  /*89f0*/  F2FP.BF16.F32.PACK_AB R214, R119, R118 ;  /* 0x0000007677d6723e */ /* 0x000fe200000010ff */
[----:B------:R-:W-:Y:S01]  /*8a00*/  FFMA R128, R133, R135, R128 ;  /* 0x0000008785807223 */ /* 0x000fe20000000080 */
[----:B------:R-:W-:Y:S01]  /*8a10*/  F2FP.BF16.F32.PACK_AB R215, R121, R120 ;  /* 0x0000007879d7723e */ /* 0x000fe200000010ff */
[----:B------:R-:W-:Y:S01]  /*8a20*/  FFMA R129, R133, R136, R129 ;  /* 0x0000008885817223 */ /* 0x000fe20000000081 */
[----:B------:R-:W-:Y:S02]  /*8a30*/  F2FP.BF16.F32.PACK_AB R216, R123, R122 ;  /* 0x0000007a7bd8723e */ /* 0x000fe400000010ff */
[----:B------:R-:W-:Y:S01]  /*8a40*/  F2FP.BF16.F32.PACK_AB R217, R125, R124 ;  /* 0x0000007c7dd9723e */ /* 0x000fe200000010ff */
[----:B------:R1:W-:Y:S01]  /*8a50*/  @!P0 STS.128 [R197+0x1020], R212 ;  /* 0x001020d4c5008388 */ /* 0x0003e20000000c00 */
[----:B------:R-:W-:Y:S02]  /*8a60*/  F2FP.BF16.F32.PACK_AB R218, R127, R126 ;  /* 0x0000007e7fda723e */ /* 0x000fe400000010ff */
[----:B------:R-:W-:Y:S05]  /*8a70*/  F2FP.BF16.F32.PACK_AB R219, R129, R128 ;  /* 0x0000008081db723e */ /* 0x000fea00000010ff */
[----:B------:R1:W-:Y:S01]  /*8a80*/  @!P0 STS.128 [R196+0x1010], R216 ;  /* 0x001010d8c4008388 */ /* 0x0003e20000000c00 */
[----:B------:R-:W-:Y:S01]  /*8a90*/  @!PT LDS RZ, [RZ] ;  /* 0x00000000fffff984 */ /* 0x000fe20000000800 */
[----:B------:R-:W-:Y:S01]  /*8aa0*/  @!PT LDS RZ, [RZ] ;  /* 0x00000000fffff984 */ /* 0x000fe20000000800 */
[----:B------:R-:W-:Y:S01]  /*8ab0*/  @!PT LDS RZ, [RZ] ;  /* 0x00000000fffff984 */ /* 0x000fe20000000800 */
[----:B------:R-:W-:Y:S01]  /*8ac0*/  @!PT LDS RZ, [RZ] ;  /* 0x00000000fffff984 */ /* 0x000fe20000000800 */
[----:B------:R3:W-:Y:S07]  /*8ad0*/  MEMBAR.ALL.CTA ;  /* 0x0000000000007992 */ /* 0x0007ee0000008000 */
[----:B---3--:R-:W3:Y:S01]  /*8ae0*/  FENCE.VIEW.ASYNC.S ;  /* 0x00000000000073c6 */ /* 0x008ee20000000000 */
[----:B------:R-:W-:Y:S05]  /*8af0*/  WARPSYNC.ALL ;  /* 0x0000000000007948 */ /* 0x000fea0003800000 */
[----:B------:R-:W-:Y:S01]  /*8b00*/  BSSY.RECONVERGENT B0, `(.L_x_114) ;  /* 0x0000012000007945 */ /* 0x000fe20003800200 */
[----:B---3--:R-:W-:Y:S06]  /*8b10*/  BAR.SYNC.DEFER_BLOCKING 0x1, 0x80 ;  /* 0x0042000000007b1d */ /* 0x008fec0000010000 */
[----:B------:R-:W-:Y:S05]  /*8b20*/  @P1 BRA `(.L_x_115) ;  /* 0x00000000003c1947 */ /* 0x000fea0003800000 */
[----:B------:R-:W-:Y:S01]  /*8b30*/  UIADD3 UR4, UPT, UPT, UR45, 0x200, URZ ;  /* 0x000002002d047890 */ /* 0x000fe2000fffe0ff */
[----:B------:R-:W-:Y:S01]  /*8b40*/  R2UR UR49, R202 ;  /* 0x00000000ca3172ca */ /* 0x000fe200000e0000 */
[----:B------:R-:W-:Y:S01]  /*8b50*/  UMOV UR51, UR44 ;  /* 0x0000002c00337c82 */ /* 0x000fe20008000000 */
[----:B------:R-:W-:Y:S01]  /*8b60*/  UIADD3 UR8, UPT, UPT, UR45, 0x1200, URZ ;  /* 0x000012002d087890 */ /* 0x000fe2000fffe0ff */
[----:B------:R-:W-:Y:S02]  /*8b70*/  UMOV UR10, UR50 ;  /* 0x00000032000a7c82 */ /* 0x000fe40008000000 */
[----:B------:R-:W-:Y:S01]  /*8b80*/  IMAD.U32 R184, RZ, RZ, UR4 ;  /* 0x00000004ffb87e24 */ /* 0x000fe2000f8e00ff */
[----:B------:R-:W-:Y:S01]  /*8b90*/  UIADD3 UR4, UP0, UPT, UR54, 0xa80, URZ ;  /* 0x00000a8036047890 */ /* 0x000fe2000ff1e0ff */
[----:B------:R-:W-:Y:S03]  /*8ba0*/  UMOV UR11, UR44 ;  /* 0x0000002c000b7c82 */ /* 0x000fe60008000000 */
[----:B------:R-:W-:Y:S01]  /*8bb0*/  R2UR UR48, R184 ;  /* 0x00000000b83072ca */ /* 0x000fe200000e0000 */
[----:B------:R-:W-:Y:S02]  /*8bc0*/  UIADD3.X UR5, UPT, UPT, URZ, UR55, URZ, UP0, !UPT ;  /* 0x00000037ff057290 */ /* 0x000fe400087fe4ff */
[----:B------:R-:W-:Y:S10]  /*8bd0*/  UIADD3 UR9, UPT, UPT, UR49, 0x80, URZ ;  /* 0x0000008031097890 */ /* 0x000ff4000fffe0ff */
[----:B------:R3:W-:Y:S01]  /*8be0*/  UTMASTG.3D [UR48], [UR4] ;  /* 0x00000030040073b5 */ /* 0x0007e20008010000 */
[----:B------:R3:W-:Y:S01]  /*8bf0*/  UTMASTG.3D [UR8], [UR4] ;  /* 0x00000008040073b5 */ /* 0x0007e20008010000 */
[----:B------:R0:W-:Y:S01]  /*8c00*/  UTMACMDFLUSH ;  /* 0x00000000000079b7 */ /* 0x0001e20000000000 */
[----:B---3--:R-:W-:Y:S04]  /*8c10*/  DEPBAR.LE SB0, 0x1 ;  /* 0x000080400000791a */ /* 0x008fe80000000000 */
.L_x_115:
[----:B------:R-:W-:Y:S05]  /*8c20*/  BSYNC.RECONVERGENT B0 ;  /* 0x0000000000007941 */ /* 0x000fea0003800200 */
.L_x_114:
[----:B------:R-:W-:Y:S01]  /*8c30*/  BAR.SYNC.DEFER_BLOCKING 0x1, 0x80 ;  /* 0x0042000000007b1d */ /* 0x000fe20000010000 */
[----:B------:R-:W-:Y:S01]  /*8c40*/  ISETP.NE.AND P1, PT, R195, RZ, PT ;  /* 0x000000ffc300720c */ /* 0x000fe20003f25270 */
[----:B------:R-:W-:Y:S01]  /*8c50*/  UISETP.NE.AND UP0, UPT, UR53, URZ, UPT ;  /* 0x000000ff3500728c */ /* 0x000fe2000bf05270 */
[----:B------:R-:W-:Y:S11]  /*8c60*/  LEA R3, R138, UR45, 0x3 ;  /* 0x0000002d8a037c11 */ /* 0x000ff6000f8e18ff */
[----:B------:R-:W-:Y:S01]  /*8c70*/  @P1 SHF.L.U32 R6, RZ, 0x1f, RZ ;  /* 0x0000001fff061819 */ /* 0x000fe200000006ff */
[----:B------:R-:W-:Y:S06]  /*8c80*/  BRA.U !UP0, `(.L_x_116) ;  /* 0x0000000108247547 */ /* 0x000fec000b800000 */
[----:B------:R-:W3:Y:S01]  /*8c90*/  S2R R0, SR_CgaCtaId ;  /* 0x0000000000007919 */ /* 0x000ee20000008800 */
[----:B------:R-:W-:Y:S01]  /*8ca0*/  IMAD.U32 R4, RZ, RZ, UR47 ;  /* 0x0000002fff047e24 */ /* 0x000fe2000f8e00ff */
[----:B------:R-:W-:Y:S04]  /*8cb0*/  UIADD3 UR4, UPT, UPT, UR47, 0x1, URZ ;  /* 0x000000012f047890 */ /* 0x000fe8000fffe0ff */
[----:B------:R-:W-:Y:S01]  /*8cc0*/  @P1 LEA R4, R4, UR45, 0x3 ;  /* 0x0000002d04041c11 */ /* 0x000fe2000f8e18ff */
[----:B------:R-:W-:Y:S04]  /*8cd0*/  UISETP.NE.AND UP0, UPT, UR4, 0x4, UPT ;  /* 0x000000040400788c */ /* 0x000fe8000bf05270 */
[----:B------:R-:W-:Y:S01]  /*8ce0*/  @P1 VIADD R5, R4, 0x50 ;  /* 0x0000005004051836 */ /* 0x000fe20000000000 */
[----:B------:R-:W-:Y:S04]  /*8cf0*/  USEL UR47, UR4, URZ, UP0 ;  /* 0x000000ff042f7287 */ /* 0x000fe80008000000 */
[----:B---3--:R-:W-:Y:S04]  /*8d00*/  @P1 PRMT R0, R0, 0x654, R5 ;  /* 0x0000065400001816 */ /* 0x008fe80000000005 */
[----:B------:R3:W-:Y:S04]  /*8d10*/  @P1 SYNCS.ARRIVE.TRANS64.RED.A1T0 RZ, [R0+URZ], RZ ;  /* 0x000000ff00ff19a7 */ /* 0x0007e800081004ff */
.L_x_116:
[----:B------:R-:W4:Y:S01]  /*8d20*/  @P1 SYNCS.PHASECHK.TRANS64.TRYWAIT P0, [R3+URZ+0x30], R6 ;  /* 0x00003006030015a7 */ /* 0x000f2200080011ff */
[----:B------:R-:W-:Y:S01]  /*8d30*/  BSSY B1, `(.L_x_117) ;  /* 0x0000019000017945 */ /* 0x000fe20003800000 */
[----:B----4-:R-:W-:Y:S03]  /*8d40*/  @P1 SEL R137, RZ, 0x1, !P0 ;  /* 0x00000001ff891807 */ /* 0x010fe60004000000 */
[----:B------:R-:W-:Y:S05]  /*8d50*/  @!P1 BRA `(.L_x_118) ;  /* 0x0000000000589947 */ /* 0x000fea0003800000 */
[----:B------:R-:W-:Y:S01]  /*8d60*/  ISETP.NE.AND P1, PT, R139, RZ, PT ;  /* 0x000000ff8b00720c */ /* 0x000fe20003f25270 */
[----:B------:R-:W-:Y:S01]  /*8d70*/  BSSY B0, `(.L_x_119) ;  /* 0x000000a000007945 */ /* 0x000fe20003800000 */
[----:B------:R-:W-:Y:S11]  /*8d80*/  ISETP.NE.AND P0, PT, R137, RZ, PT ;  /* 0x000000ff8900720c */ /* 0x000ff60003f05270 */
[----:B------:R-:W-:Y:S04]  /*8d90*/  @P1 IMAD R9, R138, 0x2000, R191 ;  /* 0x000020008a091824 */ /* 0x000fe800078e02bf */
[----:B------:R-:W-:Y:S01]  /*8da0*/  @P1 IMAD.IADD R7, R200, 0x1, R9 ;  /* 0x00000001c8071824 */ /* 0x000fe200078e0209 */
[----:B------:R-:W-:Y:S03]  /*8db0*/  @P1 IADD3 R5, PT, PT, R198, R9, RZ ;  /* 0x00000009c6051210 */ /* 0x000fe60007ffe0ff */
[----:B------:R-:W-:Y:S01]  /*8dc0*/  @P1 IMAD.IADD R4, R190, 0x1, R7 ;  /* 0x00000001be041824 */ /* 0x000fe200078e0207 */
[----:B------:R-:W-:Y:S06]  /*8dd0*/  @P0 BRA `(.L_x_120) ;  /* 0x00000000000c0947 */ /* 0x000fec0003800000 */
[----:B---3--:R-:W-:Y:S04]  /*8de0*/  SHF.L.U32 R0, RZ, 0x1f, RZ ;  /* 0x0000001fff007819 */ /* 0x008fe800000006ff */
[----:B------:R-:W3:Y:S02]  /*8df0*/  SYNCS.PHASECHK.TRANS64.TRYWAIT P0, [R3+URZ+0x30], R0 ;  /* 0x00003000030075a7 */ /* 0x000ee400080011ff */
[----:B---3--:R-:W-:Y:S05]  /*8e00*/  @!P0 BRA `(.L_x_121) ;  /* 0x000000a800288947 */ /* 0x008fea0003800000 */
.L_x_120:
[----:B------:R-:W-:Y:S05]  /*8e10*/  BSYNC B0 ;  /* 0x0000000000007941 */ /* 0x000fea0003800000 */
.L_x_119:
[----:B------:R-:W-:Y:S02]  /*8e20*/  ISETP.NE.AND P0, PT, R139, RZ, PT ;  /* 0x000000ff8b00720c */ /* 0x000fe40003f05270 */
[----:B------:R-:W-:Y:S11]  /*8e30*/  IADD3 R138, PT, PT, R138, 0x1, RZ ;  /* 0x000000018a8a7810 */ /* 0x000ff60007ffe0ff */
[----:B------:R4:W1:Y:S04]  /*8e40*/  @P0 LDS.128 R160, [R5+0x20] ;  /* 0x0000200005a00984 */ /* 0x0008680000000c00 */
[----:B------:R4:W1:Y:S04]  /*8e50*/  @P0 LDS.128 R140, [R5+0x1020] ;  /* 0x00102000058c0984 */ /* 0x0008680000000c00 */
[----:B------:R4:W1:Y:S04]  /*8e60*/  @P0 LDS.128 R168, [R9] ;  /* 0x0000000009a80984 */ /* 0x0008680000000c00 */
[----:B------:R4:W1:Y:S04]  /*8e70*/  @P0 LDS.128 R152, [R9+0x1000] ;  /* 0x0010000009980984 */ /* 0x0008680000000c00 */
[----:B------:R4:W1:Y:S04]  /*8e80*/  @P0 LDS.128 R164, [R7+0x10] ;  /* 0x0000100007a40984 */ /* 0x0008680000000c00 */
[----:B------:R4:W1:Y:S04]  /*8e90*/  @P0 LDS.128 R148, [R7+0x1010] ;  /* 0x0010100007940984 */ /* 0x0008680000000c00 */
[----:B------:R4:W1:Y:S04]  /*8ea0*/  @P0 LDS.128 R156, [R4+0x10] ;  /* 0x00001000049c0984 */ /* 0x0008680000000c00 */
[----:B------:R4:W1:Y:S02]  /*8eb0*/  @P0 LDS.128 R144, [R4+0x1010] ;  /* 0x0010100004900984 */ /* 0x0008640000000c00 */
.L_x_118:
[----:B------:R-:W-:Y:S05]  /*8ec0*/  BSYNC B1 ;  /* 0x0000000000017941 */ /* 0x000fea0003800000 */
.L_x_117:
[----:B------:R-:W-:Y:S05]  /*8ed0*/  VIADD R201, R201, 0x400000 ;  /* 0x00400000c9c97836 */ /* 0x000fea0000000000 */
[----:B---3--:R-:W-:Y:S04]  /*8ee0*/  SHF.R.U32.HI R0, RZ, 0x15, R201 ;  /* 0x00000015ff007819 */ /* 0x008fe800000116c9 */
[----:B------:R-:W-:Y:S04]  /*8ef0*/  LOP3.LUT R17, R0, 0x3, RZ, 0xc0, !PT ;  /* 0x0000000300117812 */ /* 0x000fe800078ec0ff */
[----:B------:R-:W-:Y:S11]  /*8f00*/  ISETP.NE.AND P0, PT, R192, R17, PT ;  /* 0x00000011c000720c */ /* 0x000ff60003f05270 */
[----:B------:R-:W-:Y:S02]  /*8f10*/  @!UPT UIADD3 URZ, UPT, UPT, URZ, URZ, URZ ;  /* 0x000000fffffff290 */ /* 0x000fe4000fffe0ff */
[----:B------:R-:W-:Y:S05]  /*8f20*/  @P0 BRA `(.L_x_122) ;  /* 0x0000000000bc0947 */ /* 0x000fea0003800000 */
        /* <DEDUP_REMOVED lines=8> */
[----:B------:R-:W3:Y:S01]  /*8fb0*/  LDCU.64 UR6, c[0x4][0x78] ;  /* 0x01000f00ff0677ac */ /* 0x000ee20008000a00 */
[----:B------:R-:W1:Y:S01]  /*8fc0*/  LDC.64 R14, c[0x4][R15] ;  /* 0x010000000f0e7b82 */ /* 0x000e620000000a00 */
[----:B------:R-:W5:Y:S01]  /*8fd0*/  LDCU.64 UR4, c[0x4][0x10] ;  /* 0x01000200ff0477ac */ /* 0x000f620008000a00 */
[----:B----4-:R-:W-:Y:S01]  /*8fe0*/  MOV R5, UR9 ;  /* 0x0000000900057c02 */ /* 0x010fe20008000f00 */
[----:B------:R-:W-:Y:S01]  /*8ff0*/  IMAD.U32 R4, RZ, RZ, UR8 ;  /* 0x00000008ff047e24 */ /* 0x000fe2000f8e00ff */
[----:B---3--:R-:W-:Y:S01]  /*9000*/  MOV R7, UR7 ;  /* 0x0000000700077c02 */ /* 0x008fe20008000f00 */
[----:B------:R-:W-:Y:S01]  /*9010*/  IMAD.U32 R6, RZ, RZ, UR6 ;  /* 0x00000006ff067e24 */ /* 0x000fe2000f8e00ff */
[----:B-----5:R-:W-:Y:S01]  /*9020*/  MOV R11, UR5 ;  /* 0x00000005000b7c02 */ /* 0x020fe20008000f00 */
[----:B------:R-:W-:Y:S02]  /*9030*/  IMAD.U32 R10, RZ, RZ, UR4 ;  /* 0x00000004ff0a7e24 */ /* 0x000fe4000f8e00ff */
[----:B------:R-:W-:Y:S07]  /*9040*/  LEPC R20, `(.L_x_123) ;  /* 0x000000001014794e */ /* 0x000fee0000000000 */
[----:B-12---:R-:W-:Y:S05]  /*9050*/  CALL.ABS.NOINC R14 ;  /* 0x000000000e007343 */ /* 0x006fea0003c00000 */
.L_x_123:
[----:B------:R-:W-:Y:S05]  /*9060*/  WARPSYNC.ALL ;  /* 0x0000000000007948 */ /* 0x000fea0003800000 */
[C---:B------:R-:W-:Y:S01]  /*9070*/  R2UR UR4, R201.reuse ;  /* 0x00000000c90472ca */ /* 0x040fe200000e0000 */
[----:B------:R-:W-:Y:S05]  /*9080*/  VIADD R0, R201, 0x80 ;  /* 0x00000080c9007836 */ /* 0x000fea0000000000 */
[----:B------:R-:W-:Y:S04]  /*9090*/  SHF.R.U32.HI R0, RZ, 0x15, R0 ;  /* 0x00000015ff007819 */ /* 0x000fe80000011600 */
[----:B------:R-:W-:Y:S03]  /*90a0*/  LOP3.LUT P0, RZ, R0, 0x3, R181, 0x48, !PT ;  /* 0x0000000300ff7812 */ /* 0x000fe600078048b5 */
[----:B------:R-:W3:Y:S10]  /*90b0*/  LDTM.x32 R24, tmem[UR4] ;  /* 0x00000004001879ee */ /* 0x000ef400082c0000 */
[----:B---3--:R-:W-:Y:S05]  /*90c0*/  @!P0 BRA `(.L_x_124) ;  /* 0x0000000000408947 */ /* 0x008fea0003800000 */
        /* <DEDUP_REMOVED lines=16> */
.L_x_124:
[----:B------:R-:W-:Y:S05]  /*91d0*/  WARPSYNC.ALL ;  /* 0x0000000000007948 */ /* 0x000fea0003800000 */
[----:B------:R-:W-:Y:S11]  /*91e0*/  R2UR UR4, R201 ;  /* 0x00000000c90472ca */ /* 0x000ff600000e0000 */
[----:B------:R-:W-:Y:S02]  /*91f0*/  @!UPT UIADD3 URZ, UPT, UPT, URZ, URZ, URZ ;  /* 0x000000fffffff290 */ /* 0x000fe4000fffe0ff */
[----:B------:R-:W3:Y:S02]  /*9200*/  LDTM.x32 R56, tmem[UR4+0x80] ;  /* 0x00008004003879ee */ /* 0x000ee400082c0000 */
[----:B---3--:R-:W-:Y:S01]  /*9210*/  NOP ;  /* 0x0000000000007918 */ /* 0x008fe20000000000 */
.L_x_122:
[----:B-1----:R-:W-:Y:S01]  /*9220*/  SHF.L.U32 R18, R168, 0x10, RZ ;  /* 0x00000010a8127819 */ /* 0x002fe200000006ff */
[----:B------:R-:W-:Y:S01]  /*9230*/  FMUL R0, R130, R24 ;  /* 0x0000001882007220 */ /* 0x000fe20000400000 */
[C---:B------:R-:W-:Y:S01]  /*9240*/  SHF.L.U32 R19, R169.reuse, 0x10, RZ ;  /* 0x00000010a9137819 */ /* 0x040fe200000006ff */
[----:B------:R-:W-:Y:S05]  /*9250*/  WARPSYNC.ALL ;  /* 0x0000000000007948 */ /* 0x000fea0003800000 */
[----:B------:R-:W-:Y:S01]  /*9260*/  LOP3.LUT R20, R169, 0xffff0000, RZ, 0xc0, !PT ;  /* 0xffff0000a9147812 */ /* 0x000fe200078ec0ff */
[----:B------:R-:W1:Y:S01]  /*9270*/  S2UR UR5, SR_CgaCtaId ;  /* 0x00000000000579c3 */ /* 0x000e620000008800 */
[----:B------:R-:W-:Y:S01]  /*9280*/  ISETP.NE.AND P1, PT, R192, R17, PT ;  /* 0x00000011c000720c */ /* 0x000fe20003f25270 */
[----:B------:R-:W-:Y:S01]  /*9290*/  FFMA R0, R133, R18, R0 ;  /* 0x0000001285007223 */ /* 0x000fe20000000000 */
[----:B------:R-:W-:Y:S01]  /*92a0*/  LOP3.LUT R18, R168, 0xffff0000, RZ, 0xc0, !PT ;  /* 0xffff0000a8127812 */ /* 0x000fe200078ec0ff */
[----:B------:R-:W-:Y:S01]  /*92b0*/  FMUL R3, R130, R25 ;  /* 0x0000001982037220 */ /* 0x000fe20000400000 */
[----:B------:R-:W-:Y:S01]  /*92c0*/  LOP3.LUT R16, R164, 0xffff0000, RZ, 0xc0, !PT ;  /* 0xffff0000a4107812 */ /* 0x000fe200078ec0ff */
[C---:B----4-:R-:W-:Y:S01]  /*92d0*/  FMUL R4, R130.reuse, R26 ;  /* 0x0000001a82047220 */ /* 0x050fe20000400000 */
[----:B------:R-:W-:Y:S01]  /*92e0*/  SHF.L.U32 R15, R165, 0x10, RZ ;  /* 0x00000010a50f7819 */ /* 0x000fe200000006ff */
[----:B------:R-:W-:Y:S01]  /*92f0*/  FMUL R5, R130, R27 ;  /* 0x0000001b82057220 */ /* 0x000fe20000400000 */
[----:B------:R-:W-:Y:S01]  /*9300*/  SHF.L.U32 R17, R166, 0x10, RZ ;  /* 0x00000010a6117819 */ /* 0x000fe200000006ff */
[C---:B------:R-:W-:Y:S01]  /*9310*/  FFMA R3, R133.reuse, R18, R3 ;  /* 0x0000001285037223 */ /* 0x040fe20000000003 */
[----:B------:R-:W-:Y:S01]  /*9320*/  SHF.L.U32 R18, R170, 0x10, RZ ;  /* 0x00000010aa127819 */ /* 0x000fe200000006ff */
[C---:B------:R-:W-:Y:S01]  /*9330*/  FFMA R4, R133.reuse, R19, R4 ;  /* 0x0000001385047223 */ /* 0x040fe20000000004 */
[----:B------:R-:W-:Y:S01]  /*9340*/  SHF.L.U32 R19, R164, 0x10, RZ ;  /* 0x00000010a4137819 */ /* 0x000fe200000006ff */
[----:B------:R-:W-:Y:S01]  /*9350*/  FFMA R5, R133, R20, R5 ;  /* 0x0000001485057223 */ /* 0x000fe20000000005 */
[----:B------:R-:W-:Y:S01]  /*9360*/  LOP3.LUT R20, R170, 0xffff0000, RZ, 0xc0, !PT ;  /* 0xffff0000aa147812 */ /* 0x000fe200078ec0ff */
[C---:B------:R-:W-:Y:S01]  /*9370*/  FMUL R6, R130.reuse, R28 ;  /* 0x0000001c82067220 */ /* 0x040fe20000400000 */
[----:B------:R-:W-:Y:S01]  /*9380*/  F2FP.BF16.F32.PACK_AB R88, R3, R0 ;  /* 0x000000000358723e */ /* 0x000fe200000010ff */
[C---:B------:R-:W-:Y:S01]  /*9390*/  FMUL R7, R130.reuse, R29 ;  /* 0x0000001d82077220 */ /* 0x040fe20000400000 */
[----:B------:R-:W-:Y:S01]  /*93a0*/  F2FP.BF16.F32.PACK_AB R89, R5, R4 ;  /* 0x000000040559723e */ /* 0x000fe200000010ff */
[----:B------:R-:W-:Y:S01]  /*93b0*/  FFMA R6, R133, R18, R6 ;  /* 0x0000001285067223 */ /* 0x000fe20000000006 */
[----:B------:R-:W-:Y:S01]  /*93c0*/  SHF.L.U32 R18, R171, 0x10, RZ ;  /* 0x00000010ab127819 */ /* 0x000fe200000006ff */
[----:B------:R-:W-:Y:S01]  /*93d0*/  FFMA R7, R133, R20, R7 ;  /* 0x0000001485077223 */ /* 0x000fe20000000007 */
[----:B------:R-:W-:Y:S01]  /*93e0*/  LOP3.LUT R20, R171, 0xffff0000, RZ, 0xc0, !PT ;  /* 0xffff0000ab147812 */ /* 0x000fe200078ec0ff */
[C---:B------:R-:W-:Y:S01]  /*93f0*/  FMUL R8, R130.reuse, R30 ;  /* 0x0000001e82087220 */ /* 0x040fe20000400000 */
[----:B------:R-:W-:Y:S01]  /*9400*/  ISETP.NE.AND P2, PT, R195, RZ, PT ;  /* 0x000000ffc300720c */ /* 0x000fe20003f45270 */
[----:B------:R-:W-:Y:S01]  /*9410*/  FMUL R9, R130, R31 ;  /* 0x0000001f82097220 */ /* 0x000fe20000400000 */
[----:B------:R-:W-:Y:S01]  /*9420*/  F2FP.BF16.F32.PACK_AB R90, R7, R6 ;  /* 0x00000006075a723e */ /* 0x000fe200000010ff */
[----:B------:R-:W-:Y:S01]  /*9430*/  UIADD3 UR4, UPT, UPT, UR45, 0xa8, URZ ;  /* 0x000000a82d047890 */ /* 0x000fe2000fffe0ff */
[----:B------:R-:W-:Y:S01]  /*9440*/  ISETP.NE.AND P0, PT, R192, RZ, PT ;  /* 0x000000ffc000720c */ /* 0x000fe20003f05270 */
[----:B------:R-:W-:Y:S01]  /*9450*/  FFMA R8, R133, R18, R8 ;  /* 0x0000001285087223 */ /* 0x000fe20000000008 */
[----:B------:R-:W-:Y:S01]  /*9460*/  LOP3.LUT R18, R165, 0xffff0000, RZ, 0xc0, !PT ;  /* 0xffff0000a5127812 */ /* 0x000fe200078ec0ff */
[----:B------:R-:W-:Y:S01]  /*9470*/  FFMA R9, R133, R20, R9 ;  /* 0x0000001485097223 */ /* 0x000fe20000000009 */
[----:B------:R-:W-:Y:S01]  /*9480*/  LOP3.LUT R20, R167, 0xffff0000, RZ, 0xc0, !PT ;  /* 0xffff0000a7147812 */ /* 0x000fe200078ec0ff */
[----:B-1----:R-:W-:Y:S01]  /*9490*/  UPRMT UR4, UR5, 0x654, UR4 ;  /* 0x0000065405047896 */ /* 0x002fe20008000004 */
[----:B------:R-:W-:Y:S01]  /*94a0*/  NOP ;  /* 0x0000000000007918 */ /* 0x000fe20000000000 */
[C---:B------:R-:W-:Y:S01]  /*94b0*/  FMUL R10, R130.reuse, R32 ;  /* 0x00000020820a7220 */ /* 0x040fe20000400000 */
[----:B------:R-:W-:Y:S01]  /*94c0*/  F2FP.BF16.F32.PACK_AB R91, R9, R8 ;  /* 0x00000008095b723e */ /* 0x000fe200000010ff */
[C---:B------:R-:W-:Y:S01]  /*94d0*/  FMUL R11, R130.reuse, R33 ;  /* 0x00000021820b7220 */ /* 0x040fe20000400000 */
[C---:B------:R-:W-:Y:S01]  /*94e0*/  FMUL R12, R130.reuse, R34 ;  /* 0x00000022820c7220 */ /* 0x040fe20000400000 */
[----:B------:R-:W-:Y:S01]  /*94f0*/  FMUL R13, R130, R35 ;  /* 0x00000023820d7220 */ /* 0x000fe20000400000 */
[----:B------:R-:W-:Y:S01]  /*9500*/  FFMA R10, R133, R19, R10 ;  /* 0x00000013850a7223 */ /* 0x000fe2000000000a */
[----:B------:R-:W-:Y:S01]  /*9510*/  SHF.L.U32 R19, R167, 0x10, RZ ;  /* 0x00000010a7137819 */ /* 0x000fe200000006ff */
[----:B------:R-:W-:Y:S01]  /*9520*/  SYNCS.ARRIVE.TRANS64.RED.A1T0 RZ, [UR4], RZ ;  /* 0x000000ffffff79a7 */ /* 0x000fe20008100404 */
[----:B------:R1:W-:Y:S01]  /*9530*/  @!P1 STS.128 [R191+0x2000], R88 ;  /* 0x00200058bf009388 */ /* 0x0003e20000000c00 */
[C---:B------:R-:W-:Y:S01]  /*9540*/  FFMA R11, R133.reuse, R16, R11 ;  /* 0x00000010850b7223 */ /* 0x040fe2000000000b */
[C---:B------:R-:W-:Y:S01]  /*9550*/  FFMA R12, R133.reuse, R15, R12 ;  /* 0x0000000f850c7223 */ /* 0x040fe2000000000c */
[----:B------:R-:W-:Y:S01]  /*9560*/  FFMA R13, R133, R18, R13 ;  /* 0x00000012850d7223 */ /* 0x000fe2000000000d */
[----:B------:R-:W-:Y:S01]  /*9570*/  LOP3.LUT R18, R166, 0xffff0000, RZ, 0xc0, !PT ;  /* 0xffff0000a6127812 */ /* 0x000fe200078ec0ff */
[C---:B------:R-:W-:Y:S01]  /*9580*/  FMUL R14, R130.reuse, R36 ;  /* 0x00000024820e7220 */ /* 0x040fe20000400000 */
[----:B------:R-:W-:Y:S01]  /*9590*/  F2FP.BF16.F32.PACK_AB R92, R11, R10 ;  /* 0x0000000a0b5c723e */ /* 0x000fe200000010ff */
[----:B------:R-:W-:Y:S01]  /*95a0*/  FMUL R15, R130, R37 ;  /* 0x00000025820f7220 */ /* 0x000fe20000400000 */
[----:B------:R-:W-:Y:S01]  /*95b0*/  SHF.L.U32 R11, R160, 0x10, RZ ;  /* 0x00000010a00b7819 */ /* 0x000fe200000006ff */
[----:B------:R-:W-:Y:S01]  /*95c0*/  FFMA R14, R133, R17, R14 ;  /* 0x00000011850e7223 */ /* 0x000fe2000000000e */
[----:B------:R-:W-:Y:S01]  /*95d0*/  F2FP.BF16.F32.PACK_AB R93, R13, R12 ;  /* 0x0000000c0d5d723e */ /* 0x000fe200000010ff */
[----:B------:R-:W-:Y:S01]  /*95e0*/  FMUL R16, R130, R38 ;  /* 0x0000002682107220 */ /* 0x000fe20000400000 */
[----:B------:R-:W-:Y:S01]  /*95f0*/  LOP3.LUT R12, R160, 0xffff0000, RZ, 0xc0, !PT ;  /* 0xffff0000a00c7812 */ /* 0x000fe200078ec0ff */
[----:B------:R-:W-:Y:S01]  /*9600*/  FMUL R17, R130, R39 ;  /* 0x0000002782117220 */ /* 0x000fe20000400000 */
[----:B------:R-:W-:Y:S01]  /*9610*/  SHF.L.U32 R13, R161, 0x10, RZ ;  /* 0x00000010a10d7819 */ /* 0x000fe200000006ff */
[C---:B------:R-:W-:Y:S01]  /*9620*/  FFMA R15, R133.reuse, R18, R15 ;  /* 0x00000012850f7223 */ /* 0x040fe2000000000f */
[----:B------:R-:W-:Y:S01]  /*9630*/  LOP3.LUT R18, R158, 0xffff0000, RZ, 0xc0, !PT ;  /* 0xffff00009e127812 */ /* 0x000fe200078ec0ff */
[C---:B------:R-:W-:Y:S01]  /*9640*/  FFMA R16, R133.reuse, R19, R16 ;  /* 0x0000001385107223 */ /* 0x040fe20000000010 */
[C---:B------:R-:W-:Y:S01]  /*9650*/  FMUL R8, R130.reuse, R40 ;  /* 0x0000002882087220 */ /* 0x040fe20000400000 */
[----:B------:R-:W-:Y:S01]  /*9660*/  FFMA R17, R133, R20, R17 ;  /* 0x0000001485117223 */ /* 0x000fe20000000011 */
[----:B------:R-:W-:Y:S01]  /*9670*/  F2FP.BF16.F32.PACK_AB R94, R15, R14 ;  /* 0x0000000e0f5e723e */ /* 0x000fe200000010ff */
[C---:B------:R-:W-:Y:S01]  /*9680*/  FMUL R9, R130.reuse, R41 ;  /* 0x0000002982097220 */ /* 0x040fe20000400000 */
[----:B------:R-:W-:Y:S01]  /*9690*/  LOP3.LUT R14, R161, 0xffff0000, RZ, 0xc0, !PT ;  /* 0xffff0000a10e7812 */ /* 0x000fe200078ec0ff */
[----:B------:R-:W-:Y:S01]  /*96a0*/  FFMA R8, R133, R11, R8 ;  /* 0x0000000b85087223 */ /* 0x000fe20000000008 */
[----:B------:R-:W-:Y:S01]  /*96b0*/  F2FP.BF16.F32.PACK_AB R95, R17, R16 ;  /* 0x00000010115f723e */ /* 0x000fe200000010ff */
[----:B------:R-:W-:Y:S01]  /*96c0*/  FMUL R10, R130, R42 ;  /* 0x0000002a820a7220 */ /* 0x000fe20000400000 */
[----:B------:R-:W-:Y:S01]  /*96d0*/  SHF.L.U32 R15, R162, 0x10, RZ ;  /* 0x00000010a20f7819 */ /* 0x000fe200000006ff */
[----:B------:R-:W-:Y:S01]  /*96e0*/  FMUL R11, R130, R43 ;  /* 0x0000002b820b7220 */ /* 0x000fe20000400000 */
[----:B------:R-:W-:Y:S01]  /*96f0*/  LOP3.LUT R16, R157, 0xffff0000, RZ, 0xc0, !PT ;  /* 0xffff00009d107812 */ /* 0x000fe200078ec0ff */
[----:B------:R-:W-:Y:S01]  /*9700*/  FFMA R9, R133, R12, R9 ;  /* 0x0000000c85097223 */ /* 0x000fe20000000009 */
[----:B------:R-:W-:Y:S01]  /*9710*/  SHF.L.U32 R17, R159, 0x10, RZ ;  /* 0x000000109f117819 */ /* 0x000fe200000006ff */
[----:B------:R-:W-:Y:S01]  /*9720*/  FFMA R10, R133, R13, R10 ;  /* 0x0000000d850a7223 */ /* 0x000fe2000000000a */
[----:B------:R-:W-:Y:S01]  /*9730*/  LOP3.LUT R20, R159, 0xffff0000, RZ, 0xc0, !PT ;  /* 0xffff00009f147812 */ /* 0x000fe200078ec0ff */
[----:B------:R-:W-:Y:S01]  /*9740*/  FFMA R11, R133, R14, R11 ;  /* 0x0000000e850b7223 */ /* 0x000fe2000000000b */
[----:B------:R-:W-:Y:S01]  /*9750*/  LOP3.LUT R14, R162, 0xffff0000, RZ, 0xc0, !PT ;  /* 0xffff0000a20e7812 */ /* 0x000fe200078ec0ff */
[C---:B------:R-:W-:Y:S01]  /*9760*/  FMUL R12, R130.reuse, R44 ;  /* 0x0000002c820c7220 */ /* 0x040fe20000400000 */
[----:B-1----:R-:W-:Y:S01]  /*9770*/  F2FP.BF16.F32.PACK_AB R88, R9, R8 ;  /* 0x000000080958723e */ /* 0x002fe200000010ff */
[----:B------:R1:W-:Y:S01]  /*9780*/  @!P1 STS.128 [R199+0x2010], R92 ;  /* 0x0020105cc7009388 */ /* 0x0003e20000000c00 */
[----:B------:R-:W-:Y:S01]  /*9790*/  F2FP.BF16.F32.PACK_AB R89, R11, R10 ;  /* 0x0000000a0b59723e */ /* 0x000fe200000010ff */
[----:B------:R-:W-:Y:S01]  /*97a0*/  FMUL R13, R130, R45 ;  /* 0x0000002d820d7220 */ /* 0x000fe20000400000 */
[----:B------:R-:W-:Y:S01]  /*97b0*/  SHF.L.U32 R11, R163, 0x10, RZ ;  /* 0x00000010a30b7819 */ /* 0x000fe200000006ff */
[C---:B------:R-:W-:Y:S01]  /*97c0*/  FFMA R12, R133.reuse, R15, R12 ;  /* 0x0000000f850c7223 */ /* 0x040fe2000000000c */
[----:B------:R-:W-:Y:S01]  /*97d0*/  SHF.L.U32 R15, R156, 0x10, RZ ;  /* 0x000000109c0f7819 */ /* 0x000fe200000006ff */
[----:B------:R-:W-:Y:S01]  /*97e0*/  FFMA R13, R133, R14, R13 ;  /* 0x0000000e850d7223 */ /* 0x000fe2000000000d */
[----:B------:R-:W-:Y:S01]  /*97f0*/  LOP3.LUT R14, R163, 0xffff0000, RZ, 0xc0, !PT ;  /* 0xffff0000a30e7812 */ /* 0x000fe200078ec0ff */
[C---:B------:R-:W-:Y:S01]  /*9800*/  FMUL R8, R130.reuse, R46 ;  /* 0x0000002e82087220 */ /* 0x040fe20000400000 */
[C---:B------:R-:W-:Y:S01]  /*9810*/  FMUL R9, R130.reuse, R47 ;  /* 0x0000002f82097220 */ /* 0x040fe20000400000 */
[----:B------:R-:W-:Y:S01]  /*9820*/  FMUL R10, R130, R48 ;  /* 0x00000030820a7220 */ /* 0x000fe20000400000 */
[----:B------:R-:W-:Y:S01]  /*9830*/  F2FP.BF16.F32.PACK_AB R90, R13, R12 ;  /* 0x0000000c0d5a723e */ /* 0x000fe200000010ff */
[C---:B------:R-:W-:Y:S01]  /*9840*/  FFMA R8, R133.reuse, R11, R8 ;  /* 0x0000000b85087223 */ /* 0x040fe20000000008 */
[C---:B------:R-:W-:Y:S01]  /*9850*/  FFMA R9, R133.reuse, R14, R9 ;  /* 0x0000000e85097223 */ /* 0x040fe20000000009 */
[----:B------:R-:W-:Y:S01]  /*9860*/  LOP3.LUT R14, R156, 0xffff0000, RZ, 0xc0, !PT ;  /* 0xffff00009c0e7812 */ /* 0x000fe200078ec0ff */
[----:B------:R-:W-:Y:S01]  /*9870*/  FFMA R10, R133, R15, R10 ;  /* 0x0000000f850a7223 */ /* 0x000fe2000000000a */
[----:B------:R-:W-:Y:S01]  /*9880*/  SHF.L.U32 R15, R157, 0x10, RZ ;  /* 0x000000109d0f7819 */ /* 0x000fe200000006ff */
[C---:B------:R-:W-:Y:S01]  /*9890*/  FMUL R11, R130.reuse, R49 ;  /* 0x00000031820b7220 */ /* 0x040fe20000400000 */
[----:B------:R-:W-:Y:S01]  /*98a0*/  F2FP.BF16.F32.PACK_AB R91, R9, R8 ;  /* 0x00000008095b723e */ /* 0x000fe200000010ff */
[C---:B------:R-:W-:Y:S01]  /*98b0*/  FMUL R12, R130.reuse, R50 ;  /* 0x00000032820c7220 */ /* 0x040fe20000400000 */
[C---:B------:R-:W-:Y:S01]  /*98c0*/  FMUL R13, R130.reuse, R51 ;  /* 0x00000033820d7220 */ /* 0x040fe20000400000 */
[C---:B------:R-:W-:Y:S01]  /*98d0*/  FFMA R11, R133.reuse, R14, R11 ;  /* 0x0000000e850b7223 */ /* 0x040fe2000000000b */
[----:B------:R-:W-:Y:S01]  /*98e0*/  FMUL R8, R130, R52 ;  /* 0x0000003482087220 */ /* 0x000fe20000400000 */
[C---:B------:R-:W-:Y:S01]  /*98f0*/  FFMA R12, R133.reuse, R15, R12 ;  /* 0x0000000f850c7223 */ /* 0x040fe2000000000c */
[C---:B------:R-:W-:Y:S01]  /*9900*/  FFMA R13, R133.reuse, R16, R13 ;  /* 0x00000010850d7223 */ /* 0x040fe2000000000d */
[----:B------:R-:W-:Y:S01]  /*9910*/  SHF.L.U32 R16, R158, 0x10, RZ ;  /* 0x000000109e107819 */ /* 0x000fe200000006ff */
[C---:B------:R-:W-:Y:S01]  /*9920*/  FMUL R9, R130.reuse, R53 ;  /* 0x0000003582097220 */ /* 0x040fe20000400000 */
[C---:B------:R-:W-:Y:S01]  /*9930*/  FMUL R14, R130.reuse, R54 ;  /* 0x00000036820e7220 */ /* 0x040fe20000400000 */
[----:B------:R-:W-:Y:S01]  /*9940*/  FMUL R15, R130, R55 ;  /* 0x00000037820f7220 */ /* 0x000fe20000400000 */
[----:B------:R3:W-:Y:S01]  /*9950*/  @!P1 STS.128 [R197+0x2020], R88 ;  /* 0x00202058c5009388 */ /* 0x0007e20000000c00 */
[----:B------:R-:W-:Y:S01]  /*9960*/  FFMA R8, R133, R16, R8 ;  /* 0x0000001085087223 */ /* 0x000fe20000000008 */
[----:B-1----:R-:W-:Y:S01]  /*9970*/  F2FP.BF16.F32.PACK_AB R93, R13, R12 ;  /* 0x0000000c0d5d723e */ /* 0x002fe200000010ff */
[C---:B------:R-:W-:Y:S01]  /*9980*/  FFMA R9, R133.reuse, R18, R9 ;  /* 0x0000001285097223 */ /* 0x040fe20000000009 */
[C---:B------:R-:W-:Y:S01]  /*9990*/  LOP3.LUT R12, R152.reuse, 0xffff0000, RZ, 0xc0, !PT ;  /* 0xffff0000980c7812 */ /* 0x040fe200078ec0ff */
[C---:B------:R-:W-:Y:S01]  /*99a0*/  FFMA R14, R133.reuse, R17, R14 ;  /* 0x00000011850e7223 */ /* 0x040fe2000000000e */
[----:B------:R-:W-:Y:S01]  /*99b0*/  SHF.L.U32 R17, R152, 0x10, RZ ;  /* 0x0000001098117819 */ /* 0x000fe200000006ff */
[----:B------:R-:W-:Y:S01]  /*99c0*/  FFMA R15, R133, R20, R15 ;  /* 0x00000014850f7223 */ /* 0x000fe2000000000f */
[----:B------:R-:W-:Y:S01]  /*99d0*/  F2FP.BF16.F32.PACK_AB R94, R9, R8 ;  /* 0x00000008095e723e */ /* 0x000fe200000010ff */
        /* <DEDUP_REMOVED lines=8> */
[----:B------:R-:W-:Y:S01]  /*9a60*/  FMUL R9, R130, R58 ;  /* 0x0000003a82097220 */ /* 0x000fe20000400000 */
[----:B------:R-:W-:Y:S01]  /*9a70*/  SHF.L.U32 R18, R154, 0x10, RZ ;  /* 0x000000109a127819 */ /* 0x000fe200000006ff */
[----:B------:R-:W-:Y:S01]  /*9a80*/  FMUL R10, R130, R59 ;  /* 0x0000003b820a7220 */ /* 0x000fe20000400000 */
[----:B------:R-:W-:Y:S01]  /*9a90*/  LOP3.LUT R15, R154, 0xffff0000, RZ, 0xc0, !PT ;  /* 0xffff00009a0f7812 */ /* 0x000fe200078ec0ff */
[----:B------:R-:W-:Y:S01]  /*9aa0*/  FMUL R11, R130, R60 ;  /* 0x0000003c820b7220 */ /* 0x000fe20000400000 */
[----:B------:R-:W-:Y:S01]  /*9ab0*/  LOP3.LUT R17, R155, 0xffff0000, RZ, 0xc0, !PT ;  /* 0xffff00009b117812 */ /* 0x000fe200078ec0ff */
[C---:B------:R-:W-:Y:S01]  /*9ac0*/  FFMA R9, R133.reuse, R14, R9 ;  /* 0x0000000e85097223 */ /* 0x040fe20000000009 */
[----:B------:R-:W-:Y:S01]  /*9ad0*/  F2FP.BF16.F32.PACK_AB R96, R8, R16 ;  /* 0x000000100860723e */ /* 0x000fe200000010ff */
[----:B------:R-:W-:Y:S01]  /*9ae0*/  FFMA R10, R133, R13, R10 ;  /* 0x0000000d850a7223 */ /* 0x000fe2000000000a */
[----:B------:R-:W-:Y:S01]  /*9af0*/  LOP3.LUT R16, R141, 0xffff0000, RZ, 0xc0, !PT ;  /* 0xffff00008d107812 */ /* 0x000fe200078ec0ff */
[C---:B------:R-:W-:Y:S01]  /*9b00*/  FMUL R12, R130.reuse, R61 ;  /* 0x0000003d820c7220 */ /* 0x040fe20000400000 */
[----:B------:R-:W-:Y:S01]  /*9b10*/  LOP3.LUT R20, R147, 0xffff0000, RZ, 0xc0, !PT ;  /* 0xffff000093147812 */ /* 0x000fe200078ec0ff */
[----:B------:R-:W-:Y:S01]  /*9b20*/  FFMA R11, R133, R18, R11 ;  /* 0x00000012850b7223 */ /* 0x000fe2000000000b */
[----:B------:R-:W-:Y:S01]  /*9b30*/  SHF.L.U32 R18, R155, 0x10, RZ ;  /* 0x000000109b127819 */ /* 0x000fe200000006ff */
[----:B------:R-:W-:Y:S01]  /*9b40*/  FMUL R13, R130, R62 ;  /* 0x0000003e820d7220 */ /* 0x000fe20000400000 */
[----:B------:R-:W-:Y:S01]  /*9b50*/  F2FP.BF16.F32.PACK_AB R97, R10, R9 ;  /* 0x000000090a61723e */ /* 0x000fe200000010ff */
[C---:B------:R-:W-:Y:S01]  /*9b60*/  FFMA R12, R133.reuse, R15, R12 ;  /* 0x0000000f850c7223 */ /* 0x040fe2000000000c */
[----:B------:R-:W-:Y:S01]  /*9b70*/  SHF.L.U32 R15, R150, 0x10, RZ ;  /* 0x00000010960f7819 */ /* 0x000fe200000006ff */
[----:B------:R-:W-:Y:S01]  /*9b80*/  FMUL R14, R130, R63 ;  /* 0x0000003f820e7220 */ /* 0x000fe20000400000 */
[----:B------:R-:W-:Y:S01]  /*9b90*/  FFMA R13, R133, R18, R13 ;  /* 0x00000012850d7223 */ /* 0x000fe2000000000d */
[----:B------:R-:W-:Y:S01]  /*9ba0*/  LOP3.LUT R18, R145, 0xffff0000, RZ, 0xc0, !PT ;  /* 0xffff000091127812 */ /* 0x000fe200078ec0ff */
[----:B------:R1:W-:Y:S01]  /*9bb0*/  @!P1 STS.128 [R196+0x2010], R92 ;  /* 0x0020105cc4009388 */ /* 0x0003e20000000c00 */
[----:B------:R-:W-:Y:S01]  /*9bc0*/  F2FP.BF16.F32.PACK_AB R98, R12, R11 ;  /* 0x0000000b0c62723e */ /* 0x000fe200000010ff */
[C---:B------:R-:W-:Y:S01]  /*9bd0*/  FFMA R14, R133.reuse, R17, R14 ;  /* 0x00000011850e7223 */ /* 0x040fe2000000000e */
[----:B------:R-:W-:Y:S01]  /*9be0*/  SHF.L.U32 R11, R148, 0x10, RZ ;  /* 0x00000010940b7819 */ /* 0x000fe200000006ff */
[----:B------:R-:W-:Y:S01]  /*9bf0*/  FMUL R8, R130, R64 ;  /* 0x0000004082087220 */ /* 0x000fe20000400000 */
[----:B------:R-:W-:Y:S01]  /*9c00*/  LOP3.LUT R12, R148, 0xffff0000, RZ, 0xc0, !PT ;  /* 0xffff0000940c7812 */ /* 0x000fe200078ec0ff */
[----:B------:R-:W-:Y:S01]  /*9c10*/  FMUL R9, R130, R65 ;  /* 0x0000004182097220 */ /* 0x000fe20000400000 */
[----:B------:R-:W-:Y:S01]  /*9c20*/  F2FP.BF16.F32.PACK_AB R99, R14, R13 ;  /* 0x0000000d0e63723e */ /* 0x000fe200000010ff */
[----:B------:R-:W-:Y:S01]  /*9c30*/  FFMA R8, R133, R11, R8 ;  /* 0x0000000b85087223 */ /* 0x000fe20000000008 */
[----:B------:R-:W-:Y:S01]  /*9c40*/  SHF.L.U32 R13, R149, 0x10, RZ ;  /* 0x00000010950d7819 */ /* 0x000fe200000006ff */
[----:B------:R-:W-:Y:S01]  /*9c50*/  FFMA R9, R133, R12, R9 ;  /* 0x0000000c85097223 */ /* 0x000fe20000000009 */
[----:B------:R-:W-:Y:S01]  /*9c60*/  LOP3.LUT R14, R149, 0xffff0000, RZ, 0xc0, !PT ;  /* 0xffff0000950e7812 */ /* 0x000fe200078ec0ff */
[C---:B------:R-:W-:Y:S01]  /*9c70*/  FMUL R10, R130.reuse, R66 ;  /* 0x00000042820a7220 */ /* 0x040fe20000400000 */
[----:B------:R-:W-:Y:S01]  /*9c80*/  SHF.L.U32 R17, R147, 0x10, RZ ;  /* 0x0000001093117819 */ /* 0x000fe200000006ff */
[C---:B------:R-:W-:Y:S01]  /*9c90*/  FMUL R11, R130.reuse, R67 ;  /* 0x00000043820b7220 */ /* 0x040fe20000400000 */
[----:B---3--:R-:W-:Y:S01]  /*9ca0*/  F2FP.BF16.F32.PACK_AB R88, R9, R8 ;  /* 0x000000080958723e */ /* 0x008fe200000010ff */
[C---:B------:R-:W-:Y:S01]  /*9cb0*/  FFMA R10, R133.reuse, R13, R10 ;  /* 0x0000000d850a7223 */ /* 0x040fe2000000000a */
[----:B------:R-:W-:Y:S01]  /*9cc0*/  FMUL R12, R130, R68 ;  /* 0x00000044820c7220 */ /* 0x000fe20000400000 */
[C---:B------:R-:W-:Y:S01]  /*9cd0*/  FFMA R11, R133.reuse, R14, R11 ;  /* 0x0000000e850b7223 */ /* 0x040fe2000000000b */
[----:B------:R-:W-:Y:S01]  /*9ce0*/  LOP3.LUT R14, R150, 0xffff0000, RZ, 0xc0, !PT ;  /* 0xffff0000960e7812 */ /* 0x000fe200078ec0ff */
[C---:B------:R-:W-:Y:S01]  /*9cf0*/  FMUL R13, R130.reuse, R69 ;  /* 0x00000045820d7220 */ /* 0x040fe20000400000 */
[----:B------:R3:W-:Y:S01]  /*9d00*/  @!P1 STS.128 [R191+0x3000], R96 ;  /* 0x00300060bf009388 */ /* 0x0007e20000000c00 */
[----:B------:R-:W-:Y:S01]  /*9d10*/  FFMA R12, R133, R15, R12 ;  /* 0x0000000f850c7223 */ /* 0x000fe2000000000c */
[----:B------:R-:W-:Y:S01]  /*9d20*/  F2FP.BF16.F32.PACK_AB R89, R11, R10 ;  /* 0x0000000a0b59723e */ /* 0x000fe200000010ff */
[----:B------:R-:W-:Y:S01]  /*9d30*/  FFMA R13, R133, R14, R13 ;  /* 0x0000000e850d7223 */ /* 0x000fe2000000000d */
[C---:B------:R-:W-:Y:S01]  /*9d40*/  SHF.L.U32 R11, R151.reuse, 0x10, RZ ;  /* 0x00000010970b7819 */ /* 0x040fe200000006ff */
[C---:B------:R-:W-:Y:S01]  /*9d50*/  FMUL R8, R130.reuse, R70 ;  /* 0x0000004682087220 */ /* 0x040fe20000400000 */
[----:B------:R-:W-:Y:S01]  /*9d60*/  LOP3.LUT R14, R151, 0xffff0000, RZ, 0xc0, !PT ;  /* 0xffff0000970e7812 */ /* 0x000fe200078ec0ff */
[----:B------:R-:W-:Y:S01]  /*9d70*/  FMUL R9, R130, R71 ;  /* 0x0000004782097220 */ /* 0x000fe20000400000 */
[----:B------:R-:W-:Y:S01]  /*9d80*/  SHF.L.U32 R15, R140, 0x10, RZ ;  /* 0x000000108c0f7819 */ /* 0x000fe200000006ff */
        /* <DEDUP_REMOVED lines=10> */
[----:B------:R-:W-:Y:S01]  /*9e30*/  FMUL R13, R130, R75 ;  /* 0x0000004b820d7220 */ /* 0x000fe20000400000 */
[C---:B------:R-:W-:Y:S01]  /*9e40*/  FFMA R11, R133.reuse, R14, R11 ;  /* 0x0000000e850b7223 */ /* 0x040fe2000000000b */
[----:B------:R-:W-:Y:S01]  /*9e50*/  SHF.L.U32 R14, R142, 0x10, RZ ;  /* 0x000000108e0e7819 */ /* 0x000fe200000006ff */
[C---:B------:R-:W-:Y:S01]  /*9e60*/  FFMA R12, R133.reuse, R15, R12 ;  /* 0x0000000f850c7223 */ /* 0x040fe2000000000c */
[----:B------:R-:W-:Y:S01]  /*9e70*/  SHF.L.U32 R15, R144, 0x10, RZ ;  /* 0x00000010900f7819 */ /* 0x000fe200000006ff */
[----:B------:R-:W-:Y:S01]  /*9e80*/  FFMA R13, R133, R16, R13 ;  /* 0x00000010850d7223 */ /* 0x000fe2000000000d */
[----:B------:R-:W-:Y:S01]  /*9e90*/  LOP3.LUT R16, R142, 0xffff0000, RZ, 0xc0, !PT ;  /* 0xffff00008e107812 */ /* 0x000fe200078ec0ff */
[----:B------:R4:W-:Y:S01]  /*9ea0*/  @!P1 STS.128 [R199+0x3010], R88 ;  /* 0x00301058c7009388 */ /* 0x0009e20000000c00 */
[----:B-1----:R-:W-:Y:S01]  /*9eb0*/  F2FP.BF16.F32.PACK_AB R92, R11, R10 ;  /* 0x0000000a0b5c723e */ /* 0x002fe200000010ff */
[C---:B------:R-:W-:Y:S01]  /*9ec0*/  FMUL R8, R130.reuse, R76 ;  /* 0x0000004c82087220 */ /* 0x040fe20000400000 */
[----:B------:R-:W-:Y:S01]  /*9ed0*/  F2FP.BF16.F32.PACK_AB R93, R13, R12 ;  /* 0x0000000c0d5d723e */ /* 0x000fe200000010ff */
[C---:B------:R-:W-:Y:S01]  /*9ee0*/  FMUL R9, R130.reuse, R77 ;  /* 0x0000004d82097220 */ /* 0x040fe20000400000 */
[----:B------:R-:W-:Y:S01]  /*9ef0*/  SHF.L.U32 R13, R143, 0x10, RZ ;  /* 0x000000108f0d7819 */ /* 0x000fe200000006ff */
[----:B------:R-:W-:Y:S01]  /*9f00*/  FFMA R8, R133, R14, R8 ;  /* 0x0000000e85087223 */ /* 0x000fe20000000008 */
[----:B------:R-:W-:Y:S01]  /*9f10*/  LOP3.LUT R14, R143, 0xffff0000, RZ, 0xc0, !PT ;  /* 0xffff00008f0e7812 */ /* 0x000fe200078ec0ff */
[----:B------:R-:W1:Y:S01]  /*9f20*/  S2R R201, SR_CgaCtaId ;  /* 0x0000000000c97919 */ /* 0x000e620000008800 */
[C---:B------:R-:W-:Y:S01]  /*9f30*/  FMUL R10, R130.reuse, R78 ;  /* 0x0000004e820a7220 */ /* 0x040fe20000400000 */
[----:B------:R-:W-:Y:S01]  /*9f40*/  FFMA R9, R133, R16, R9 ;  /* 0x0000001085097223 */ /* 0x000fe20000000009 */
[----:B------:R-:W-:Y:S01]  /*9f50*/  SHF.L.U32 R16, R145, 0x10, RZ ;  /* 0x0000001091107819 */ /* 0x000fe200000006ff */
[C---:B------:R-:W-:Y:S01]  /*9f60*/  FMUL R11, R130.reuse, R79 ;  /* 0x0000004f820b7220 */ /* 0x040fe20000400000 */
[----:B------:R-:W-:Y:S01]  /*9f70*/  FFMA R10, R133, R13, R10 ;  /* 0x0000000d850a7223 */ /* 0x000fe2000000000a */
[----:B------:R-:W-:Y:S01]  /*9f80*/  FMUL R12, R130, R80 ;  /* 0x00000050820c7220 */ /* 0x000fe20000400000 */
[----:B------:R-:W-:Y:S01]  /*9f90*/  F2FP.BF16.F32.PACK_AB R94, R9, R8 ;  /* 0x00000008095e723e */ /* 0x000fe200000010ff */
[C---:B------:R-:W-:Y:S01]  /*9fa0*/  FFMA R11, R133.reuse, R14, R11 ;  /* 0x0000000e850b7223 */ /* 0x040fe2000000000b */
[----:B------:R-:W-:Y:S01]  /*9fb0*/  LOP3.LUT R14, R144, 0xffff0000, RZ, 0xc0, !PT ;  /* 0xffff0000900e7812 */ /* 0x000fe200078ec0ff */
[C---:B------:R-:W-:Y:S01]  /*9fc0*/  FMUL R8, R130.reuse, R81 ;  /* 0x0000005182087220 */ /* 0x040fe20000400000 */
[C---:B------:R-:W-:Y:S01]  /*9fd0*/  FMUL R9, R130.reuse, R82 ;  /* 0x0000005282097220 */ /* 0x040fe20000400000 */
[----:B------:R-:W-:Y:S01]  /*9fe0*/  FMUL R13, R130, R83 ;  /* 0x00000053820d7220 */ /* 0x000fe20000400000 */
[C---:B------:R-:W-:Y:S01]  /*9ff0*/  FFMA R12, R133.reuse, R15, R12 ;  /* 0x0000000f850c7223 */ /* 0x040fe2000000000c */
[C---:B------:R-:W-:Y:S01]  /*a000*/  FFMA R8, R133.reuse, R14, R8 ;  /* 0x0000000e85087223 */ /* 0x040fe20000000008 */
[----:B------:R-:W-:Y:S01]  /*a010*/  FFMA R9, R133, R16, R9 ;  /* 0x0000001085097223 */ /* 0x000fe20000000009 */
[----:B------:R-:W-:Y:S01]  /*a020*/  F2FP.BF16.F32.PACK_AB R95, R11, R10 ;  /* 0x0000000a0b5f723e */ /* 0x000fe200000010ff */
[C---:B------:R-:W-:Y:S01]  /*a030*/  FFMA R13, R133.reuse, R18, R13 ;  /* 0x00000012850d7223 */ /* 0x040fe2000000000d */
[----:B------:R-:W-:Y:S01]  /*a040*/  SHF.L.U32 R16, R146, 0x10, RZ ;  /* 0x0000001092107819 */ /* 0x000fe200000006ff */
[----:B------:R-:W-:Y:S01]  /*a050*/  FMUL R10, R130, R84 ;  /* 0x00000054820a7220 */ /* 0x000fe20000400000 */
[----:B------:R-:W-:Y:S01]  /*a060*/  LOP3.LUT R18, R146, 0xffff0000, RZ, 0xc0, !PT ;  /* 0xffff000092127812 */ /* 0x000fe200078ec0ff */
[----:B------:R4:W-:Y:S01]  /*a070*/  @!P1 STS.128 [R197+0x3020], R92 ;  /* 0x0030205cc5009388 */ /* 0x0009e20000000c00 */
[C---:B------:R-:W-:Y:S01]  /*a080*/  FMUL R11, R130.reuse, R85 ;  /* 0x00000055820b7220 */ /* 0x040fe20000400000 */
[C---:B------:R-:W-:Y:S01]  /*a090*/  FMUL R14, R130.reuse, R86 ;  /* 0x00000056820e7220 */ /* 0x040fe20000400000 */
[----:B------:R-:W-:Y:S01]  /*a0a0*/  FMUL R15, R130, R87 ;  /* 0x00000057820f7220 */ /* 0x000fe20000400000 */
[C---:B------:R-:W-:Y:S01]  /*a0b0*/  FFMA R10, R133.reuse, R16, R10 ;  /* 0x00000010850a7223 */ /* 0x040fe2000000000a */
[C---:B------:R-:W-:Y:S01]  /*a0c0*/  FFMA R11, R133.reuse, R18, R11 ;  /* 0x00000012850b7223 */ /* 0x040fe2000000000b */
[C---:B------:R-:W-:Y:S01]  /*a0d0*/  FFMA R14, R133.reuse, R17, R14 ;  /* 0x00000011850e7223 */ /* 0x040fe2000000000e */
[----:B------:R-:W-:Y:S01]  /*a0e0*/  FFMA R15, R133, R20, R15 ;  /* 0x00000014850f7223 */ /* 0x000fe2000000000f */
[----:B---3--:R-:W-:Y:S01]  /*a0f0*/  F2FP.BF16.F32.PACK_AB R96, R8, R12 ;  /* 0x0000000c0860723e */ /* 0x008fe200000010ff */
[----:B------:R-:W-:Y:S01]  /*a100*/  BSSY.RECONVERGENT B0, `(.L_x_125) ;  /* 0x0000021000007945 */ /* 0x000fe20003800200 */
[----:B------:R-:W-:Y:S02]  /*a110*/  F2FP.BF16.F32.PACK_AB R97, R13, R9 ;  /* 0x000000090d61723e */ /* 0x000fe400000010ff */
[----:B------:R-:W-:Y:S02]  /*a120*/  F2FP.BF16.F32.PACK_AB R98, R11, R10 ;  /* 0x0000000a0b62723e */ /* 0x000fe400000010ff */
[----:B------:R-:W-:Y:S02]  /*a130*/  F2FP.BF16.F32.PACK_AB R99, R15, R14 ;  /* 0x0000000e0f63723e */ /* 0x000fe400000010ff */
[----:B------:R-:W-:Y:S02]  /*a140*/  MOV R12, UR47 ;  /* 0x0000002f000c7c02 */ /* 0x000fe40008000f00 */
[----:B------:R-:W-:Y:S01]  /*a150*/  LEA R11, R138, UR45, 0x3 ;  /* 0x0000002d8a0b7c11 */ /* 0x000fe2000f8e18ff */
[----:B------:R4:W-:Y:S01]  /*a160*/  @!P1 STS.128 [R196+0x3010], R96 ;  /* 0x00301060c4009388 */ /* 0x0009e20000000c00 */
[----:B------:R-:W-:Y:S02]  /*a170*/  @P2 LEA R12, R12, UR45, 0x3 ;  /* 0x0000002d0c0c2c11 */ /* 0x000fe4000f8e18ff */
[----:B------:R-:W-:Y:S02]  /*a180*/  @P2 SHF.L.U32 R14, RZ, 0x1f, RZ ;  /* 0x0000001fff0e2819 */ /* 0x000fe400000006ff */
[----:B------:R-:W-:Y:S01]  /*a190*/  @P2 IADD3 R12, PT, PT, R12, 0x50, RZ ;  /* 0x000000500c0c2810 */ /* 0x000fe20007ffe0ff */
[----:B------:R-:W-:Y:S01]  /*a1a0*/  @!PT LDS RZ, [RZ] ;  /* 0x00000000fffff984 */ /* 0x000fe20000000800 */
[----:B------:R-:W-:Y:S01]  /*a1b0*/  @!PT LDS RZ, [RZ] ;  /* 0x00000000fffff984 */ /* 0x000fe20000000800 */
[----:B------:R-:W-:Y:S01]  /*a1c0*/  @!PT LDS RZ, [RZ] ;  /* 0x00000000fffff984 */ /* 0x000fe20000000800 */
[----:B------:R-:W-:Y:S01]  /*a1d0*/  @!PT LDS RZ, [RZ] ;  /* 0x00000000fffff984 */ /* 0x000fe20000000800 */
[----:B------:R3:W-:Y:S06]  /*a1e0*/  MEMBAR.ALL.CTA ;  /* 0x0000000000007992 */ /* 0x0007ec0000008000 */
[----:B---3--:R-:W3:Y:S01]  /*a1f0*/  FENCE.VIEW.ASYNC.S ;  /* 0x00000000000073c6 */ /* 0x008ee20000000000 */
[----:B-1----:R-:W-:Y:S01]  /*a200*/  @P2 PRMT R12, R201, 0x654, R12 ;  /* 0x00000654c90c2816 */ /* 0x002fe2000000000c */
[----:B---3--:R-:W-:Y:S06]  /*a210*/  BAR.SYNC.DEFER_BLOCKING 0x1, 0x80 ;  /* 0x0042000000007b1d */ /* 0x008fec0000010000 */
[----:B------:R-:W-:Y:S05]  /*a220*/  @P0 BRA `(.L_x_126) ;  /* 0x0000000000380947 */ /* 0x000fea0003800000 */
[----:B------:R-:W-:Y:S01]  /*a230*/  R2UR UR9, R202 ;  /* 0x00000000ca0972ca */ /* 0x000fe200000e0000 */
[----:B------:R-:W-:Y:S02]  /*a240*/  UIADD3 UR4, UP0, UPT, UR54, 0xa80, URZ ;  /* 0x00000a8036047890 */ /* 0x000fe4000ff1e0ff */
[----:B------:R-:W-:Y:S02]  /*a250*/  UIADD3 UR10, UPT, UPT, UR50, 0x40, URZ ;  /* 0x00000040320a7890 */ /* 0x000fe4000fffe0ff */
[----:B------:R-:W-:Y:S02]  /*a260*/  UIADD3 UR8, UPT, UPT, UR45, 0x2200, URZ ;  /* 0x000022002d087890 */ /* 0x000fe4000fffe0ff */
[----:B------:R-:W-:Y:S01]  /*a270*/  UIADD3.X UR5, UPT, UPT, URZ, UR55, URZ, UP0, !UPT ;  /* 0x00000037ff057290 */ /* 0x000fe200087fe4ff */
[----:B------:R-:W-:Y:S01]  /*a280*/  UMOV UR11, UR44 ;  /* 0x0000002c000b7c82 */ /* 0x000fe20008000000 */
[----:B------:R-:W-:Y:S01]  /*a290*/  UIADD3 UR12, UPT, UPT, UR45, 0x3200, URZ ;  /* 0x000032002d0c7890 */ /* 0x000fe2000fffe0ff */
[----:B------:R-:W-:Y:S03]  /*a2a0*/  UMOV UR15, UR44 ;  /* 0x0000002c000f7c82 */ /* 0x000fe60008000000 */
[----:B------:R-:W-:Y:S01]  /*a2b0*/  UIADD3 UR13, UPT, UPT, UR9, 0x80, URZ ;  /* 0x00000080090d7890 */ /* 0x000fe2000fffe0ff */
[----:B------:R-:W-:Y:S02]  /*a2c0*/  UMOV UR14, UR10 ;  /* 0x0000000a000e7c82 */ /* 0x000fe40008000000 */
[----:B------:R1:W-:Y:S06]  /*a2d0*/  UTMASTG.3D [UR8], [UR4] ;  /* 0x00000008040073b5 */ /* 0x0003ec0008010000 */
[----:B------:R1:W-:Y:S01]  /*a2e0*/  UTMASTG.3D [UR12], [UR4] ;  /* 0x0000000c040073b5 */ /* 0x0003e20008010000 */
[----:B------:R0:W-:Y:S01]  /*a2f0*/  UTMACMDFLUSH ;  /* 0x00000000000079b7 */ /* 0x0001e20000000000 */
[----:B-1----:R-:W-:Y:S04]  /*a300*/  DEPBAR.LE SB0, 0x1 ;  /* 0x000080400000791a */ /* 0x002fe80000000000 */
.L_x_126:
[----:B------:R-:W-:Y:S05]  /*a310*/  BSYNC.RECONVERGENT B0 ;  /* 0x0000000000007941 */ /* 0x000fea0003800200 */
.L_x_125:
[----:B------:R-:W-:Y:S01]  /*a320*/  BAR.SYNC.DEFER_BLOCKING 0x1, 0x80 ;  /* 0x0042000000007b1d */ /* 0x000fe20000010000 */
[----:B------:R-:W-:Y:S02]  /*a330*/  UISETP.NE.AND UP0, UPT, UR43, URZ, UPT ;  /* 0x000000ff2b00728c */ /* 0x000fe4000bf05270 */
[----:B------:R-:W-:Y:S03]  /*a340*/  UIADD3 UR5, UPT, UPT, UR47, 0x1, URZ ;  /* 0x000000012f057890 */ /* 0x000fe6000fffe0ff */
[----:B------:R1:W-:Y:S01]  /*a350*/  @P2 SYNCS.ARRIVE.TRANS64.RED.A1T0 RZ, [R12+URZ], RZ ;  /* 0x000000ff0cff29a7 */ /* 0x0003e200081004ff */
[----:B------:R-:W-:Y:S01]  /*a360*/  UMOV UR4, 0x40 ;  /* 0x0000004000047882 */ /* 0x000fe20000000000 */
[----:B------:R-:W-:Y:S01]  /*a370*/  BSSY B1, `(.L_x_127) ;  /* 0x0000021000017945 */ /* 0x000fe20003800000 */
[----:B------:R-:W-:Y:S02]  /*a380*/  USEL UR4, UR4, 0x20, !UP0 ;  /* 0x0000002004047887 */ /* 0x000fe4000c000000 */
[----:B------:R-:W-:Y:S02]  /*a390*/  UISETP.NE.AND UP0, UPT, UR5, 0x4, UPT ;  /* 0x000000040500788c */ /* 0x000fe4000bf05270 */
[----:B------:R-:W-:Y:S01]  /*a3a0*/  UIADD3 UR49, UPT, UPT, UR52, UR4, URZ ;  /* 0x0000000434317290 */ /* 0x000fe2000fffe0ff */
[----:B------:R-:W3:Y:S01]  /*a3b0*/  @P2 SYNCS.PHASECHK.TRANS64.TRYWAIT P0, [R11+URZ+0x30], R14 ;  /* 0x0000300e0b0025a7 */ /* 0x000ee200080011ff */
[----:B----4-:R-:W-:Y:S01]  /*a3c0*/  VIADD R92, R131, UR4 ;  /* 0x00000004835c7c36 */ /* 0x010fe20008000000 */
[----:B------:R-:W-:Y:S04]  /*a3d0*/  USEL UR46, UR5, URZ, UP0 ;  /* 0x000000ff052e7287 */ /* 0x000fe80008000000 */
[----:B------:R-:W-:Y:S04]  /*a3e0*/  SHF.R.U32.HI R6, RZ, 0x15, R92 ;  /* 0x00000015ff067819 */ /* 0x000fe8000001165c */
[----:B------:R-:W-:Y:S02]  /*a3f0*/  LOP3.LUT R17, R6, 0x3, RZ, 0xc0, !PT ;  /* 0x0000000306117812 */ /* 0x000fe400078ec0ff */
[----:B---3--:R-:W-:Y:S01]  /*a400*/  @P2 SEL R137, RZ, 0x1, !P0 ;  /* 0x00000001ff892807 */ /* 0x008fe20004000000 */
[----:B-1----:R-:W-:Y:S06]  /*a410*/  @!P2 BRA `(.L_x_128) ;  /* 0x000000000058a947 */ /* 0x002fec0003800000 */
        /* <DEDUP_REMOVED lines=8> */
[----:B------:R-:W-:Y:S04]  /*a4a0*/  SHF.L.U32 R4, RZ, 0x1f, RZ ;  /* 0x0000001fff047819 */ /* 0x000fe800000006ff */
[----:B------:R-:W1:Y:S02]  /*a4b0*/  SYNCS.PHASECHK.TRANS64.TRYWAIT P0, [R11+URZ+0x30], R4 ;  /* 0x000030040b0075a7 */ /* 0x000e6400080011ff */
[----:B-1----:R-:W-:Y:S05]  /*a4c0*/  @!P0 BRA `(.L_x_131) ;  /* 0x00000090008c8947 */ /* 0x002fea0003800000 */
.L_x_130:
[----:B------:R-:W-:Y:S05]  /*a4d0*/  BSYNC B0 ;  /* 0x0000000000007941 */ /* 0x000fea0003800000 */
.L_x_129:
[----:B------:R-:W-:Y:S02]  /*a4e0*/  ISETP.NE.AND P0, PT, R139, RZ, PT ;  /* 0x000000ff8b00720c */ /* 0x000fe40003f05270 */
[----:B------:R-:W-:Y:S11]  /*a4f0*/  IADD3 R138, PT, PT, R138, 0x1, RZ ;  /* 0x000000018a8a7810 */ /* 0x000ff60007ffe0ff */
[----:B------:R3:W4:Y:S04]  /*a500*/  @P0 LDS.128 R160, [R3+0x20] ;  /* 0x0000200003a00984 */ /* 0x0007280000000c00 */
[----:B------:R3:W1:Y:S04]  /*a510*/  @P0 LDS.128 R140, [R3+0x1020] ;  /* 0x00102000038c0984 */ /* 0x0006680000000c00 */
[----:B------:R3:W1:Y:S04]  /*a520*/  @P0 LDS.128 R168, [R7] ;  /* 0x0000000007a80984 */ /* 0x0006680000000c00 */
[----:B------:R3:W1:Y:S04]  /*a530*/  @P0 LDS.128 R152, [R7+0x1000] ;  /* 0x0010000007980984 */ /* 0x0006680000000c00 */
[----:B------:R3:W1:Y:S04]  /*a540*/  @P0 LDS.128 R164, [R5+0x10] ;  /* 0x0000100005a40984 */ /* 0x0006680000000c00 */
[----:B------:R3:W1:Y:S04]  /*a550*/  @P0 LDS.128 R148, [R5+0x1010] ;  /* 0x0010100005940984 */ /* 0x0006680000000c00 */
[----:B------:R3:W1:Y:S04]  /*a560*/  @P0 LDS.128 R156, [R0+0x10] ;  /* 0x00001000009c0984 */ /* 0x0006680000000c00 */
[----:B------:R3:W1:Y:S02]  /*a570*/  @P0 LDS.128 R144, [R0+0x1010] ;  /* 0x0010100000900984 */ /* 0x0006640000000c00 */
.L_x_128:
[----:B------:R-:W-:Y:S05]  /*a580*/  BSYNC B1 ;  /* 0x0000000000017941 */ /* 0x000fea0003800000 */
.L_x_127:
[----:B------:R-:W-:Y:S11]  /*a590*/  ISETP.NE.AND P0, PT, R192, R17, PT ;  /* 0x00000011c000720c */ /* 0x000ff60003f05270 */
[----:B------:R-:W-:Y:S02]  /*a5a0*/  @!UPT UIADD3 URZ, UPT, UPT, URZ, URZ, URZ ;  /* 0x000000fffffff290 */ /* 0x000fe4000fffe0ff */
[----:B------:R-:W-:Y:S05]  /*a5b0*/  @P0 BRA `(.L_x_132) ;  /* 0x0000000000bc0947 */ /* 0x000fea0003800000 */
[----:B------:R-:W-:Y:S11]  /*a5c0*/  LOP3.LUT P0, RZ, R6, 0x3, R181, 0x48, !PT ;  /* 0x0000000306ff7812 */ /* 0x000ff600078048b5 */
[----:B------:R-:W-:Y:S02]  /*a5d0*/  @!UPT UIADD3 URZ, UPT, UPT, URZ, URZ, URZ ;  /* 0x000000fffffff290 */ /* 0x000fe4000fffe0ff */
[----:B------:R-:W-:Y:S05]  /*a5e0*/  @!P0 BRA `(.L_x_133) ;  /* 0x0000000000408947 */ /* 0x000fea0003800000 */
[----:B------:R-:W3:Y:S01]  /*a5f0*/  LDCU.64 UR8, c[0x4][0x70] ;  /* 0x01000e00ff0877ac */ /* 0x000ee20008000a00 */
[----:B------:R-:W-:Y:S01]  /*a600*/  MOV R15, 0x0 ;  /* 0x00000000000f7802 */ /* 0x000fe20000000f00 */
[----:B------:R-:W-:Y:S02]  /*a610*/  HFMA2 R12, -RZ, RZ, 0, 5.9604644775390625e-08 ;  /* 0x00000001ff0c7431 */ /* 0x000fe400000001ff */
[----:B------:R-:W-:Y:S02]  /*a620*/  IMAD.MOV.U32 R8, RZ, RZ, 0x192 ;  /* 0x00000192ff087424 */ /* 0x000fe400078e00ff */
[----:B------:R-:W-:Y:S01]  /*a630*/  IMAD.MOV.U32 R13, RZ, RZ, RZ ;  /* 0x000000ffff0d7224 */ /* 0x000fe200078e00ff */
[----:B------:R-:W5:Y:S01]  /*a640*/  LDCU.64 UR6, c[0x4][0x78] ;  /* 0x01000f00ff0677ac */ /* 0x000f620008000a00 */
[----:B------:R-:W2:Y:S01]  /*a650*/  LDC.64 R14, c[0x4][R15] ;  /* 0x010000000f0e7b82 */ /* 0x000ea20000000a00 */
[----:B------:R-:W4:Y:S01]  /*a660*/  LDCU.64 UR4, c[0x4][0x10] ;  /* 0x01000200ff0477ac */ /* 0x000f220008000a00 */
[----:B---3--:R-:W-:Y:S01]  /*a670*/  MOV R5, UR9 ;  /* 0x0000000900057c02 */ /* 0x008fe20008000f00 */
[----:B-1----:R-:W-:Y:S01]  /*a680*/  IMAD.U32 R4, RZ, RZ, UR8 ;  /* 0x00000008ff047e24 */ /* 0x002fe2000f8e00ff */
[----:B-----5:R-:W-:Y:S01]  /*a690*/  MOV R7, UR7 ;  /* 0x0000000700077c02 */ /* 0x020fe20008000f00 */
[----:B------:R-:W-:Y:S01]  /*a6a0*/  IMAD.U32 R6, RZ, RZ, UR6 ;  /* 0x00000006ff067e24 */ /* 0x000fe2000f8e00ff */
[----:B----4-:R-:W-:Y:S01]  /*a6b0*/  MOV R11, UR5 ;  /* 0x00000005000b7c02 */ /* 0x010fe20008000f00 */
[----:B------:R-:W-:Y:S02]  /*a6c0*/  IMAD.U32 R10, RZ, RZ, UR4 ;  /* 0x00000004ff0a7e24 */ /* 0x000fe4000f8e00ff */
[----:B------:R-:W-:Y:S07]  /*a6d0*/  LEPC R20, `(.L_x_133) ;  /* 0x000000001014794e */ /* 0x000fee0000000000 */
[----:B--2---:R-:W-:Y:S05]  /*a6e0*/  CALL.ABS.NOINC R14 ;  /* 0x000000000e007343 */ /* 0x004fea0003c00000 */
.L_x_133:
[----:B------:R-:W-:Y:S05]  /*a6f0*/  WARPSYNC.ALL ;  /* 0x0000000000007948 */ /* 0x000fea0003800000 */
[C---:B------:R-:W-:Y:S01]  /*a700*/  R2UR UR4, R92.reuse ;  /* 0x000000005c0472ca */ /* 0x040fe200000e0000 */
[----:B---3--:R-:W-:Y:S05]  /*a710*/  VIADD R0, R92, 0x80 ;  /* 0x000000805c007836 */ /* 0x008fea0000000000 */
[----:B------:R-:W-:Y:S04]  /*a720*/  SHF.R.U32.HI R0, RZ, 0x15, R0 ;  /* 0x00000015ff007819 */ /* 0x000fe80000011600 */
[----:B------:R-:W-:Y:S03]  /*a730*/  LOP3.LUT P0, RZ, R0, 0x3, R181, 0x48, !PT ;  /* 0x0000000300ff7812 */ /* 0x000fe600078048b5 */
[----:B------:R-:W3:Y:S10]  /*a740*/  LDTM.x32 R24, tmem[UR4] ;  /* 0x00000004001879ee */ /* 0x000ef400082c0000 */
[----:B---3--:R-:W-:Y:S05]  /*a750*/  @!P0 BRA `(.L_x_134) ;  /* 0x0000000000408947 */ /* 0x008fea0003800000 */
        /* <DEDUP_REMOVED lines=16> */
.L_x_134:
[----:B------:R-:W-:Y:S05]  /*a860*/  WARPSYNC.ALL ;  /* 0x0000000000007948 */ /* 0x000fea0003800000 */
[----:B------:R-:W-:Y:S11]  /*a870*/  R2UR UR4, R92 ;  /* 0x000000005c0472ca */ /* 0x000ff600000e0000 */
[----:B------:R-:W-:Y:S02]  /*a880*/  @!UPT UIADD3 URZ, UPT, UPT, URZ, URZ, URZ ;  /* 0x000000fffffff290 */ /* 0x000fe4000fffe0ff */
[----:B------:R-:W3:Y:S02]  /*a890*/  LDTM.x32 R56, tmem[UR4+0x80] ;  /* 0x00008004003879ee */ /* 0x000ee400082c0000 */
[----:B---3--:R-:W-:Y:S01]  /*a8a0*/  NOP ;  /* 0x0000000000007918 */ /* 0x008fe20000000000 */
.L_x_132:
[----:B-1----:R-:W-:Y:S01]  /*a8b0*/  SHF.L.U32 R4, R168, 0x10, RZ ;  /* 0x00000010a8047819 */ /* 0x002fe200000006ff */
[----:B---3--:R-:W-:Y:S01]  /*a8c0*/  FMUL R0, R130, R24 ;  /* 0x0000001882007220 */ /* 0x008fe20000400000 */
[----:B------:R-:W-:Y:S01]  /*a8d0*/  LOP3.LUT R6, R168, 0xffff0000, RZ, 0xc0, !PT ;  /* 0xffff0000a8067812 */ /* 0x000fe200078ec0ff */
[C---:B------:R-:W-:Y:S01]  /*a8e0*/  FMUL R3, R130.reuse, R25 ;  /* 0x0000001982037220 */ /* 0x040fe20000400000 */
[----:B------:R-:W-:Y:S01]  /*a8f0*/  SHF.L.U32 R7, R169, 0x10, RZ ;  /* 0x00000010a9077819 */ /* 0x000fe200000006ff */
[----:B------:R-:W-:Y:S01]  /*a900*/  FFMA R0, R133, R4, R0 ;  /* 0x0000000485007223 */ /* 0x000fe20000000000 */
[----:B------:R-:W-:Y:S01]  /*a910*/  LOP3.LUT R8, R169, 0xffff0000, RZ, 0xc0, !PT ;  /* 0xffff0000a9087812 */ /* 0x000fe200078ec0ff */
[----:B------:R-:W-:Y:S01]  /*a920*/  FMUL R4, R130, R26 ;  /* 0x0000001a82047220 */ /* 0x000fe20000400000 */
[C---:B------:R-:W-:Y:S01]  /*a930*/  SHF.L.U32 R9, R170.reuse, 0x10, RZ ;  /* 0x00000010aa097819 */ /* 0x040fe200000006ff */
[----:B------:R-:W-:Y:S01]  /*a940*/  FFMA R3, R133, R6, R3 ;  /* 0x0000000685037223 */ /* 0x000fe20000000003 */
[----:B------:R-:W-:Y:S01]  /*a950*/  LOP3.LUT R10, R170, 0xffff0000, RZ, 0xc0, !PT ;  /* 0xffff0000aa0a7812 */ /* 0x000fe200078ec0ff */
[C---:B------:R-:W-:Y:S01]  /*a960*/  FMUL R5, R130.reuse, R27 ;  /* 0x0000001b82057220 */ /* 0x040fe20000400000 */
[C---:B------:R-:W-:Y:S01]  /*a970*/  SHF.L.U32 R11, R171.reuse, 0x10, RZ ;  /* 0x00000010ab0b7819 */ /* 0x040fe200000006ff */
[----:B------:R-:W-:Y:S01]  /*a980*/  FMUL R6, R130, R28 ;  /* 0x0000001c82067220 */ /* 0x000fe20000400000 */
[----:B------:R-:W-:Y:S01]  /*a990*/  LOP3.LUT R12, R171, 0xffff0000, RZ, 0xc0, !PT ;  /* 0xffff0000ab0c7812 */ /* 0x000fe200078ec0ff */
[C---:B------:R-:W-:Y:S01]  /*a9a0*/  FFMA R4, R133.reuse, R7, R4 ;  /* 0x0000000785047223 */ /* 0x040fe20000000004 */
[----:B------:R-:W-:Y:S01]  /*a9b0*/  ISETP.NE.AND P1, PT, R192, R17, PT ;  /* 0x00000011c000720c */ /* 0x000fe20003f25270 */
[----:B------:R-:W-:Y:S01]  /*a9c0*/  FFMA R5, R133, R8, R5 ;  /* 0x0000000885057223 */ /* 0x000fe20000000005 */
[----:B------:R-:W-:Y:S01]  /*a9d0*/  F2FP.BF16.F32.PACK_AB R16, R3, R0 ;  /* 0x000000000310723e */ /* 0x000fe200000010ff */
[C---:B------:R-:W-:Y:S01]  /*a9e0*/  FMUL R7, R130.reuse, R29 ;  /* 0x0000001d82077220 */ /* 0x040fe20000400000 */
[----:B------:R-:W-:Y:S01]  /*a9f0*/  LOP3.LUT R14, R159, 0xffff0000, RZ, 0xc0, !PT ;  /* 0xffff00009f0e7812 */ /* 0x000fe200078ec0ff */
[----:B------:R-:W-:Y:S01]  /*aa00*/  FFMA R6, R133, R9, R6 ;  /* 0x0000000985067223 */ /* 0x000fe20000000006 */
[----:B------:R-:W-:Y:S01]  /*aa10*/  F2FP.BF16.F32.PACK_AB R17, R5, R4 ;  /* 0x000000040511723e */ /* 0x000fe200000010ff */
[C---:B------:R-:W-:Y:S01]  /*aa20*/  FMUL R8, R130.reuse, R30 ;  /* 0x0000001e82087220 */ /* 0x040fe20000400000 */
[----:B------:R-:W-:Y:S01]  /*aa30*/  ISETP.NE.AND P2, PT, R195, RZ, PT ;  /* 0x000000ffc300720c */ /* 0x000fe20003f45270 */
[----:B------:R-:W-:Y:S01]  /*aa40*/  FMUL R9, R130, R31 ;  /* 0x0000001f82097220 */ /* 0x000fe20000400000 */
[----:B------:R-:W-:Y:S01]  /*aa50*/  ISETP.NE.AND P0, PT, R192, RZ, PT ;  /* 0x000000ffc000720c */ /* 0x000fe20003f05270 */
[C---:B------:R-:W-:Y:S01]  /*aa60*/  FFMA R7, R133.reuse, R10, R7 ;  /* 0x0000000a85077223 */ /* 0x040fe20000000007 */
[C---:B------:R-:W-:Y:S01]  /*aa70*/  FFMA R8, R133.reuse, R11, R8 ;  /* 0x0000000b85087223 */ /* 0x040fe20000000008 */
[----:B------:R-:W-:Y:S01]  /*aa80*/  SHF.L.U32 R11, R164, 0x10, RZ ;  /* 0x00000010a40b7819 */ /* 0x000fe200000006ff */
[----:B------:R-:W-:Y:S01]  /*aa90*/  FFMA R9, R133, R12, R9 ;  /* 0x0000000c85097223 */ /* 0x000fe20000000009 */
[----:B------:R-:W-:Y:S01]  /*aaa0*/  SHF.L.U32 R12, R166, 0x10, RZ ;  /* 0x00000010a60c7819 */ /* 0x000fe200000006ff */
[C---:B------:R-:W-:Y:S01]  /*aab0*/  FMUL R10, R130.reuse, R32 ;  /* 0x00000020820a7220 */ /* 0x040fe20000400000 */
[----:B------:R-:W-:Y:S01]  /*aac0*/  F2FP.BF16.F32.PACK_AB R18, R7, R6 ;  /* 0x000000060712723e */ /* 0x000fe200000010ff */
[----:B------:R-:W-:Y:S01]  /*aad0*/  FMUL R0, R130, R33 ;  /* 0x0000002182007220 */ /* 0x000fe20000400000 */
[----:B------:R-:W-:Y:S01]  /*aae0*/  F2FP.BF16.F32.PACK_AB R19, R9, R8 ;  /* 0x000000080913723e */ /* 0x000fe200000010ff */
[----:B------:R-:W-:Y:S01]  /*aaf0*/  FFMA R10, R133, R11, R10 ;  /* 0x0000000b850a7223 */ /* 0x000fe2000000000a */
[----:B------:R-:W-:Y:S01]  /*ab00*/  LOP3.LUT R6, R164, 0xffff0000, RZ, 0xc0, !PT ;  /* 0xffff0000a4067812 */ /* 0x000fe200078ec0ff */
[C---:B------:R-:W-:Y:S01]  /*ab10*/  FMUL R3, R130.reuse, R34 ;  /* 0x0000002282037220 */ /* 0x040fe20000400000 */
[C---:B------:R-:W-:Y:S01]  /*ab20*/  SHF.L.U32 R8, R165.reuse, 0x10, RZ ;  /* 0x00000010a5087819 */ /* 0x040fe200000006ff */
[----:B------:R1:W-:Y:S01]  /*ab30*/  @!P1 STS.128 [R191+0x4000], R16 ;  /* 0x00400010bf009388 */ /* 0x0003e20000000c00 */
[----:B------:R-:W-:Y:S01]  /*ab40*/  LOP3.LUT R7, R165, 0xffff0000, RZ, 0xc0, !PT ;  /* 0xffff0000a5077812 */ /* 0x000fe200078ec0ff */
[----:B------:R-:W-:Y:S01]  /*ab50*/  FMUL R4, R130, R35 ;  /* 0x0000002382047220 */ /* 0x000fe20000400000 */
[----:B------:R-:W-:Y:S01]  /*ab60*/  LOP3.LUT R9, R166, 0xffff0000, RZ, 0xc0, !PT ;  /* 0xffff0000a6097812 */ /* 0x000fe200078ec0ff */
[C---:B------:R-:W-:Y:S01]  /*ab70*/  FMUL R5, R130.reuse, R36 ;  /* 0x0000002482057220 */ /* 0x040fe20000400000 */
[----:B------:R-:W-:Y:S01]  /*ab80*/  LOP3.LUT R11, R167, 0xffff0000, RZ, 0xc0, !PT ;  /* 0xffff0000a70b7812 */ /* 0x000fe200078ec0ff */
[C---:B------:R-:W-:Y:S01]  /*ab90*/  FFMA R0, R133.reuse, R6, R0 ;  /* 0x0000000685007223 */ /* 0x040fe20000000000 */
[C---:B------:R-:W-:Y:S01]  /*aba0*/  FFMA R3, R133.reuse, R8, R3 ;  /* 0x0000000885037223 */ /* 0x040fe20000000003 */
[C---:B------:R-:W-:Y:S01]  /*abb0*/  FFMA R4, R133.reuse, R7, R4 ;  /* 0x0000000785047223 */ /* 0x040fe20000000004 */
[----:B------:R-:W-:Y:S01]  /*abc0*/  FFMA R5, R133, R12, R5 ;  /* 0x0000000c85057223 */ /* 0x000fe20000000005 */
[----:B------:R-:W-:Y:S01]  /*abd0*/  SHF.L.U32 R12, R167, 0x10, RZ ;  /* 0x00000010a70c7819 */ /* 0x000fe200000006ff */
[----:B------:R-:W-:Y:S01]  /*abe0*/  FMUL R6, R130, R37 ;  /* 0x0000002582067220 */ /* 0x000fe20000400000 */
[----:B------:R-:W-:Y:S01]  /*abf0*/  F2FP.BF16.F32.PACK_AB R20, R0, R10 ;  /* 0x0000000a0014723e */ /* 0x000fe200000010ff */
[----:B------:R-:W-:Y:S01]  /*ac00*/  FMUL R7, R130, R38 ;  /* 0x0000002682077220 */ /* 0x000fe20000400000 */
[----:B------:R-:W-:Y:S01]  /*ac10*/  F2FP.BF16.F32.PACK_AB R21, R4, R3 ;  /* 0x000000030415723e */ /* 0x000fe200000010ff */
[----:B------:R-:W-:Y:S01]  /*ac20*/  FMUL R8, R130, R39 ;  /* 0x0000002782087220 */ /* 0x000fe20000400000 */
[----:B----4-:R-:W-:Y:S01]  /*ac30*/  SHF.L.U32 R3, R160, 0x10, RZ ;  /* 0x00000010a0037819 */ /* 0x010fe200000006ff */
[C---:B------:R-:W-:Y:S01]  /*ac40*/  FFMA R6, R133.reuse, R9, R6 ;  /* 0x0000000985067223 */ /* 0x040fe20000000006 */
[----:B------:R-:W-:Y:S01]  /*ac50*/  SHF.L.U32 R9, R162, 0x10, RZ ;  /* 0x00000010a2097819 */ /* 0x000fe200000006ff */
[----:B------:R-:W-:Y:S01]  /*ac60*/  FFMA R7, R133, R12, R7 ;  /* 0x0000000c85077223 */ /* 0x000fe20000000007 */
[----:B------:R-:W-:Y:S01]  /*ac70*/  LOP3.LUT R10, R157, 0xffff0000, RZ, 0xc0, !PT ;  /* 0xffff00009d0a7812 */ /* 0x000fe200078ec0ff */
[C---:B------:R-:W-:Y:S01]  /*ac80*/  FFMA R8, R133.reuse, R11, R8 ;  /* 0x0000000b85087223 */ /* 0x040fe20000000008 */
[----:B------:R-:W-:Y:S01]  /*ac90*/  F2FP.BF16.F32.PACK_AB R22, R6, R5 ;  /* 0x000000050616723e */ /* 0x000fe200000010ff */
[----:B------:R-:W-:Y:S01]  /*aca0*/  FMUL R0, R130, R40 ;  /* 0x0000002882007220 */ /* 0x000fe20000400000 */
[----:B------:R-:W-:Y:S01]  /*acb0*/  LOP3.LUT R6, R160, 0xffff0000, RZ, 0xc0, !PT ;  /* 0xffff0000a0067812 */ /* 0x000fe200078ec0ff */
[----:B------:R-:W-:Y:S01]  /*acc0*/  FMUL R4, R130, R42 ;  /* 0x0000002a82047220 */ /* 0x000fe20000400000 */
[----:B------:R-:W-:Y:S01]  /*acd0*/  F2FP.BF16.F32.PACK_AB R23, R8, R7 ;  /* 0x000000070817723e */ /* 0x000fe200000010ff */
[----:B------:R-:W-:Y:S01]  /*ace0*/  FFMA R0, R133, R3, R0 ;  /* 0x0000000385007223 */ /* 0x000fe20000000000 */
[C---:B------:R-:W-:Y:S01]  /*acf0*/  SHF.L.U32 R7, R161.reuse, 0x10, RZ ;  /* 0x00000010a1077819 */ /* 0x040fe200000006ff */
[C---:B------:R-:W-:Y:S01]  /*ad00*/  FMUL R3, R130.reuse, R41 ;  /* 0x0000002982037220 */ /* 0x040fe20000400000 */
[----:B------:R-:W-:Y:S01]  /*ad10*/  LOP3.LUT R8, R161, 0xffff0000, RZ, 0xc0, !PT ;  /* 0xffff0000a1087812 */ /* 0x000fe200078ec0ff */
[----:B------:R-:W-:Y:S01]  /*ad20*/  FMUL R5, R130, R43 ;  /* 0x0000002b82057220 */ /* 0x000fe20000400000 */
[----:B------:R-:W-:Y:S01]  /*ad30*/  LOP3.LUT R12, R158, 0xffff0000, RZ, 0xc0, !PT ;  /* 0xffff00009e0c7812 */ /* 0x000fe200078ec0ff */
[----:B------:R-:W-:Y:S01]  /*ad40*/  FFMA R3, R133, R6, R3 ;  /* 0x0000000685037223 */ /* 0x000fe20000000003 */
[----:B------:R-:W-:Y:S01]  /*ad50*/  SHF.L.U32 R11, R159, 0x10, RZ ;  /* 0x000000109f0b7819 */ /* 0x000fe200000006ff */
[C---:B------:R-:W-:Y:S01]  /*ad60*/  FFMA R4, R133.reuse, R7, R4 ;  /* 0x0000000785047223 */ /* 0x040fe20000000004 */
        /* <DEDUP_REMOVED lines=60> */
[----:B------:R-:W-:Y:S01]  /*b130*/  FFMA R5, R133, R12, R5 ;  /* 0x0000000c85057223 */ /* 0x000fe20000000005 */
[----:B------:R-:W-:Y:S01]  /*b140*/  SHF.L.U32 R12, R155, 0x10, RZ ;  /* 0x000000109b0c7819 */ /* 0x000fe200000006ff */
[----:B------:R-:W-:Y:S01]  /*b150*/  FMUL R6, R130, R61 ;  /* 0x0000003d82067220 */ /* 0x000fe20000400000 */
[----:B------:R-:W-:Y:S01]  /*b160*/  F2FP.BF16.F32.PACK_AB R89, R4, R3 ;  /* 0x000000030459723e */ /* 0x000fe200000010ff */
[----:B------:R-:W-:Y:S01]  /*b170*/  FMUL R7, R130, R62 ;  /* 0x0000003e82077220 */ /* 0x000fe20000400000 */
[----:B------:R-:W-:Y:S01]  /*b180*/  SHF.L.U32 R3, R148, 0x10, RZ ;  /* 0x0000001094037819 */ /* 0x000fe200000006ff */
[----:B------:R-:W-:Y:S01]  /*b190*/  FMUL R8, R130, R63 ;  /* 0x0000003f82087220 */ /* 0x000fe20000400000 */
[----:B------:R-:W-:Y:S01]  /*b1a0*/  LOP3.LUT R14, R147, 0xffff0000, RZ, 0xc0, !PT ;  /* 0xffff0000930e7812 */ /* 0x000fe200078ec0ff */
        /* <DEDUP_REMOVED lines=8> */
[----:B------:R1:W-:Y:S01]  /*b230*/  @!P1 STS.128 [R196+0x4010], R20 ;  /* 0x00401014c4009388 */ /* 0x0003e20000000c00 */
[----:B------:R-:W-:Y:S01]  /*b240*/  F2FP.BF16.F32.PACK_AB R91, R8, R7 ;  /* 0x00000007085b723e */ /* 0x000fe200000010ff */
[----:B------:R-:W-:Y:S01]  /*b250*/  FFMA R0, R133, R3, R0 ;  /* 0x0000000385007223 */ /* 0x000fe20000000000 */
[C---:B------:R-:W-:Y:S01]  /*b260*/  SHF.L.U32 R7, R149.reuse, 0x10, RZ ;  /* 0x0000001095077819 */ /* 0x040fe200000006ff */
[C---:B------:R-:W-:Y:S01]  /*b270*/  FMUL R3, R130.reuse, R65 ;  /* 0x0000004182037220 */ /* 0x040fe20000400000 */
[----:B------:R-:W-:Y:S01]  /*b280*/  LOP3.LUT R8, R149, 0xffff0000, RZ, 0xc0, !PT ;  /* 0xffff000095087812 */ /* 0x000fe200078ec0ff */
[C---:B------:R-:W-:Y:S01]  /*b290*/  FMUL R4, R130.reuse, R66 ;  /* 0x0000004282047220 */ /* 0x040fe20000400000 */
[----:B------:R-:W-:Y:S01]  /*b2a0*/  SHF.L.U32 R11, R147, 0x10, RZ ;  /* 0x00000010930b7819 */ /* 0x000fe200000006ff */
[C---:B------:R-:W-:Y:S01]  /*b2b0*/  FMUL R5, R130.reuse, R67 ;  /* 0x0000004382057220 */ /* 0x040fe20000400000 */
[C---:B------:R-:W-:Y:S01]  /*b2c0*/  FFMA R3, R133.reuse, R6, R3 ;  /* 0x0000000685037223 */ /* 0x040fe20000000003 */
[C---:B------:R-:W-:Y:S01]  /*b2d0*/  FFMA R4, R133.reuse, R7, R4 ;  /* 0x0000000785047223 */ /* 0x040fe20000000004 */
[----:B------:R-:W-:Y:S01]  /*b2e0*/  FMUL R6, R130, R68 ;  /* 0x0000004482067220 */ /* 0x000fe20000400000 */
[----:B------:R-:W-:Y:S01]  /*b2f0*/  FFMA R5, R133, R8, R5 ;  /* 0x0000000885057223 */ /* 0x000fe20000000005 */
[----:B------:R-:W-:Y:S01]  /*b300*/  LOP3.LUT R8, R150, 0xffff0000, RZ, 0xc0, !PT ;  /* 0xffff000096087812 */ /* 0x000fe200078ec0ff */
[C---:B------:R-:W-:Y:S01]  /*b310*/  FMUL R7, R130.reuse, R69 ;  /* 0x0000004582077220 */ /* 0x040fe20000400000 */
[----:B---3--:R-:W-:Y:S01]  /*b320*/  F2FP.BF16.F32.PACK_AB R16, R3, R0 ;  /* 0x000000000310723e */ /* 0x008fe200000010ff */
[----:B------:R3:W-:Y:S01]  /*b330*/  @!P1 STS.128 [R191+0x5000], R88 ;  /* 0x00500058bf009388 */ /* 0x0007e20000000c00 */
[----:B------:R-:W-:Y:S01]  /*b340*/  F2FP.BF16.F32.PACK_AB R17, R5, R4 ;  /* 0x000000040511723e */ /* 0x000fe200000010ff */
[----:B------:R-:W-:Y:S01]  /*b350*/  FFMA R6, R133, R9, R6 ;  /* 0x0000000985067223 */ /* 0x000fe20000000006 */
[----:B------:R-:W-:Y:S01]  /*b360*/  SHF.L.U32 R5, R151, 0x10, RZ ;  /* 0x0000001097057819 */ /* 0x000fe200000006ff */
[----:B------:R-:W-:Y:S01]  /*b370*/  FFMA R7, R133, R8, R7 ;  /* 0x0000000885077223 */ /* 0x000fe20000000007 */
[----:B------:R-:W-:Y:S01]  /*b380*/  LOP3.LUT R8, R151, 0xffff0000, RZ, 0xc0, !PT ;  /* 0xffff000097087812 */ /* 0x000fe200078ec0ff */
[----:B------:R-:W-:Y:S01]  /*b390*/  FMUL R0, R130, R70 ;  /* 0x0000004682007220 */ /* 0x000fe20000400000 */
[----:B------:R-:W-:Y:S01]  /*b3a0*/  SHF.L.U32 R9, R140, 0x10, RZ ;  /* 0x000000108c097819 */ /* 0x000fe200000006ff */
[C---:B------:R-:W-:Y:S01]  /*b3b0*/  FMUL R3, R130.reuse, R71 ;  /* 0x0000004782037220 */ /* 0x040fe20000400000 */
[----:B------:R-:W-:Y:S01]  /*b3c0*/  F2FP.BF16.F32.PACK_AB R18, R7, R6 ;  /* 0x000000060712723e */ /* 0x000fe200000010ff */
[----:B------:R-:W-:Y:S01]  /*b3d0*/  FMUL R4, R130, R72 ;  /* 0x0000004882047220 */ /* 0x000fe20000400000 */
        /* <DEDUP_REMOVED lines=15> */
[C---:B------:R-:W-:Y:S01]  /*b4d0*/  FMUL R0, R130.reuse, R76 ;  /* 0x0000004c82007220 */ /* 0x040fe20000400000 */
[----:B-1----:R-:W-:Y:S01]  /*b4e0*/  F2FP.BF16.F32.PACK_AB R20, R5, R4 ;  /* 0x000000040514723e */ /* 0x002fe200000010ff */
[C---:B------:R-:W-:Y:S01]  /*b4f0*/  FMUL R3, R130.reuse, R77 ;  /* 0x0000004d82037220 */ /* 0x040fe20000400000 */
[----:B------:R-:W-:Y:S01]  /*b500*/  F2FP.BF16.F32.PACK_AB R21, R7, R6 ;  /* 0x000000060715723e */ /* 0x000fe200000010ff */
[----:B------:R3:W-:Y:S01]  /*b510*/  @!P1 STS.128 [R199+0x5010], R16 ;  /* 0x00501010c7009388 */ /* 0x0007e20000000c00 */
[----:B------:R-:W-:Y:S01]  /*b520*/  SHF.L.U32 R7, R143, 0x10, RZ ;  /* 0x000000108f077819 */ /* 0x000fe200000006ff */
[----:B------:R-:W-:Y:S01]  /*b530*/  FFMA R0, R133, R8, R0 ;  /* 0x0000000885007223 */ /* 0x000fe20000000000 */
[----:B------:R-:W-:Y:S01]  /*b540*/  LOP3.LUT R8, R143, 0xffff0000, RZ, 0xc0, !PT ;  /* 0xffff00008f087812 */ /* 0x000fe200078ec0ff */
        /* <DEDUP_REMOVED lines=28> */
[----:B------:R-:W-:Y:S02]  /*b710*/  F2FP.BF16.F32.PACK_AB R12, R0, R6 ;  /* 0x00000006000c723e */ /* 0x000fe400000010ff */
[----:B------:R-:W-:Y:S02]  /*b720*/  F2FP.BF16.F32.PACK_AB R13, R7, R3 ;  /* 0x00000003070d723e */ /* 0x000fe400000010ff */
[----:B------:R-:W-:Y:S02]  /*b730*/  F2FP.BF16.F32.PACK_AB R14, R5, R4 ;  /* 0x00000004050e723e */ /* 0x000fe400000010ff */
[----:B------:R-:W-:Y:S02]  /*b740*/  F2FP.BF16.F32.PACK_AB R15, R9, R8 ;  /* 0x00000008090f723e */ /* 0x000fe400000010ff */
[----:B------:R-:W-:Y:S02]  /*b750*/  MOV R0, UR46 ;  /* 0x0000002e00007c02 */ /* 0x000fe40008000f00 */
[----:B------:R-:W-:Y:S01]  /*b760*/  @P2 SHF.L.U32 R3, RZ, 0x1f, RZ ;  /* 0x0000001fff032819 */ /* 0x000fe200000006ff */
[----:B------:R3:W-:Y:S01]  /*b770*/  @!P1 STS.128 [R196+0x5010], R12 ;  /* 0x0050100cc4009388 */ /* 0x0007e20000000c00 */
[----:B------:R-:W-:Y:S04]  /*b780*/  @P2 LEA R0, R0, UR45, 0x3 ;  /* 0x0000002d00002c11 */ /* 0x000fe8000f8e18ff */
[----:B------:R-:W-:Y:S02]  /*b790*/  @P2 IADD3 R4, PT, PT, R0, 0x50, RZ ;  /* 0x0000005000042810 */ /* 0x000fe40007ffe0ff */
[----:B------:R-:W-:Y:S01]  /*b7a0*/  LEA R0, R138, UR45, 0x3 ;  /* 0x0000002d8a007c11 */ /* 0x000fe2000f8e18ff */
[----:B------:R-:W-:Y:S01]  /*b7b0*/  @!PT LDS RZ, [RZ] ;  /* 0x00000000fffff984 */ /* 0x000fe20000000800 */
[----:B------:R-:W-:Y:S01]  /*b7c0*/  @!PT LDS RZ, [RZ] ;  /* 0x00000000fffff984 */ /* 0x000fe20000000800 */
[----:B------:R-:W-:Y:S01]  /*b7d0*/  @!PT LDS RZ, [RZ] ;  /* 0x00000000fffff984 */ /* 0x000fe20000000800 */
[----:B------:R-:W-:Y:S01]  /*b7e0*/  @!PT LDS RZ, [RZ] ;  /* 0x00000000fffff984 */ /* 0x000fe20000000800 */
[----:B------:R1:W-:Y:S06]  /*b7f0*/  MEMBAR.ALL.CTA ;  /* 0x0000000000007992 */ /* 0x0003ec0000008000 */
[----:B-1----:R-:W1:Y:S02]  /*b800*/  FENCE.VIEW.ASYNC.S ;  /* 0x00000000000073c6 */ /* 0x002e640000000000 */
[----:B------:R-:W-:Y:S05]  /*b810*/  WARPSYNC.ALL ;  /* 0x0000000000007948 */ /* 0x000fea0003800000 */
[----:B------:R-:W-:Y:S01]  /*b820*/  BSSY.RECONVERGENT B0, `(.L_x_135) ;  /* 0x0000010000007945 */ /* 0x000fe20003800200 */
[----:B------:R-:W-:Y:S01]  /*b830*/  @P2 PRMT R4, R201, 0x654, R4 ;  /* 0x00000654c9042816 */ /* 0x000fe20000000004 */
[----:B-1----:R-:W-:Y:S06]  /*b840*/  BAR.SYNC.DEFER_BLOCKING 0x1, 0x80 ;  /* 0x0042000000007b1d */ /* 0x002fec0000010000 */
[----:B------:R-:W-:Y:S05]  /*b850*/  @P0 BRA `(.L_x_136) ;  /* 0x0000000000300947 */ /* 0x000fea0003800000 */
[----:B------:R-:W-:Y:S02]  /*b860*/  UIADD3 UR4, UP0, UPT, UR54, 0xa80, URZ ;  /* 0x00000a8036047890 */ /* 0x000fe4000ff1e0ff */
[----:B------:R-:W-:Y:S02]  /*b870*/  UIADD3 UR48, UPT, UPT, UR45, 0x4200, URZ ;  /* 0x000042002d307890 */ /* 0x000fe4000fffe0ff */
[----:B------:R-:W-:Y:S01]  /*b880*/  UIADD3.X UR5, UPT, UPT, URZ, UR55, URZ, UP0, !UPT ;  /* 0x00000037ff057290 */ /* 0x000fe200087fe4ff */
[----:B------:R-:W-:Y:S01]  /*b890*/  UMOV UR51, UR44 ;  /* 0x0000002c00337c82 */ /* 0x000fe20008000000 */
[----:B------:R-:W-:Y:S02]  /*b8a0*/  UIADD3 UR9, UPT, UPT, UR49, 0x80, URZ ;  /* 0x0000008031097890 */ /* 0x000fe4000fffe0ff */
[----:B------:R-:W-:Y:S01]  /*b8b0*/  UIADD3 UR8, UPT, UPT, UR45, 0x5200, URZ ;  /* 0x000052002d087890 */ /* 0x000fe2000fffe0ff */
[----:B------:R-:W-:Y:S01]  /*b8c0*/  UMOV UR10, UR50 ;  /* 0x00000032000a7c82 */ /* 0x000fe20008000000 */
[----:B------:R-:W-:Y:S03]  /*b8d0*/  UMOV UR11, UR44 ;  /* 0x0000002c000b7c82 */ /* 0x000fe60008000000 */
[----:B------:R1:W-:Y:S04]  /*b8e0*/  UTMASTG.3D [UR48], [UR4] ;  /* 0x00000030040073b5 */ /* 0x0003e80008010000 */
[----:B------:R1:W-:Y:S01]  /*b8f0*/  UTMASTG.3D [UR8], [UR4] ;  /* 0x00000008040073b5 */ /* 0x0003e20008010000 */
[----:B------:R0:W-:Y:S01]  /*b900*/  UTMACMDFLUSH ;  /* 0x00000000000079b7 */ /* 0x0001e20000000000 */
[----:B-1----:R-:W-:Y:S04]  /*b910*/  DEPBAR.LE SB0, 0x1 ;  /* 0x000080400000791a */ /* 0x002fe80000000000 */
.L_x_136:
[----:B------:R-:W-:Y:S05]  /*b920*/  BSYNC.RECONVERGENT B0 ;  /* 0x0000000000007941 */ /* 0x000fea0003800200 */
.L_x_135:
[----:B------:R-:W-:Y:S01]  /*b930*/  BAR.SYNC.DEFER_BLOCKING 0x1, 0x80 ;  /* 0x0042000000007b1d */ /* 0x000fe20000010000 */
[----:B------:R-:W-:Y:S01]  /*b940*/  UIADD3 UR4, UPT, UPT, UR46, 0x1, URZ ;  /* 0x000000012e047890 */ /* 0x000fe2000fffe0ff */
[----:B---3--:R-:W-:Y:S03]  /*b950*/  HFMA2 R16, -RZ, RZ, 0, 0 ;  /* 0x00000000ff107431 */ /* 0x008fe600000001ff */
[----:B------:R-:W-:Y:S04]  /*b960*/  UISETP.NE.AND UP0, UPT, UR4, 0x4, UPT ;  /* 0x000000040400788c */ /* 0x000fe8000bf05270 */
[----:B------:R-:W-:Y:S01]  /*b970*/  USEL UR47, UR4, URZ, UP0 ;  /* 0x000000ff042f7287 */ /* 0x000fe20008000000 */
[----:B------:R1:W-:Y:S01]  /*b980*/  @P2 SYNCS.ARRIVE.TRANS64.RED.A1T0 RZ, [R4+URZ], RZ ;  /* 0x000000ff04ff29a7 */ /* 0x0003e200081004ff */
[----:B------:R-:W-:Y:S01]  /*b990*/  BSSY B1, `(.L_x_137) ;  /* 0x000001e000017945 */ /* 0x000fe20003800000 */
[----:B------:R-:W3:Y:S02]  /*b9a0*/  @P2 SYNCS.PHASECHK.TRANS64.TRYWAIT P0, [R0+URZ+0x30], R3 ;  /* 0x00003003000025a7 */ /* 0x000ee400080011ff */
        /* <DEDUP_REMOVED lines=13> */
.L_x_140:
[----:B------:R-:W-:Y:S05]  /*ba80*/  BSYNC B0 ;  /* 0x0000000000007941 */ /* 0x000fea0003800000 */
.L_x_139:
[----:B------:R-:W-:Y:S01]  /*ba90*/  ISETP.NE.AND P0, PT, R139, RZ, PT ;  /* 0x000000ff8b00720c */ /* 0x000fe20003f05270 */
[----:B------:R-:W-:Y:S11]  /*baa0*/  VIADD R138, R138, 0x1 ;  /* 0x000000018a8a7836 */ /* 0x000ff60000000000 */
[----:B------:R-:W-:Y:S01]  /*bab0*/  @!UPT UIADD3 URZ, UPT, UPT, URZ, URZ, URZ ;  /* 0x000000fffffff290 */ /* 0x000fe2000fffe0ff */
[----:B------:R3:W4:Y:S04]  /*bac0*/  @P0 LDS.128 R160, [R4+0x20] ;  /* 0x0000200004a00984 */ /* 0x0007280000000c00 */
[----:B------:R3:W1:Y:S04]  /*bad0*/  @P0 LDS.128 R140, [R4+0x1020] ;  /* 0x00102000048c0984 */ /* 0x0006680000000c00 */
[----:B------:R3:W1:Y:S04]  /*bae0*/  @P0 LDS.128 R168, [R7] ;  /* 0x0000000007a80984 */ /* 0x0006680000000c00 */
[----:B------:R3:W1:Y:S04]  /*baf0*/  @P0 LDS.128 R152, [R7+0x1000] ;  /* 0x0010000007980984 */ /* 0x0006680000000c00 */
[----:B------:R3:W1:Y:S04]  /*bb00*/  @P0 LDS.128 R164, [R5+0x10] ;  /* 0x0000100005a40984 */ /* 0x0006680000000c00 */
[----:B------:R3:W1:Y:S04]  /*bb10*/  @P0 LDS.128 R148, [R5+0x1010] ;  /* 0x0010100005940984 */ /* 0x0006680000000c00 */
[----:B------:R3:W1:Y:S04]  /*bb20*/  @P0 LDS.128 R156, [R3+0x10] ;  /* 0x00001000039c0984 */ /* 0x0006680000000c00 */
[----:B------:R3:W1:Y:S01]  /*bb30*/  @P0 LDS.128 R144, [R3+0x1010] ;  /* 0x0010100003900984 */ /* 0x0006620000000c00 */
[C---:B------:R-:W-:Y:S04]  /*bb40*/  ISETP.NE.AND P0, PT, R138.reuse, 0x4, PT ;  /* 0x000000048a00780c */ /* 0x040fe80003f05270 */
[----:B------:R-:W-:Y:S02]  /*bb50*/  SEL R138, R138, RZ, P0 ;  /* 0x000000ff8a8a7207 */ /* 0x000fe40000000000 */
[----:B------:R-:W-:Y:S02]  /*bb60*/  SEL R16, RZ, 0x1, P0 ;  /* 0x00000001ff107807 */ /* 0x000fe40000000000 */
.L_x_138:
[----:B------:R-:W-:Y:S05]  /*bb70*/  BSYNC B1 ;  /* 0x0000000000017941 */ /* 0x000fea0003800000 */
.L_x_137:
[----:B------:R-:W-:Y:S05]  /*bb80*/  VIADD R92, R92, 0x400000 ;  /* 0x004000005c5c7836 */ /* 0x000fea0000000000 */
[----:B-1----:R-:W-:Y:S04]  /*bb90*/  SHF.R.U32.HI R0, RZ, 0x15, R92 ;  /* 0x00000015ff007819 */ /* 0x002fe8000001165c */
[----:B------:R-:W-:Y:S04]  /*bba0*/  LOP3.LUT R17, R0, 0x3, RZ, 0xc0, !PT ;  /* 0x0000000300117812 */ /* 0x000fe800078ec0ff */
        /* <DEDUP_REMOVED lines=11> */
[----:B------:R-:W1:Y:S01]  /*bc60*/  LDCU.64 UR6, c[0x4][0x78] ;  /* 0x01000f00ff0677ac */ /* 0x000e620008000a00 */
[----:B------:R-:W2:Y:S01]  /*bc70*/  LDC.64 R14, c[0x4][R15] ;  /* 0x010000000f0e7b82 */ /* 0x000ea20000000a00 */
[----:B------:R-:W5:Y:S01]  /*bc80*/  LDCU.64 UR4, c[0x4][0x10] ;  /* 0x01000200ff0477ac */ /* 0x000f620008000a00 */
[----:B---3--:R-:W-:Y:S01]  /*bc90*/  MOV R5, UR9 ;  /* 0x0000000900057c02 */ /* 0x008fe20008000f00 */
[----:B------:R-:W-:Y:S01]  /*bca0*/  IMAD.U32 R4, RZ, RZ, UR8 ;  /* 0x00000008ff047e24 */ /* 0x000fe2000f8e00ff */
[----:B-1----:R-:W-:Y:S01]  /*bcb0*/  MOV R7, UR7 ;  /* 0x0000000700077c02 */ /* 0x002fe20008000f00 */
[----:B------:R-:W-:Y:S01]  /*bcc0*/  IMAD.U32 R6, RZ, RZ, UR6 ;  /* 0x00000006ff067e24 */ /* 0x000fe2000f8e00ff */
[----:B-----5:R-:W-:Y:S01]  /*bcd0*/  MOV R11, UR5 ;  /* 0x00000005000b7c02 */ /* 0x020fe20008000f00 */
[----:B------:R-:W-:Y:S02]  /*bce0*/  IMAD.U32 R10, RZ, RZ, UR4 ;  /* 0x00000004ff0a7e24 */ /* 0x000fe4000f8e00ff */
[----:B------:R-:W-:Y:S07]  /*bcf0*/  LEPC R20, `(.L_x_143) ;  /* 0x000000001014794e */ /* 0x000fee0000000000 */
[----:B--2-4-:R-:W-:Y:S05]  /*bd00*/  CALL.ABS.NOINC R14 ;  /* 0x000000000e007343 */ /* 0x014fea0003c00000 */
.L_x_143:
[----:B------:R-:W-:Y:S05]  /*bd10*/  WARPSYNC.ALL ;  /* 0x0000000000007948 */ /* 0x000fea0003800000 */
[C---:B------:R-:W-:Y:S01]  /*bd20*/  R2UR UR4, R92.reuse ;  /* 0x000000005c0472ca */ /* 0x040fe200000e0000 */
[----:B------:R-:W-:Y:S05]  /*bd30*/  VIADD R0, R92, 0x80 ;  /* 0x000000805c007836 */ /* 0x000fea0000000000 */
[----:B------:R-:W-:Y:S04]  /*bd40*/  SHF.R.U32.HI R0, RZ, 0x15, R0 ;  /* 0x00000015ff007819 */ /* 0x000fe80000011600 */
[----:B------:R-:W-:Y:S03]  /*bd50*/  LOP3.LUT P0, RZ, R0, 0x3, R181, 0x48, !PT ;  /* 0x0000000300ff7812 */ /* 0x000fe600078048b5 */
[----:B------:R-:W1:Y:S10]  /*bd60*/  LDTM.x32 R24, tmem[UR4] ;  /* 0x00000004001879ee */ /* 0x000e7400082c0000 */
[----:B-1----:R-:W-:Y:S05]  /*bd70*/  @!P0 BRA `(.L_x_144) ;  /* 0x0000000000408947 */ /* 0x002fea0003800000 */
        /* <DEDUP_REMOVED lines=16> */
.L_x_144:
[----:B------:R-:W-:Y:S05]  /*be80*/  WARPSYNC.ALL ;  /* 0x0000000000007948 */ /* 0x000fea0003800000 */
[----:B------:R-:W-:Y:S11]  /*be90*/  R2UR UR4, R92 ;  /* 0x000000005c0472ca */ /* 0x000ff600000e0000 */
[----:B------:R-:W-:Y:S02]  /*bea0*/  @!UPT UIADD3 URZ, UPT, UPT, URZ, URZ, URZ ;  /* 0x000000fffffff290 */ /* 0x000fe4000fffe0ff */
[----:B------:R-:W1:Y:S02]  /*beb0*/  LDTM.x32 R56, tmem[UR4+0x80] ;  /* 0x00008004003879ee */ /* 0x000e6400082c0000 */
[----:B-1----:R-:W-:Y:S01]  /*bec0*/  NOP ;  /* 0x0000000000007918 */ /* 0x002fe20000000000 */
.L_x_142:
[----:B---3--:R-:W-:Y:S01]  /*bed0*/  SHF.L.U32 R4, R168, 0x10, RZ ;  /* 0x00000010a8047819 */ /* 0x008fe200000006ff */
[----:B------:R-:W-:Y:S01]  /*bee0*/  FMUL R0, R130, R24 ;  /* 0x0000001882007220 */ /* 0x000fe20000400000 */
        /* <DEDUP_REMOVED lines=233> */
[----:B------:R-:W-:Y:S01]  /*cd80*/  LEA R9, R138, UR45, 0x3 ;  /* 0x0000002d8a097c11 */ /* 0x000fe2000f8e18ff */
[----:B------:R3:W-:Y:S01]  /*cd90*/  @!P1 STS.128 [R196+0x7010], R12 ;  /* 0x0070100cc4009388 */ /* 0x0007e20000000c00 */
[----:B------:R-:W-:Y:S02]  /*cda0*/  @P2 LEA R0, R0, UR45, 0x3 ;  /* 0x0000002d00002c11 */ /* 0x000fe4000f8e18ff */
[----:B------:R-:W-:Y:S02]  /*cdb0*/  @P2 SHF.L.U32 R4, R16, 0x1f, RZ ;  /* 0x0000001f10042819 */ /* 0x000fe400000006ff */
[----:B------:R-:W-:Y:S01]  /*cdc0*/  @P2 IADD3 R0, PT, PT, R0, 0x50, RZ ;  /* 0x0000005000002810 */ /* 0x000fe20007ffe0ff */
        /* <DEDUP_REMOVED lines=13> */
[----:B------:R-:W-:Y:S02]  /*cea0*/  UIADD3 UR8, UPT, UPT, UR45, 0x6200, URZ ;  /* 0x000062002d087890 */ /* 0x000fe4000fffe0ff */
[----:B------:R-:W-:Y:S01]  /*ceb0*/  UIADD3.X UR5, UPT, UPT, URZ, UR55, URZ, UP0, !UPT ;  /* 0x00000037ff057290 */ /* 0x000fe200087fe4ff */
[----:B------:R-:W-:Y:S01]  /*cec0*/  UMOV UR9, UR49 ;  /* 0x0000003100097c82 */ /* 0x000fe20008000000 */
[----:B------:R-:W-:Y:S01]  /*ced0*/  UMOV UR11, UR44 ;  /* 0x0000002c000b7c82 */ /* 0x000fe20008000000 */
[----:B------:R-:W-:Y:S02]  /*cee0*/  UIADD3 UR13, UPT, UPT, UR49, 0x80, URZ ;  /* 0x00000080310d7890 */ /* 0x000fe4000fffe0ff */
[----:B------:R-:W-:Y:S01]  /*cef0*/  UIADD3 UR12, UPT, UPT, UR45, 0x7200, URZ ;  /* 0x000072002d0c7890 */ /* 0x000fe2000fffe0ff */
[----:B------:R-:W-:Y:S03]  /*cf00*/  UMOV UR15, UR44 ;  /* 0x0000002c000f7c82 */ /* 0x000fe60008000000 */
[----:B------:R1:W-:Y:S01]  /*cf10*/  UTMASTG.3D [UR8], [UR4] ;  /* 0x00000008040073b5 */ /* 0x0003e20008010000 */
[----:B------:R-:W-:Y:S04]  /*cf20*/  UMOV UR14, UR10 ;  /* 0x0000000a000e7c82 */ /* 0x000fe80008000000 */
[----:B------:R1:W-:Y:S01]  /*cf30*/  UTMASTG.3D [UR12], [UR4] ;  /* 0x0000000c040073b5 */ /* 0x0003e20008010000 */
[----:B------:R0:W-:Y:S01]  /*cf40*/  UTMACMDFLUSH ;  /* 0x00000000000079b7 */ /* 0x0001e20000000000 */
[----:B-1----:R-:W-:Y:S04]  /*cf50*/  DEPBAR.LE SB0, 0x1 ;  /* 0x000080400000791a */ /* 0x002fe80000000000 */
.L_x_146:
[----:B------:R-:W-:Y:S05]  /*cf60*/  BSYNC.RECONVERGENT B0 ;  /* 0x0000000000007941 */ /* 0x000fea0003800200 */
.L_x_145:
        /* <DEDUP_REMOVED lines=9> */
[----:B------:R-:W4:Y:S01]  /*d000*/  @P2 SYNCS.PHASECHK.TRANS64.TRYWAIT P0, [R9+URZ+0x30], R4 ;  /* 0x00003004090025a7 */ /* 0x000f2200080011ff */
[----:B------:R-:W-:Y:S01]  /*d010*/  VIADD R17, R131, UR4 ;  /* 0x0000000483117c36 */ /* 0x000fe20008000000 */
[----:B------:R-:W-:Y:S04]  /*d020*/  USEL UR46, UR5, URZ, UP0 ;  /* 0x000000ff052e7287 */ /* 0x000fe80008000000 */
[----:B------:R-:W-:Y:S04]  /*d030*/  SHF.R.U32.HI R6, RZ, 0x15, R17 ;  /* 0x00000015ff067819 */ /* 0x000fe80000011611 */
[----:B------:R-:W-:Y:S02]  /*d040*/  LOP3.LUT R19, R6, 0x3, RZ, 0xc0, !PT ;  /* 0x0000000306137812 */ /* 0x000fe400078ec0ff */
[----:B----4-:R-:W-:Y:S01]  /*d050*/  @P2 SEL R137, RZ, 0x1, !P0 ;  /* 0x00000001ff892807 */ /* 0x010fe20004000000 */
        /* <DEDUP_REMOVED lines=9> */
[----:B------:R-:W-:Y:S04]  /*d0f0*/  SHF.L.U32 R4, R16, 0x1f, RZ ;  /* 0x0000001f10047819 */ /* 0x000fe800000006ff */
[----:B------:R-:W1:Y:S02]  /*d100*/  SYNCS.PHASECHK.TRANS64.TRYWAIT P0, [R9+URZ+0x30], R4 ;  /* 0x00003004090075a7 */ /* 0x000e6400080011ff */
[----:B-1----:R-:W-:Y:S05]  /*d110*/  @!P0 BRA `(.L_x_151) ;  /* 0x0000006400a08947 */ /* 0x002fea0003800000 */
.L_x_150:
[----:B------:R-:W-:Y:S05]  /*d120*/  BSYNC B0 ;  /* 0x0000000000007941 */ /* 0x000fea0003800000 */
.L_x_149:
[----:B------:R-:W-:Y:S01]  /*d130*/  ISETP.NE.AND P0, PT, R139, RZ, PT ;  /* 0x000000ff8b00720c */ /* 0x000fe20003f05270 */
[----:B------:R-:W-:Y:S11]  /*d140*/  VIADD R138, R138, 0x1 ;  /* 0x000000018a8a7836 */ /* 0x000ff60000000000 */
[----:B------:R-:W-:Y:S01]  /*d150*/  @!UPT UIADD3 URZ, UPT, UPT, URZ, URZ, URZ ;  /* 0x000000fffffff290 */ /* 0x000fe2000fffe0ff */
[----:B------:R4:W2:Y:S04]  /*d160*/  @P0 LDS.128 R160, [R3+0x20] ;  /* 0x0000200003a00984 */ /* 0x0008a80000000c00 */
[----:B------:R4:W2:Y:S04]  /*d170*/  @P0 LDS.128 R140, [R3+0x1020] ;  /* 0x00102000038c0984 */ /* 0x0008a80000000c00 */
[----:B------:R4:W2:Y:S04]  /*d180*/  @P0 LDS.128 R168, [R7] ;  /* 0x0000000007a80984 */ /* 0x0008a80000000c00 */
[----:B------:R4:W2:Y:S04]  /*d190*/  @P0 LDS.128 R152, [R7+0x1000] ;  /* 0x0010000007980984 */ /* 0x0008a80000000c00 */
[----:B------:R4:W2:Y:S04]  /*d1a0*/  @P0 LDS.128 R164, [R5+0x10] ;  /* 0x0000100005a40984 */ /* 0x0008a80000000c00 */
[----:B------:R4:W2:Y:S04]  /*d1b0*/  @P0 LDS.128 R148, [R5+0x1010] ;  /* 0x0010100005940984 */ /* 0x0008a80000000c00 */
[----:B------:R4:W2:Y:S04]  /*d1c0*/  @P0 LDS.128 R156, [R0+0x10] ;  /* 0x00001000009c0984 */ /* 0x0008a80000000c00 */
[----:B------:R4:W2:Y:S01]  /*d1d0*/  @P0 LDS.128 R144, [R0+0x1010] ;  /* 0x0010100000900984 */ /* 0x0008a20000000c00 */
[C---:B------:R-:W-:Y:S04]  /*d1e0*/  ISETP.NE.AND P0, PT, R138.reuse, 0x4, PT ;  /* 0x000000048a00780c */ /* 0x040fe80003f05270 */
[----:B-1----:R-:W-:Y:S02]  /*d1f0*/  SEL R9, RZ, 0x1, P0 ;  /* 0x00000001ff097807 */ /* 0x002fe40000000000 */
[----:B------:R-:W-:Y:S02]  /*d200*/  SEL R138, R138, RZ, P0 ;  /* 0x000000ff8a8a7207 */ /* 0x000fe40000000000 */
[----:B------:R-:W-:Y:S02]  /*d210*/  LOP3.LUT R16, R16, R9, RZ, 0x3c, !PT ;  /* 0x0000000910107212 */ /* 0x000fe400078e3cff */
.L_x_148:
[----:B------:R-:W-:Y:S05]  /*d220*/  BSYNC B1 ;  /* 0x0000000000017941 */ /* 0x000fea0003800000 */
.L_x_147:
[----:B------:R-:W-:Y:S11]  /*d230*/  ISETP.NE.AND P0, PT, R192, R19, PT ;  /* 0x00000013c000720c */ /* 0x000ff60003f05270 */
[----:B------:R-:W-:Y:S02]  /*d240*/  @!UPT UIADD3 URZ, UPT, UPT, URZ, URZ, URZ ;  /* 0x000000fffffff290 */ /* 0x000fe4000fffe0ff */
[----:B------:R-:W-:Y:S05]  /*d250*/  @P0 BRA `(.L_x_152) ;  /* 0x0000000000bc0947 */ /* 0x000fea0003800000 */
[----:B------:R-:W-:Y:S11]  /*d260*/  LOP3.LUT P0, RZ, R6, 0x3, R181, 0x48, !PT ;  /* 0x0000000306ff7812 */ /* 0x000ff600078048b5 */
[----:B------:R-:W-:Y:S02]  /*d270*/  @!UPT UIADD3 URZ, UPT, UPT, URZ, URZ, URZ ;  /* 0x000000fffffff290 */ /* 0x000fe4000fffe0ff */
[----:B------:R-:W-:Y:S05]  /*d280*/  @!P0 BRA `(.L_x_153) ;  /* 0x0000000000408947 */ /* 0x000fea0003800000 */
[----:B------:R-:W4:Y:S01]  /*d290*/  LDCU.64 UR8, c[0x4][0x70] ;  /* 0x01000e00ff0877ac */ /* 0x000f220008000a00 */
[----:B---3--:R-:W-:Y:S01]  /*d2a0*/  MOV R15, 0x0 ;  /* 0x00000000000f7802 */ /* 0x008fe20000000f00 */
[----:B------:R-:W-:Y:S02]  /*d2b0*/  HFMA2 R12, -RZ, RZ, 0, 5.9604644775390625e-08 ;  /* 0x00000001ff0c7431 */ /* 0x000fe400000001ff */
[----:B------:R-:W-:Y:S02]  /*d2c0*/  IMAD.MOV.U32 R8, RZ, RZ, 0x192 ;  /* 0x00000192ff087424 */ /* 0x000fe400078e00ff */
[----:B------:R-:W-:Y:S01]  /*d2d0*/  IMAD.MOV.U32 R13, RZ, RZ, RZ ;  /* 0x000000ffff0d7224 */ /* 0x000fe200078e00ff */
[----:B------:R-:W1:Y:S01]  /*d2e0*/  LDCU.64 UR6, c[0x4][0x78] ;  /* 0x01000f00ff0677ac */ /* 0x000e620008000a00 */
[----:B------:R-:W3:Y:S01]  /*d2f0*/  LDC.64 R14, c[0x4][R15] ;  /* 0x010000000f0e7b82 */ /* 0x000ee20000000a00 */
[----:B------:R-:W5:Y:S01]  /*d300*/  LDCU.64 UR4, c[0x4][0x10] ;  /* 0x01000200ff0477ac */ /* 0x000f620008000a00 */
[----:B----4-:R-:W-:Y:S01]  /*d310*/  MOV R5, UR9 ;  /* 0x0000000900057c02 */ /* 0x010fe20008000f00 */
[----:B------:R-:W-:Y:S01]  /*d320*/  IMAD.U32 R4, RZ, RZ, UR8 ;  /* 0x00000008ff047e24 */ /* 0x000fe2000f8e00ff */
[----:B-1----:R-:W-:Y:S01]  /*d330*/  MOV R7, UR7 ;  /* 0x0000000700077c02 */ /* 0x002fe20008000f00 */
[----:B------:R-:W-:Y:S01]  /*d340*/  IMAD.U32 R6, RZ, RZ, UR6 ;  /* 0x00000006ff067e24 */ /* 0x000fe2000f8e00ff */
[----:B-----5:R-:W-:Y:S01]  /*d350*/  MOV R11, UR5 ;  /* 0x00000005000b7c02 */ /* 0x020fe20008000f00 */
[----:B------:R-:W-:Y:S02]  /*d360*/  IMAD.U32 R10, RZ, RZ, UR4 ;  /* 0x00000004ff0a7e24 */ /* 0x000fe4000f8e00ff */
[----:B------:R-:W-:Y:S07]  /*d370*/  LEPC R20, `(.L_x_153) ;  /* 0x000000001014794e */ /* 0x000fee0000000000 */
[----:B--23--:R-:W-:Y:S05]  /*d380*/  CALL.ABS.NOINC R14 ;  /* 0x000000000e007343 */ /* 0x00cfea0003c00000 */
.L_x_153:
[----:B------:R-:W-:Y:S05]  /*d390*/  WARPSYNC.ALL ;  /* 0x0000000000007948 */ /* 0x000fea0003800000 */
[C---:B------:R-:W-:Y:S01]  /*d3a0*/  R2UR UR4, R17.reuse ;  /* 0x00000000110472ca */ /* 0x040fe200000e0000 */
[----:B----4-:R-:W-:Y:S05]  /*d3b0*/  VIADD R0, R17, 0x80 ;  /* 0x0000008011007836 */ /* 0x010fea0000000000 */
[----:B------:R-:W-:Y:S04]  /*d3c0*/  SHF.R.U32.HI R0, RZ, 0x15, R0 ;  /* 0x00000015ff007819 */ /* 0x000fe80000011600 */
[----:B------:R-:W-:Y:S03]  /*d3d0*/  LOP3.LUT P0, RZ, R0, 0x3, R181, 0x48, !PT ;  /* 0x0000000300ff7812 */ /* 0x000fe600078048b5 */
[----:B------:R-:W1:Y:S10]  /*d3e0*/  LDTM.x32 R24, tmem[UR4] ;  /* 0x00000004001879ee */ /* 0x000e7400082c0000 */
[----:B-1----:R-:W-:Y:S05]  /*d3f0*/  @!P0 BRA `(.L_x_154) ;  /* 0x0000000000408947 */ /* 0x002fea0003800000 */
[----:B------:R-:W1:Y:S01]  /*d400*/  LDCU.64 UR8, c[0x4][0x70] ;  /* 0x01000e00ff0877ac */ /* 0x000e620008000a00 */
[----:B---3--:R-:W-:Y:S01]  /*d410*/  MOV R15, 0x0 ;  /* 0x00000000000f7802 */ /* 0x008fe20000000f00 */
[----:B------:R-:W-:Y:S02]  /*d420*/  HFMA2 R12, -RZ, RZ, 0, 5.9604644775390625e-08 ;  /* 0x00000001ff0c7431 */ /* 0x000fe400000001ff */
[----:B------:R-:W-:Y:S02]  /*d430*/  IMAD.MOV.U32 R8, RZ, RZ, 0x192 ;  /* 0x00000192ff087424 */ /* 0x000fe400078e00ff */
[----:B------:R-:W-:Y:S01]  /*d440*/  IMAD.MOV.U32 R13, RZ, RZ, RZ ;  /* 0x000000ffff0d7224 */ /* 0x000fe200078e00ff */
[----:B------:R-:W3:Y:S01]  /*d450*/  LDCU.64 UR6, c[0x4][0x78] ;  /* 0x01000f00ff0677ac */ /* 0x000ee20008000a00 */
[----:B------:R-:W4:Y:S01]  /*d460*/  LDC.64 R14, c[0x4][R15] ;  /* 0x010000000f0e7b82 */ /* 0x000f220000000a00 */
[----:B------:R-:W5:Y:S01]  /*d470*/  LDCU.64 UR4, c[0x4][0x10] ;  /* 0x01000200ff0477ac */ /* 0x000f620008000a00 */
[----:B-1----:R-:W-:Y:S01]  /*d480*/  MOV R5, UR9 ;  /* 0x0000000900057c02 */ /* 0x002fe20008000f00 */
[----:B------:R-:W-:Y:S01]  /*d490*/  IMAD.U32 R4, RZ, RZ, UR8 ;  /* 0x00000008ff047e24 */ /* 0x000fe2000f8e00ff */
[----:B---3--:R-:W-:Y:S01]  /*d4a0*/  MOV R7, UR7 ;  /* 0x0000000700077c02 */ /* 0x008fe20008000f00 */
[----:B------:R-:W-:Y:S01]  /*d4b0*/  IMAD.U32 R6, RZ, RZ, UR6 ;  /* 0x00000006ff067e24 */ /* 0x000fe2000f8e00ff */
[----:B-----5:R-:W-:Y:S01]  /*d4c0*/  MOV R11, UR5 ;  /* 0x00000005000b7c02 */ /* 0x020fe20008000f00 */
[----:B------:R-:W-:Y:S02]  /*d4d0*/  IMAD.U32 R10, RZ, RZ, UR4 ;  /* 0x00000004ff0a7e24 */ /* 0x000fe4000f8e00ff */
[----:B------:R-:W-:Y:S07]  /*d4e0*/  LEPC R20, `(.L_x_154) ;  /* 0x000000001014794e */ /* 0x000fee0000000000 */
[----:B--2-4-:R-:W-:Y:S05]  /*d4f0*/  CALL.ABS.NOINC R14 ;  /* 0x000000000e007343 */ /* 0x014fea0003c00000 */
.L_x_154:
[----:B------:R-:W-:Y:S05]  /*d500*/  WARPSYNC.ALL ;  /* 0x0000000000007948 */ /* 0x000fea0003800000 */
[----:B------:R-:W-:Y:S11]  /*d510*/  R2UR UR4, R17 ;  /* 0x00000000110472ca */ /* 0x000ff600000e0000 */
[----:B------:R-:W-:Y:S02]  /*d520*/  @!UPT UIADD3 URZ, UPT, UPT, URZ, URZ, URZ ;  /* 0x000000fffffff290 */ /* 0x000fe4000fffe0ff */
[----:B------:R-:W1:Y:S02]  /*d530*/  LDTM.x32 R56, tmem[UR4+0x80] ;  /* 0x00008004003879ee */ /* 0x000e6400082c0000 */
[----:B-1----:R-:W-:Y:S01]  /*d540*/  NOP ;  /* 0x0000000000007918 */ /* 0x002fe20000000000 */
.L_x_152:
[----:B--2---:R-:W-:Y:S01]  /*d550*/  SHF.L.U32 R4, R168, 0x10, RZ ;  /* 0x00000010a8047819 */ /* 0x004fe200000006ff */
[----:B----4-:R-:W-:Y:S01]  /*d560*/  FMUL R0, R130, R24 ;  /* 0x0000001882007220 */ /* 0x010fe20000400000 */
        /* <DEDUP_REMOVED lines=12> */
[----:B---3--:R-:W-:Y:S01]  /*d630*/  LOP3.LUT R12, R171, 0xffff0000, RZ, 0xc0, !PT ;  /* 0xffff0000ab0c7812 */ /* 0x008fe200078ec0ff */
        /* <DEDUP_REMOVED lines=25> */
[----:B------:R1:W-:Y:S01]  /*d7d0*/  @!P1 STS.128 [R191], R20 ;  /* 0x00000014bf009388 */ /* 0x0003e20000000c00 */
        /* <DEDUP_REMOVED lines=15> */
[----:B------:R-:W-:Y:S01]  /*d8d0*/  SHF.L.U32 R3, R160, 0x10, RZ ;  /* 0x00000010a0037819 */ /* 0x000fe200000006ff */
        /* <DEDUP_REMOVED lines=110> */
[----:B--2---:R-:W-:Y:S01]  /*dfc0*/  F2FP.BF16.F32.PACK_AB R20, R3, R0 ;  /* 0x000000000314723e */ /* 0x004fe200000010ff */
        /* <DEDUP_REMOVED lines=83> */
[----:B------:R-:W-:Y:S01]  /*e500*/  UIADD3 UR4, UPT, UPT, UR45, 0x200, URZ ;  /* 0x000002002d047890 */ /* 0x000fe2000fffe0ff */
[----:B------:R-:W-:Y:S01]  /*e510*/  UMOV UR51, UR44 ;  /* 0x0000002c00337c82 */ /* 0x000fe20008000000 */
[----:B------:R-:W-:Y:S02]  /*e520*/  UIADD3 UR9, UPT, UPT, UR49, 0x80, URZ ;  /* 0x0000008031097890 */ /* 0x000fe4000fffe0ff */
[----:B------:R-:W-:Y:S02]  /*e530*/  UIADD3 UR8, UPT, UPT, UR45, 0x1200, URZ ;  /* 0x000012002d087890 */ /* 0x000fe4000fffe0ff */
[----:B------:R-:W-:Y:S01]  /*e540*/  MOV R184, UR4 ;  /* 0x0000000400b87c02 */ /* 0x000fe20008000f00 */
[----:B------:R-:W-:Y:S01]  /*e550*/  UIADD3 UR4, UP0, UPT, UR54, 0xa80, URZ ;  /* 0x00000a8036047890 */ /* 0x000fe2000ff1e0ff */
[----:B------:R-:W-:Y:S02]  /*e560*/  UMOV UR10, UR50 ;  /* 0x00000032000a7c82 */ /* 0x000fe40008000000 */
[----:B------:R-:W-:Y:S01]  /*e570*/  R2UR UR48, R184 ;  /* 0x00000000b83072ca */ /* 0x000fe200000e0000 */
[----:B------:R-:W-:Y:S01]  /*e580*/  UIADD3.X UR5, UPT, UPT, URZ, UR55, URZ, UP0, !UPT ;  /* 0x00000037ff057290 */ /* 0x000fe200087fe4ff */
[----:B------:R-:W-:Y:S11]  /*e590*/  UMOV UR11, UR44 ;  /* 0x0000002c000b7c82 */ /* 0x000ff60008000000 */
[----:B------:R1:W-:Y:S01]  /*e5a0*/  UTMASTG.3D [UR48], [UR4] ;  /* 0x00000030040073b5 */ /* 0x0003e20008010000 */
[----:B------:R1:W-:Y:S01]  /*e5b0*/  UTMASTG.3D [UR8], [UR4] ;  /* 0x00000008040073b5 */ /* 0x0003e20008010000 */
[----:B------:R0:W-:Y:S01]  /*e5c0*/  UTMACMDFLUSH ;  /* 0x00000000000079b7 */ /* 0x0001e20000000000 */
[----:B-1----:R-:W-:Y:S04]  /*e5d0*/  DEPBAR.LE SB0, 0x1 ;  /* 0x000080400000791a */ /* 0x002fe80000000000 */
.L_x_156:
[----:B------:R-:W-:Y:S05]  /*e5e0*/  BSYNC.RECONVERGENT B0 ;  /* 0x0000000000007941 */ /* 0x000fea0003800200 */
.L_x_155:
[----:B------:R-:W-:Y:S01]  /*e5f0*/  BAR.SYNC.DEFER_BLOCKING 0x1, 0x80 ;  /* 0x0042000000007b1d */ /* 0x000fe20000010000 */
[----:B------:R-:W-:Y:S04]  /*e600*/  UIADD3 UR4, UPT, UPT, UR46, 0x1, URZ ;  /* 0x000000012e047890 */ /* 0x000fe8000fffe0ff */
        /* <DEDUP_REMOVED lines=18> */
.L_x_160:
[----:B------:R-:W-:Y:S05]  /*e730*/  BSYNC B0 ;  /* 0x0000000000007941 */ /* 0x000fea0003800000 */
.L_x_159:
[----:B------:R-:W-:Y:S01]  /*e740*/  ISETP.NE.AND P0, PT, R139, RZ, PT ;  /* 0x000000ff8b00720c */ /* 0x000fe20003f05270 */
[----:B------:R-:W-:Y:S11]  /*e750*/  VIADD R138, R138, 0x1 ;  /* 0x000000018a8a7836 */ /* 0x000ff60000000000 */
[----:B------:R-:W-:Y:S01]  /*e760*/  @!UPT UIADD3 URZ, UPT, UPT, URZ, URZ, URZ ;  /* 0x000000fffffff290 */ /* 0x000fe2000fffe0ff */
[----:B------:R3:W4:Y:S04]  /*e770*/  @P0 LDS.128 R160, [R3+0x20] ;  /* 0x0000200003a00984 */ /* 0x0007280000000c00 */
        /* <DEDUP_REMOVED lines=11> */
.L_x_158:
[----:B------:R-:W-:Y:S05]  /*e830*/  BSYNC B1 ;  /* 0x0000000000017941 */ /* 0x000fea0003800000 */
.L_x_157:
[----:B---3--:R-:W-:Y:S05]  /*e840*/  VIADD R3, R17, 0x400000 ;  /* 0x0040000011037836 */ /* 0x008fea0000000000 */
[----:B------:R-:W-:Y:S04]  /*e850*/  SHF.R.U32.HI R0, RZ, 0x15, R3 ;  /* 0x00000015ff007819 */ /* 0x000fe80000011603 */
[----:B------:R-:W-:Y:S04]  /*e860*/  LOP3.LUT R17, R0, 0x3, RZ, 0xc0, !PT ;  /* 0x0000000300117812 */ /* 0x000fe800078ec0ff */
[----:B------:R-:W-:Y:S11]  /*e870*/  ISETP.NE.AND P0, PT, R192, R17, PT ;  /* 0x00000011c000720c */ /* 0x000ff60003f05270 */
[----:B------:R-:W-:Y:S02]  /*e880*/  @!UPT UIADD3 URZ, UPT, UPT, URZ, URZ, URZ ;  /* 0x000000fffffff290 */ /* 0x000fe4000fffe0ff */
[----:B------:R-:W-:Y:S05]  /*e890*/  @P0 BRA `(.L_x_162) ;  /* 0x0000000000bc0947 */ /* 0x000fea0003800000 */
[----:B------:R-:W-:Y:S02]  /*e8a0*/  LOP3.LUT P0, RZ, R0, 0x3, R181, 0x48, !PT ;  /* 0x0000000300ff7812 */ /* 0x000fe400078048b5 */
[----:B------:R-:W-:Y:S11]  /*e8b0*/  MOV R18, R3 ;  /* 0x0000000300127202 */ /* 0x000ff60000000f00 */
[----:B------:R-:W-:Y:S05]  /*e8c0*/  @!P0 BRA `(.L_x_163) ;  /* 0x0000000000408947 */ /* 0x000fea0003800000 */
[----:B------:R-:W1:Y:S01]  /*e8d0*/  LDCU.64 UR8, c[0x4][0x70] ;  /* 0x01000e00ff0877ac */ /* 0x000e620008000a00 */
[----:B--2---:R-:W-:Y:S01]  /*e8e0*/  MOV R15, 0x0 ;  /* 0x00000000000f7802 */ /* 0x004fe20000000f00 */
[----:B------:R-:W-:Y:S02]  /*e8f0*/  HFMA2 R12, -RZ, RZ, 0, 5.9604644775390625e-08 ;  /* 0x00000001ff0c7431 */ /* 0x000fe400000001ff */
[----:B------:R-:W-:Y:S02]  /*e900*/  IMAD.MOV.U32 R8, RZ, RZ, 0x192 ;  /* 0x00000192ff087424 */ /* 0x000fe400078e00ff */
[----:B------:R-:W-:Y:S01]  /*e910*/  IMAD.MOV.U32 R13, RZ, RZ, RZ ;  /* 0x000000ffff0d7224 */ /* 0x000fe200078e00ff */
[----:B------:R-:W2:Y:S01]  /*e920*/  LDCU.64 UR6, c[0x4][0x78] ;  /* 0x01000f00ff0677ac */ /* 0x000ea20008000a00 */
[----:B------:R-:W3:Y:S01]  /*e930*/  LDC.64 R14, c[0x4][R15] ;  /* 0x010000000f0e7b82 */ /* 0x000ee20000000a00 */
[----:B------:R-:W5:Y:S01]  /*e940*/  LDCU.64 UR4, c[0x4][0x10] ;  /* 0x01000200ff0477ac */ /* 0x000f620008000a00 */
[----:B-1----:R-:W-:Y:S01]  /*e950*/  MOV R5, UR9 ;  /* 0x0000000900057c02 */ /* 0x002fe20008000f00 */
[----:B------:R-:W-:Y:S01]  /*e960*/  IMAD.U32 R4, RZ, RZ, UR8 ;  /* 0x00000008ff047e24 */ /* 0x000fe2000f8e00ff */
[----:B--2---:R-:W-:Y:S01]  /*e970*/  MOV R7, UR7 ;  /* 0x0000000700077c02 */ /* 0x004fe20008000f00 */
[----:B------:R-:W-:Y:S01]  /*e980*/  IMAD.U32 R6, RZ, RZ, UR6 ;  /* 0x00000006ff067e24 */ /* 0x000fe2000f8e00ff */
[----:B-----5:R-:W-:Y:S01]  /*e990*/  MOV R11, UR5 ;  /* 0x00000005000b7c02 */ /* 0x020fe20008000f00 */
[----:B------:R-:W-:Y:S02]  /*e9a0*/  IMAD.U32 R10, RZ, RZ, UR4 ;  /* 0x00000004ff0a7e24 */ /* 0x000fe4000f8e00ff */
[----:B------:R-:W-:Y:S07]  /*e9b0*/  LEPC R20, `(.L_x_163) ;  /* 0x000000001014794e */ /* 0x000fee0000000000 */
[----:B---34-:R-:W-:Y:S05]  /*e9c0*/  CALL.ABS.NOINC R14 ;  /* 0x000000000e007343 */ /* 0x018fea0003c00000 */
.L_x_163:
[----:B------:R-:W-:Y:S05]  /*e9d0*/  WARPSYNC.ALL ;  /* 0x0000000000007948 */ /* 0x000fea0003800000 */
[C---:B------:R-:W-:Y:S01]  /*e9e0*/  R2UR UR4, R18.reuse ;  /* 0x00000000120472ca */ /* 0x040fe200000e0000 */
[----:B------:R-:W-:Y:S05]  /*e9f0*/  VIADD R0, R18, 0x80 ;  /* 0x0000008012007836 */ /* 0x000fea0000000000 */
[----:B------:R-:W-:Y:S04]  /*ea00*/  SHF.R.U32.HI R0, RZ, 0x15, R0 ;  /* 0x00000015ff007819 */ /* 0x000fe80000011600 */
[----:B------:R-:W-:Y:S03]  /*ea10*/  LOP3.LUT P0, RZ, R0, 0x3, R181, 0x48, !PT ;  /* 0x0000000300ff7812 */ /* 0x000fe600078048b5 */
[----:B------:R-:W1:Y:S10]  /*ea20*/  LDTM.x32 R24, tmem[UR4] ;  /* 0x00000004001879ee */ /* 0x000e7400082c0000 */
[----:B-1----:R-:W-:Y:S05]  /*ea30*/  @!P0 BRA `(.L_x_164) ;  /* 0x0000000000408947 */ /* 0x002fea0003800000 */
        /* <DEDUP_REMOVED lines=16> */
.L_x_164:
[----:B------:R-:W-:Y:S05]  /*eb40*/  WARPSYNC.ALL ;  /* 0x0000000000007948 */ /* 0x000fea0003800000 */
[----:B------:R-:W-:Y:S11]  /*eb50*/  R2UR UR4, R18 ;  /* 0x00000000120472ca */ /* 0x000ff600000e0000 */
[----:B------:R-:W-:Y:S02]  /*eb60*/  @!UPT UIADD3 URZ, UPT, UPT, URZ, URZ, URZ ;  /* 0x000000fffffff290 */ /* 0x000fe4000fffe0ff */
[----:B------:R-:W1:Y:S02]  /*eb70*/  LDTM.x32 R56, tmem[UR4+0x80] ;  /* 0x00008004003879ee */ /* 0x000e6400082c0000 */
[----:B-1----:R-:W-:Y:S01]  /*eb80*/  NOP ;  /* 0x0000000000007918 */ /* 0x002fe20000000000 */
.L_x_162:
[----:B--2---:R-:W-:Y:S01]  /*eb90*/  SHF.L.U32 R4, R168, 0x10, RZ ;  /* 0x00000010a8047819 */ /* 0x004fe200000006ff */
        /* <DEDUP_REMOVED lines=234> */
[----:B------:R-:W-:Y:S01]  /*fa40*/  @P2 SHF.L.U32 R3, R16, 0x1f, RZ ;  /* 0x0000001f10032819 */ /* 0x000fe200000006ff */
        /* <DEDUP_REMOVED lines=29> */
.L_x_166:
[----:B------:R-:W-:Y:S05]  /*fc20*/  BSYNC.RECONVERGENT B0 ;  /* 0x0000000000007941 */ /* 0x000fea0003800200 */
.L_x_165:
[----:B------:R-:W-:Y:S01]  /*fc30*/  BAR.SYNC.DEFER_BLOCKING 0x1, 0x80 ;  /* 0x0042000000007b1d */ /* 0x000fe20000010000 */
[----:B------:R-:W-:Y:S02]  /*fc40*/  UISETP.NE.AND UP0, UPT, UR43, URZ, UPT ;  /* 0x000000ff2b00728c */ /* 0x000fe4000bf05270 */
[----:B------:R-:W-:Y:S02]  /*fc50*/  UIADD3 UR5, UPT, UPT, UR47, 0x1, URZ ;  /* 0x000000012f057890 */ /* 0x000fe4000fffe0ff */
[----:B------:R-:W-:Y:S02]  /*fc60*/  USEL UR4, URZ, 0x60, !UP0 ;  /* 0x00000060ff047887 */ /* 0x000fe4000c000000 */
[----:B------:R-:W-:Y:S02]  /*fc70*/  UISETP.NE.AND UP0, UPT, UR5, 0x4, UPT ;  /* 0x000000040500788c */ /* 0x000fe4000bf05270 */
[----:B------:R-:W-:Y:S02]  /*fc80*/  UIADD3 UR49, UPT, UPT, UR52, UR4, URZ ;  /* 0x0000000434317290 */ /* 0x000fe4000fffe0ff */
[----:B------:R-:W-:Y:S01]  /*fc90*/  VIADD R131, R131, UR4 ;  /* 0x0000000483837c36 */ /* 0x000fe20008000000 */
[----:B------:R-:W-:Y:S04]  /*fca0*/  USEL UR46, UR5, URZ, UP0 ;  /* 0x000000ff052e7287 */ /* 0x000fe80008000000 */
[----:B------:R-:W-:Y:S04]  /*fcb0*/  SHF.R.U32.HI R6, RZ, 0x15, R131 ;  /* 0x00000015ff067819 */ /* 0x000fe80000011683 */
[----:B------:R-:W-:Y:S01]  /*fcc0*/  LOP3.LUT R17, R6, 0x3, RZ, 0xc0, !PT ;  /* 0x0000000306117812 */ /* 0x000fe200078ec0ff */
        /* <DEDUP_REMOVED lines=16> */
.L_x_170:
[----:B------:R-:W-:Y:S05]  /*fdd0*/  BSYNC B0 ;  /* 0x0000000000007941 */ /* 0x000fea0003800000 */
.L_x_169:
        /* <DEDUP_REMOVED lines=15> */
.L_x_168:
[----:B------:R-:W-:Y:S05]  /*fed0*/  BSYNC B1 ;  /* 0x0000000000017941 */ /* 0x000fea0003800000 */
.L_x_167:
[----:B------:R-:W-:Y:S11]  /*fee0*/  ISETP.NE.AND P0, PT, R192, R17, PT ;  /* 0x00000011c000720c */ /* 0x000ff60003f05270 */
[----:B------:R-:W-:Y:S02]  /*fef0*/  @!UPT UIADD3 URZ, UPT, UPT, URZ, URZ, URZ ;  /* 0x000000fffffff290 */ /* 0x000fe4000fffe0ff */
[----:B------:R-:W-:Y:S05]  /*ff00*/  @P0 BRA `(.L_x_172) ;  /* 0x0000000000bc0947 */ /* 0x000fea0003800000 */
[----:B------:R-:W-:Y:S11]  /*ff10*/  LOP3.LUT P0, RZ, R6, 0x3, R181, 0x48, !PT ;  /* 0x0000000306ff7812 */ /* 0x000ff600078048b5 */
[----:B------:R-:W-:Y:S02]  /*ff20*/  @!UPT UIADD3 URZ, UPT, UPT, URZ, URZ, URZ ;  /* 0x000000fffffff290 */ /* 0x000fe4000fffe0ff */
[----:B------:R-:W-:Y:S05]  /*ff30*/  @!P0 BRA `(.L_x_173) ;  /* 0x0000000000408947 */ /* 0x000fea0003800000 */
[----:B------:R-:W3:Y:S01]  /*ff40*/  LDCU.64 UR8, c[0x4][0x70] ;  /* 0x01000e00ff0877ac */ /* 0x000ee20008000a00 */
[----:B--2---:R-:W-:Y:S01]  /*ff50*/  MOV R15, 0x0 ;  /* 0x00000000000f7802 */ /* 0x004fe20000000f00 */
        /* <DEDUP_REMOVED lines=14> */
.L_x_173:
        /* <DEDUP_REMOVED lines=23> */
.L_x_174:
[----:B------:R-:W-:Y:S05]  /*101b0*/  WARPSYNC.ALL ;  /* 0x0000000000007948 */ /* 0x000fea0003800000 */
[----:B------:R-:W-:Y:S11]  /*101c0*/  R2UR UR4, R131 ;  /* 0x00000000830472ca */ /* 0x000ff600000e0000 */
[----:B------:R-:W-:Y:S02]  /*101d0*/  @!UPT UIADD3 URZ, UPT, UPT, URZ, URZ, URZ ;  /* 0x000000fffffff290 */ /* 0x000fe4000fffe0ff */
[----:B------:R-:W1:Y:S02]  /*101e0*/  LDTM.x32 R56, tmem[UR4+0x80] ;  /* 0x00008004003879ee */ /* 0x000e6400082c0000 */
[----:B-1----:R-:W-:Y:S01]  /*101f0*/  NOP ;  /* 0x0000000000007918 */ /* 0x002fe20000000000 */
.L_x_172:
[----:B--23--:R-:W-:Y:S01]  /*10200*/  SHF.L.U32 R4, R168, 0x10, RZ ;  /* 0x00000010a8047819 */ /* 0x00cfe200000006ff */
        /* <DEDUP_REMOVED lines=262> */
.L_x_176:
[----:B------:R-:W-:Y:S05]  /*11270*/  BSYNC.RECONVERGENT B0 ;  /* 0x0000000000007941 */ /* 0x000fea0003800200 */
.L_x_175:
        /* <DEDUP_REMOVED lines=14> */
[----:B------:R-:W-:Y:S01]  /*11360*/  @P1 IADD3 R7, PT, PT, R200, R5, RZ ;  /* 0x00000005c8071210 */ /* 0x000fe20007ffe0ff */
[----:B------:R-:W-:Y:S06]  /*11370*/  @P0 BRA `(.L_x_180) ;  /* 0x00000000000c0947 */ /* 0x000fec0003800000 */
[----:B------:R-:W-:Y:S04]  /*11380*/  SHF.L.U32 R16, R16, 0x1f, RZ ;  /* 0x0000001f10107819 */ /* 0x000fe800000006ff */
[----:B------:R-:W1:Y:S02]  /*11390*/  SYNCS.PHASECHK.TRANS64.TRYWAIT P0, [R3+URZ+0x30], R16 ;  /* 0x00003010030075a7 */ /* 0x000e6400080011ff */
[----:B-1----:R-:W-:Y:S05]  /*113a0*/  @!P0 BRA `(.L_x_181) ;  /* 0x0000002400388947 */ /* 0x002fea0003800000 */
.L_x_180:
[----:B------:R-:W-:Y:S05]  /*113b0*/  BSYNC B0 ;  /* 0x0000000000007941 */ /* 0x000fea0003800000 */
.L_x_179:
[----:B------:R-:W-:Y:S11]  /*113c0*/  ISETP.NE.AND P0, PT, R139, RZ, PT ;  /* 0x000000ff8b00720c */ /* 0x000ff60003f05270 */
[----:B------:R-:W-:Y:S02]  /*113d0*/  @!UPT UIADD3 URZ, UPT, UPT, URZ, URZ, URZ ;  /* 0x000000fffffff290 */ /* 0x000fe4000fffe0ff */
[----:B------:R3:W4:Y:S01]  /*113e0*/  @P0 LDS.128 R168, [R5] ;  /* 0x0000000005a80984 */ /* 0x0007220000000c00 */
[----:B------:R-:W-:Y:S03]  /*113f0*/  @P0 IADD3 R0, PT, PT, R190, R7, RZ ;  /* 0x00000007be000210 */ /* 0x000fe60007ffe0ff */
[----:B------:R3:W1:Y:S04]  /*11400*/  @P0 LDS.128 R152, [R5+0x1000] ;  /* 0x0010000005980984 */ /* 0x0006680000000c00 */
[----:B------:R3:W1:Y:S04]  /*11410*/  @P0 LDS.128 R160, [R198+0x20] ;  /* 0x00002000c6a00984 */ /* 0x0006680000000c00 */
[----:B------:R3:W1:Y:S04]  /*11420*/  @P0 LDS.128 R140, [R198+0x1020] ;  /* 0x00102000c68c0984 */ /* 0x0006680000000c00 */
[----:B------:R3:W1:Y:S04]  /*11430*/  @P0 LDS.128 R164, [R7+0x10] ;  /* 0x0000100007a40984 */ /* 0x0006680000000c00 */
[----:B------:R3:W1:Y:S04]  /*11440*/  @P0 LDS.128 R148, [R7+0x1010] ;  /* 0x0010100007940984 */ /* 0x0006680000000c00 */
[----:B------:R3:W1:Y:S04]  /*11450*/  @P0 LDS.128 R156, [R0+0x10] ;  /* 0x00001000009c0984 */ /* 0x0006680000000c00 */
[----:B------:R3:W1:Y:S02]  /*11460*/  @P0 LDS.128 R144, [R0+0x1010] ;  /* 0x0010100000900984 */ /* 0x0006640000000c00 */
.L_x_178:
[----:B------:R-:W-:Y:S05]  /*11470*/  BSYNC B1 ;  /* 0x0000000000017941 */ /* 0x000fea0003800000 */
.L_x_177:
        /* <DEDUP_REMOVED lines=14> */
[----:B------:R-:W2:Y:S01]  /*11560*/  LDCU.64 UR6, c[0x4][0x78] ;  /* 0x01000f00ff0677ac */ /* 0x000ea20008000a00 */
[----:B------:R-:W1:Y:S01]  /*11570*/  LDC.64 R14, c[0x4][R15] ;  /* 0x010000000f0e7b82 */ /* 0x000e620000000a00 */
[----:B------:R-:W5:Y:S01]  /*11580*/  LDCU.64 UR4, c[0x4][0x10] ;  /* 0x01000200ff0477ac */ /* 0x000f620008000a00 */
[----:B---3--:R-:W-:Y:S01]  /*11590*/  MOV R5, UR9 ;  /* 0x0000000900057c02 */ /* 0x008fe20008000f00 */
[----:B------:R-:W-:Y:S01]  /*115a0*/  IMAD.U32 R4, RZ, RZ, UR8 ;  /* 0x00000008ff047e24 */ /* 0x000fe2000f8e00ff */
[----:B--2---:R-:W-:Y:S01]  /*115b0*/  MOV R7, UR7 ;  /* 0x0000000700077c02 */ /* 0x004fe20008000f00 */
[----:B------:R-:W-:Y:S01]  /*115c0*/  IMAD.U32 R6, RZ, RZ, UR6 ;  /* 0x00000006ff067e24 */ /* 0x000fe2000f8e00ff */
[----:B-----5:R-:W-:Y:S01]  /*115d0*/  MOV R11, UR5 ;  /* 0x00000005000b7c02 */ /* 0x020fe20008000f00 */
[----:B------:R-:W-:Y:S02]  /*115e0*/  IMAD.U32 R10, RZ, RZ, UR4 ;  /* 0x00000004ff0a7e24 */ /* 0x000fe4000f8e00ff */
[----:B------:R-:W-:Y:S07]  /*115f0*/  LEPC R20, `(.L_x_183) ;  /* 0x000000001014794e */ /* 0x000fee0000000000 */
[----:B-1--4-:R-:W-:Y:S05]  /*11600*/  CALL.ABS.NOINC R14 ;  /* 0x000000000e007343 */ /* 0x012fea0003c00000 */
.L_x_183:
[----:B------:R-:W-:Y:S05]  /*11610*/  WARPSYNC.ALL ;  /* 0x0000000000007948 */ /* 0x000fea0003800000 */
[C---:B------:R-:W-:Y:S01]  /*11620*/  R2UR UR4, R131.reuse ;  /* 0x00000000830472ca */ /* 0x040fe200000e0000 */
[----:B------:R-:W-:Y:S05]  /*11630*/  VIADD R0, R131, 0x80 ;  /* 0x0000008083007836 */ /* 0x000fea0000000000 */
[----:B------:R-:W-:Y:S04]  /*11640*/  SHF.R.U32.HI R0, RZ, 0x15, R0 ;  /* 0x00000015ff007819 */ /* 0x000fe80000011600 */
[----:B------:R-:W-:Y:S03]  /*11650*/  LOP3.LUT P0, RZ, R0, 0x3, R181, 0x48, !PT ;  /* 0x0000000300ff7812 */ /* 0x000fe600078048b5 */
[----:B------:R-:W3:Y:S10]  /*11660*/  LDTM.x32 R24, tmem[UR4] ;  /* 0x00000004001879ee */ /* 0x000ef400082c0000 */
[----:B---3--:R-:W-:Y:S05]  /*11670*/  @!P0 BRA `(.L_x_184) ;  /* 0x0000000000408947 */ /* 0x008fea0003800000 */
        /* <DEDUP_REMOVED lines=16> */
.L_x_184:
[----:B------:R-:W-:Y:S05]  /*11780*/  WARPSYNC.ALL ;  /* 0x0000000000007948 */ /* 0x000fea0003800000 */
[----:B------:R-:W-:Y:S11]  /*11790*/  R2UR UR4, R131 ;  /* 0x00000000830472ca */ /* 0x000ff600000e0000 */
[----:B------:R-:W-:Y:S02]  /*117a0*/  @!UPT UIADD3 URZ, UPT, UPT, URZ, URZ, URZ ;  /* 0x000000fffffff290 */ /* 0x000fe4000fffe0ff */
[----:B------:R-:W3:Y:S02]  /*117b0*/  LDTM.x32 R56, tmem[UR4+0x80] ;  /* 0x00008004003879ee */ /* 0x000ee400082c0000 */
[----:B---3--:R-:W-:Y:S01]  /*117c0*/  NOP ;  /* 0x0000000000007918 */ /* 0x008fe20000000000 */
.L_x_182:
[----:B----4-:R-:W-:Y:S01]  /*117d0*/  SHF.L.U32 R6, R168, 0x10, RZ ;  /* 0x00000010a8067819 */ /* 0x010fe200000006ff */
[----:B------:R-:W-:Y:S01]  /*117e0*/  FMUL R0, R130, R24 ;  /* 0x0000001882007220 */ /* 0x000fe20000400000 */
[----:B------:R-:W-:Y:S01]  /*117f0*/  LOP3.LUT R8, R168, 0xffff0000, RZ, 0xc0, !PT ;  /* 0xffff0000a8087812 */ /* 0x000fe200078ec0ff */
[----:B-1----:R-:W-:Y:S01]  /*11800*/  FMUL R3, R130, R25 ;  /* 0x0000001982037220 */ /* 0x002fe20000400000 */
[----:B------:R-:W-:Y:S01]  /*11810*/  SHF.L.U32 R7, R169, 0x10, RZ ;  /* 0x00000010a9077819 */ /* 0x000fe200000006ff */
[----:B------:R-:W-:Y:S01]  /*11820*/  FFMA R0, R133, R6, R0 ;  /* 0x0000000685007223 */ /* 0x000fe20000000000 */
[----:B--2---:R-:W-:Y:S01]  /*11830*/  LOP3.LUT R88, R169, 0xffff0000, RZ, 0xc0, !PT ;  /* 0xffff0000a9587812 */ /* 0x004fe200078ec0ff */
[----:B------:R-:W-:Y:S01]  /*11840*/  FFMA R3, R133, R8, R3 ;  /* 0x0000000885037223 */ /* 0x000fe20000000003 */
[----:B------:R-:W-:Y:S01]  /*11850*/  SHF.L.U32 R89, R170, 0x10, RZ ;  /* 0x00000010aa597819 */ /* 0x000fe200000006ff */
[----:B------:R-:W-:Y:S01]  /*11860*/  FMUL R4, R130, R26 ;  /* 0x0000001a82047220 */ /* 0x000fe20000400000 */
[----:B------:R-:W-:Y:S01]  /*11870*/  LOP3.LUT R90, R170, 0xffff0000, RZ, 0xc0, !PT ;  /* 0xffff0000aa5a7812 */ /* 0x000fe200078ec0ff */
[----:B------:R-:W-:Y:S01]  /*11880*/  FMUL R5, R130, R27 ;  /* 0x0000001b82057220 */ /* 0x000fe20000400000 */
[----:B------:R-:W-:Y:S01]  /*11890*/  SHF.L.U32 R91, R171, 0x10, RZ ;  /* 0x00000010ab5b7819 */ /* 0x000fe200000006ff */
[----:B------:R-:W-:Y:S01]  /*118a0*/  FFMA R4, R133, R7, R4 ;  /* 0x0000000785047223 */ /* 0x000fe20000000004 */
[----:B------:R-:W-:Y:S01]  /*118b0*/  LOP3.LUT R92, R171, 0xffff0000, RZ, 0xc0, !PT ;  /* 0xffff0000ab5c7812 */ /* 0x000fe200078ec0ff */
[C---:B------:R-:W-:Y:S01]  /*118c0*/  FFMA R5, R133.reuse, R88, R5 ;  /* 0x0000005885057223 */ /* 0x040fe20000000005 */
[----:B------:R-:W-:Y:S01]  /*118d0*/  ISETP.NE.AND P1, PT, R192, R17, PT ;  /* 0x00000011c000720c */ /* 0x000fe20003f25270 */
        /* <DEDUP_REMOVED lines=21> */
[----:B------:R-:W-:Y:S01]  /*11a30*/  LOP3.LUT R102, R160, 0xffff0000, RZ, 0xc0, !PT ;  /* 0xffff0000a0667812 */ /* 0x000fe200078ec0ff */
[----:B------:R-:W-:Y:S01]  /*11a40*/  FMUL R3, R130, R33 ;  /* 0x0000002182037220 */ /* 0x000fe20000400000 */
[----:B------:R-:W-:Y:S01]  /*11a50*/  SHF.L.U32 R103, R161, 0x10, RZ ;  /* 0x00000010a1677819 */ /* 0x000fe200000006ff */
[----:B------:R-:W-:Y:S01]  /*11a60*/  FFMA R0, R133, R93, R0 ;  /* 0x0000005d85007223 */ /* 0x000fe20000000000 */
[----:B------:R-:W-:Y:S01]  /*11a70*/  LOP3.LUT R104, R161, 0xffff0000, RZ, 0xc0, !PT ;  /* 0xffff0000a1687812 */ /* 0x000fe200078ec0ff */
[----:B------:R-:W-:Y:S01]  /*11a80*/  FFMA R3, R133, R94, R3 ;  /* 0x0000005e85037223 */ /* 0x000fe20000000003 */
[----:B------:R-:W-:Y:S01]  /*11a90*/  SHF.L.U32 R105, R162, 0x10, RZ ;  /* 0x00000010a2697819 */ /* 0x000fe200000006ff */
[----:B------:R-:W-:Y:S01]  /*11aa0*/  FMUL R17, R130, R63 ;  /* 0x0000003f82117220 */ /* 0x000fe20000400000 */
[----:B------:R-:W-:Y:S01]  /*11ab0*/  LOP3.LUT R106, R162, 0xffff0000, RZ, 0xc0, !PT ;  /* 0xffff0000a26a7812 */ /* 0x000fe200078ec0ff */
[C---:B------:R-:W-:Y:S01]  /*11ac0*/  FMUL R63, R130.reuse, R77 ;  /* 0x0000004d823f7220 */ /* 0x040fe20000400000 */
[----:B------:R-:W-:Y:S01]  /*11ad0*/  F2FP.BF16.F32.PACK_AB R77, R5, R4 ;  /* 0x00000004054d723e */ /* 0x000fe200000010ff */
[C---:B------:R-:W-:Y:S01]  /*11ae0*/  FMUL R4, R130.reuse, R34 ;  /* 0x0000002282047220 */ /* 0x040fe20000400000 */
[----:B------:R-:W-:Y:S01]  /*11af0*/  F2FP.BF16.F32.PACK_AB R32, R3, R0 ;  /* 0x000000000320723e */ /* 0x000fe200000010ff */
[C---:B------:R-:W-:Y:S01]  /*11b00*/  FMUL R5, R130.reuse, R35 ;  /* 0x0000002382057220 */ /* 0x040fe20000400000 */
[C---:B------:R-:W-:Y:S01]  /*11b10*/  SHF.L.U32 R107, R163.reuse, 0x10, RZ ;  /* 0x00000010a36b7819 */ /* 0x040fe200000006ff */
[C---:B------:R-:W-:Y:S01]  /*11b20*/  FMUL R18, R130.reuse, R64 ;  /* 0x0000004082127220 */ /* 0x040fe20000400000 */
[----:B------:R-:W-:Y:S01]  /*11b30*/  LOP3.LUT R108, R163, 0xffff0000, RZ, 0xc0, !PT ;  /* 0xffff0000a36c7812 */ /* 0x000fe200078ec0ff */
[C---:B------:R-:W-:Y:S01]  /*11b40*/  FMUL R64, R130.reuse, R78 ;  /* 0x0000004e82407220 */ /* 0x040fe20000400000 */
[----:B------:R-:W-:Y:S01]  /*11b50*/  F2FP.BF16.F32.PACK_AB R78, R7, R6 ;  /* 0x00000006074e723e */ /* 0x000fe200000010ff */
[----:B------:R-:W-:Y:S01]  /*11b60*/  FMUL R19, R130, R65 ;  /* 0x0000004182137220 */ /* 0x000fe20000400000 */
[----:B------:R-:W-:Y:S01]  /*11b70*/  SHF.L.U32 R109, R156, 0x10, RZ ;  /* 0x000000109c6d7819 */ /* 0x000fe200000006ff */
[C---:B------:R-:W-:Y:S01]  /*11b80*/  FMUL R65, R130.reuse, R79 ;  /* 0x0000004f82417220 */ /* 0x040fe20000400000 */
[----:B------:R-:W-:Y:S01]  /*11b90*/  F2FP.BF16.F32.PACK_AB R79, R9, R8 ;  /* 0x00000008094f723e */ /* 0x000fe200000010ff */
        /* <DEDUP_REMOVED lines=10> */
[----:B------:R-:W-:Y:S01]  /*11c40*/  FMUL R9, R130, R39 ;  /* 0x0000002782097220 */ /* 0x000fe20000400000 */
[----:B------:R-:W-:Y:S01]  /*11c50*/  SHF.L.U32 R115, R159, 0x10, RZ ;  /* 0x000000109f737819 */ /* 0x000fe200000006ff */
[----:B------:R-:W-:Y:S01]  /*11c60*/  FFMA R6, R133, R97, R6 ;  /* 0x0000006185067223 */ /* 0x000fe20000000006 */
[----:B------:R-:W-:Y:S01]  /*11c70*/  F2FP.BF16.F32.PACK_AB R33, R5, R4 ;  /* 0x000000040521723e */ /* 0x000fe200000010ff */
[----:B------:R-:W-:Y:S01]  /*11c80*/  FFMA R7, R133, R98, R7 ;  /* 0x0000006285077223 */ /* 0x000fe20000000007 */
[----:B------:R-:W-:Y:S01]  /*11c90*/  LOP3.LUT R116, R159, 0xffff0000, RZ, 0xc0, !PT ;  /* 0xffff00009f747812 */ /* 0x000fe200078ec0ff */
[C---:B------:R-:W-:Y:S01]  /*11ca0*/  FFMA R8, R133.reuse, R99, R8 ;  /* 0x0000006385087223 */ /* 0x040fe20000000008 */
[C---:B------:R-:W-:Y:S01]  /*11cb0*/  SHF.L.U32 R117, R152.reuse, 0x10, RZ ;  /* 0x0000001098757819 */ /* 0x040fe200000006ff */
[----:B------:R-:W-:Y:S01]  /*11cc0*/  FFMA R9, R133, R100, R9 ;  /* 0x0000006485097223 */ /* 0x000fe20000000009 */
[----:B------:R-:W-:Y:S01]  /*11cd0*/  F2FP.BF16.F32.PACK_AB R34, R7, R6 ;  /* 0x000000060722723e */ /* 0x000fe200000010ff */
[----:B------:R-:W-:Y:S01]  /*11ce0*/  @!P1 STS.128 [R191+0x6000], R76 ;  /* 0x0060004cbf009388 */ /* 0x000fe20000000c00 */
[----:B------:R-:W-:Y:S01]  /*11cf0*/  LOP3.LUT R118, R152, 0xffff0000, RZ, 0xc0, !PT ;  /* 0xffff000098767812 */ /* 0x000fe200078ec0ff */
[C---:B------:R-:W-:Y:S01]  /*11d00*/  FMUL R0, R130.reuse, R40 ;  /* 0x0000002882007220 */ /* 0x040fe20000400000 */
[----:B------:R-:W-:Y:S01]  /*11d10*/  F2FP.BF16.F32.PACK_AB R35, R9, R8 ;  /* 0x000000080923723e */ /* 0x000fe200000010ff */
[C---:B------:R-:W-:Y:S01]  /*11d20*/  FMUL R3, R130.reuse, R41 ;  /* 0x0000002982037220 */ /* 0x040fe20000400000 */
[C---:B------:R-:W-:Y:S01]  /*11d30*/  SHF.L.U32 R119, R153.reuse, 0x10, RZ ;  /* 0x0000001099777819 */ /* 0x040fe200000006ff */
[----:B------:R-:W-:Y:S01]  /*11d40*/  FMUL R4, R130, R42 ;  /* 0x0000002a82047220 */ /* 0x000fe20000400000 */
[----:B------:R-:W-:Y:S01]  /*11d50*/  LOP3.LUT R120, R153, 0xffff0000, RZ, 0xc0, !PT ;  /* 0xffff000099787812 */ /* 0x000fe200078ec0ff */
[----:B------:R1:W-:Y:S01]  /*11d60*/  @!P1 STS.128 [R199+0x6010], R32 ;  /* 0x00601020c7009388 */ /* 0x0003e20000000c00 */
[----:B------:R-:W-:Y:S01]  /*11d70*/  SHF.L.U32 R121, R154, 0x10, RZ ;  /* 0x000000109a797819 */ /* 0x000fe200000006ff */
[----:B------:R-:W-:Y:S01]  /*11d80*/  FMUL R5, R130, R43 ;  /* 0x0000002b82057220 */ /* 0x000fe20000400000 */
[----:B------:R-:W-:Y:S01]  /*11d90*/  LOP3.LUT R122, R154, 0xffff0000, RZ, 0xc0, !PT ;  /* 0xffff00009a7a7812 */ /* 0x000fe200078ec0ff */
[----:B------:R-:W-:Y:S01]  /*11da0*/  FFMA R0, R133, R101, R0 ;  /* 0x0000006585007223 */ /* 0x000fe20000000000 */
[C---:B------:R-:W-:Y:S01]  /*11db0*/  SHF.L.U32 R123, R155.reuse, 0x10, RZ ;  /* 0x000000109b7b7819 */ /* 0x040fe200000006ff */
[----:B------:R-:W-:Y:S01]  /*11dc0*/  FMUL R6, R130, R44 ;  /* 0x0000002c82067220 */ /* 0x000fe20000400000 */
[----:B------:R-:W-:Y:S01]  /*11dd0*/  LOP3.LUT R124, R155, 0xffff0000, RZ, 0xc0, !PT ;  /* 0xffff00009b7c7812 */ /* 0x000fe200078ec0ff */
[C---:B------:R-:W-:Y:S01]  /*11de0*/  FFMA R3, R133.reuse, R102, R3 ;  /* 0x0000006685037223 */ /* 0x040fe20000000003 */
[----:B------:R-:W-:Y:S01]  /*11df0*/  SHF.L.U32 R125, R148, 0x10, RZ ;  /* 0x00000010947d7819 */ /* 0x000fe200000006ff */
[----:B------:R-:W-:Y:S01]  /*11e00*/  FMUL R7, R130, R45 ;  /* 0x0000002d82077220 */ /* 0x000fe20000400000 */
[----:B------:R-:W-:Y:S01]  /*11e10*/  LOP3.LUT R126, R148, 0xffff0000, RZ, 0xc0, !PT ;  /* 0xffff0000947e7812 */ /* 0x000fe200078ec0ff */
[----:B------:R-:W-:Y:S01]  /*11e20*/  FFMA R4, R133, R103, R4 ;  /* 0x0000006785047223 */ /* 0x000fe20000000004 */
[----:B------:R-:W-:Y:S01]  /*11e30*/  F2FP.BF16.F32.PACK_AB R36, R3, R0 ;  /* 0x000000000324723e */ /* 0x000fe200000010ff */
[C---:B------:R-:W-:Y:S01]  /*11e40*/  FMUL R8, R130.reuse, R46 ;  /* 0x0000002e82087220 */ /* 0x040fe20000400000 */
[----:B------:R-:W-:Y:S01]  /*11e50*/  SHF.L.U32 R127, R149, 0x10, RZ ;  /* 0x00000010957f7819 */ /* 0x000fe200000006ff */
[----:B------:R-:W-:Y:S01]  /*11e60*/  FFMA R5, R133, R104, R5 ;  /* 0x0000006885057223 */ /* 0x000fe20000000005 */
[----:B------:R-:W-:Y:S01]  /*11e70*/  LOP3.LUT R128, R149, 0xffff0000, RZ, 0xc0, !PT ;  /* 0xffff000095807812 */ /* 0x000fe200078ec0ff */
[----:B------:R-:W-:Y:S01]  /*11e80*/  FMUL R9, R130, R47 ;  /* 0x0000002f82097220 */ /* 0x000fe20000400000 */
[C---:B------:R-:W-:Y:S01]  /*11e90*/  SHF.L.U32 R129, R150.reuse, 0x10, RZ ;  /* 0x0000001096817819 */ /* 0x040fe200000006ff */
[----:B------:R-:W-:Y:S01]  /*11ea0*/  FFMA R6, R133, R105, R6 ;  /* 0x0000006985067223 */ /* 0x000fe20000000006 */
[----:B------:R-:W-:Y:S01]  /*11eb0*/  F2FP.BF16.F32.PACK_AB R37, R5, R4 ;  /* 0x000000040525723e */ /* 0x000fe200000010ff */
[C---:B------:R-:W-:Y:S01]  /*11ec0*/  FFMA R7, R133.reuse, R106, R7 ;  /* 0x0000006a85077223 */ /* 0x040fe20000000007 */
[----:B------:R-:W-:Y:S01]  /*11ed0*/  LOP3.LUT R132, R150, 0xffff0000, RZ, 0xc0, !PT ;  /* 0xffff000096847812 */ /* 0x000fe200078ec0ff */
[----:B------:R-:W-:Y:S01]  /*11ee0*/  FFMA R8, R133, R107, R8 ;  /* 0x0000006b85087223 */ /* 0x000fe20000000008 */
[----:B------:R-:W-:Y:S01]  /*11ef0*/  SHF.L.U32 R131, R151, 0x10, RZ ;  /* 0x0000001097837819 */ /* 0x000fe200000006ff */
[----:B------:R-:W-:Y:S01]  /*11f00*/  FFMA R9, R133, R108, R9 ;  /* 0x0000006c85097223 */ /* 0x000fe20000000009 */
[----:B------:R-:W-:Y:S01]  /*11f10*/  F2FP.BF16.F32.PACK_AB R38, R7, R6 ;  /* 0x000000060726723e */ /* 0x000fe200000010ff */
[C---:B------:R-:W-:Y:S01]  /*11f20*/  FMUL R0, R130.reuse, R48 ;  /* 0x0000003082007220 */ /* 0x040fe20000400000 */
[----:B------:R-:W-:Y:S01]  /*11f30*/  LOP3.LUT R134, R151, 0xffff0000, RZ, 0xc0, !PT ;  /* 0xffff000097867812 */ /* 0x000fe200078ec0ff */
[C---:B------:R-:W-:Y:S01]  /*11f40*/  FMUL R3, R130.reuse, R49 ;  /* 0x0000003182037220 */ /* 0x040fe20000400000 */
[----:B------:R-:W-:Y:S01]  /*11f50*/  F2FP.BF16.F32.PACK_AB R39, R9, R8 ;  /* 0x000000080927723e */ /* 0x000fe200000010ff */
[----:B------:R-:W-:Y:S01]  /*11f60*/  FMUL R4, R130, R50 ;  /* 0x0000003282047220 */ /* 0x000fe20000400000 */
[----:B------:R-:W-:Y:S01]  /*11f70*/  SHF.L.U32 R135, R140, 0x10, RZ ;  /* 0x000000108c877819 */ /* 0x000fe200000006ff */
[----:B------:R-:W-:Y:S01]  /*11f80*/  FMUL R5, R130, R51 ;  /* 0x0000003382057220 */ /* 0x000fe20000400000 */
[----:B------:R-:W-:Y:S01]  /*11f90*/  LOP3.LUT R136, R140, 0xffff0000, RZ, 0xc0, !PT ;  /* 0xffff00008c887812 */ /* 0x000fe200078ec0ff */
[----:B------:R-:W-:Y:S01]  /*11fa0*/  FFMA R0, R133, R109, R0 ;  /* 0x0000006d85007223 */ /* 0x000fe20000000000 */
[C---:B------:R-:W-:Y:S01]  /*11fb0*/  SHF.L.U32 R137, R141.reuse, 0x10, RZ ;  /* 0x000000108d897819 */ /* 0x040fe200000006ff */
[----:B------:R-:W-:Y:S01]  /*11fc0*/  FMUL R6, R130, R52 ;  /* 0x0000003482067220 */ /* 0x000fe20000400000 */
[----:B------:R-:W-:Y:S01]  /*11fd0*/  LOP3.LUT R138, R141, 0xffff0000, RZ, 0xc0, !PT ;  /* 0xffff00008d8a7812 */ /* 0x000fe200078ec0ff */
[----:B------:R2:W-:Y:S01]  /*11fe0*/  @!P1 STS.128 [R197+0x6020], R36 ;  /* 0x00602024c5009388 */ /* 0x0005e20000000c00 */
[C---:B------:R-:W-:Y:S01]  /*11ff0*/  FFMA R3, R133.reuse, R110, R3 ;  /* 0x0000006e85037223 */ /* 0x040fe20000000003 */
[C---:B------:R-:W-:Y:S01]  /*12000*/  SHF.L.U32 R139, R142.reuse, 0x10, RZ ;  /* 0x000000108e8b7819 */ /* 0x040fe200000006ff */
[C---:B------:R-:W-:Y:S01]  /*12010*/  FFMA R4, R133.reuse, R111, R4 ;  /* 0x0000006f85047223 */ /* 0x040fe20000000004 */
[C---:B------:R-:W-:Y:S01]  /*12020*/  FFMA R5, R133.reuse, R112, R5 ;  /* 0x0000007085057223 */ /* 0x040fe20000000005 */
[----:B------:R-:W-:Y:S01]  /*12030*/  LOP3.LUT R140, R142, 0xffff0000, RZ, 0xc0, !PT ;  /* 0xffff00008e8c7812 */ /* 0x000fe200078ec0ff */
[----:B------:R-:W-:Y:S01]  /*12040*/  FFMA R6, R133, R113, R6 ;  /* 0x0000007185067223 */ /* 0x000fe20000000006 */
[----:B-1----:R-:W-:Y:S01]  /*12050*/  F2FP.BF16.F32.PACK_AB R32, R3, R0 ;  /* 0x000000000320723e */ /* 0x002fe200000010ff */
[C---:B------:R-:W-:Y:S01]  /*12060*/  FMUL R7, R130.reuse, R53 ;  /* 0x0000003582077220 */ /* 0x040fe20000400000 */
[----:B------:R-:W-:Y:S01]  /*12070*/  F2FP.BF16.F32.PACK_AB R33, R5, R4 ;  /* 0x000000040521723e */ /* 0x000fe200000010ff */
[C---:B------:R-:W-:Y:S01]  /*12080*/  FMUL R8, R130.reuse, R54 ;  /* 0x0000003682087220 */ /* 0x040fe20000400000 */
[C---:B------:R-:W-:Y:S01]  /*12090*/  FMUL R9, R130.reuse, R55 ;  /* 0x0000003782097220 */ /* 0x040fe20000400000 */
[----:B------:R-:W-:Y:S01]  /*120a0*/  FFMA R7, R133, R114, R7 ;  /* 0x0000007285077223 */ /* 0x000fe20000000007 */
[C---:B------:R-:W-:Y:S01]  /*120b0*/  FMUL R10, R130.reuse, R56 ;  /* 0x00000038820a7220 */ /* 0x040fe20000400000 */
[----:B------:R-:W-:Y:S01]  /*120c0*/  SHF.L.U32 R141, R143, 0x10, RZ ;  /* 0x000000108f8d7819 */ /* 0x000fe200000006ff */
[C---:B------:R-:W-:Y:S01]  /*120d0*/  FFMA R8, R133.reuse, R115, R8 ;  /* 0x0000007385087223 */ /* 0x040fe20000000008 */
[----:B------:R-:W-:Y:S01]  /*120e0*/  FFMA R9, R133, R116, R9 ;  /* 0x0000007485097223 */ /* 0x000fe20000000009 */
[----:B------:R-:W-:Y:S01]  /*120f0*/  F2FP.BF16.F32.PACK_AB R34, R7, R6 ;  /* 0x000000060722723e */ /* 0x000fe200000010ff */
[----:B------:R-:W-:Y:S01]  /*12100*/  FFMA R10, R133, R117, R10 ;  /* 0x00000075850a7223 */ /* 0x000fe2000000000a */
[C---:B------:R-:W-:Y:S01]  /*12110*/  FMUL R11, R130.reuse, R57 ;  /* 0x00000039820b7220 */ /* 0x040fe20000400000 */
[----:B------:R-:W-:Y:S01]  /*12120*/  LOP3.LUT R142, R143, 0xffff0000, RZ, 0xc0, !PT ;  /* 0xffff00008f8e7812 */ /* 0x000fe200078ec0ff */
[C---:B------:R-:W-:Y:S01]  /*12130*/  FMUL R12, R130.reuse, R58 ;  /* 0x0000003a820c7220 */ /* 0x040fe20000400000 */
[----:B------:R-:W-:Y:S01]  /*12140*/  F2FP.BF16.F32.PACK_AB R35, R9, R8 ;  /* 0x000000080923723e */ /* 0x000fe200000010ff */
[----:B------:R-:W-:Y:S01]  /*12150*/  FFMA R11, R133, R118, R11 ;  /* 0x00000076850b7223 */ /* 0x000fe2000000000b */
[C---:B------:R-:W-:Y:S01]  /*12160*/  FMUL R13, R130.reuse, R59 ;  /* 0x0000003b820d7220 */ /* 0x040fe20000400000 */
[C---:B------:R-:W-:Y:S01]  /*12170*/  FMUL R14, R130.reuse, R60 ;  /* 0x0000003c820e7220 */ /* 0x040fe20000400000 */
[----:B------:R-:W-:Y:S01]  /*12180*/  FMUL R15, R130, R61 ;  /* 0x0000003d820f7220 */ /* 0x000fe20000400000 */
[----:B------:R2:W-:Y:S01]  /*12190*/  @!P1 STS.128 [R196+0x6010], R32 ;  /* 0x00601020c4009388 */ /* 0x0005e20000000c00 */
[----:B------:R-:W-:Y:S01]  /*121a0*/  F2FP.BF16.F32.PACK_AB R4, R11, R10 ;  /* 0x0000000a0b04723e */ /* 0x000fe200000010ff */
[C---:B------:R-:W-:Y:S01]  /*121b0*/  FFMA R12, R133.reuse, R119, R12 ;  /* 0x00000077850c7223 */ /* 0x040fe2000000000c */
[C---:B------:R-:W-:Y:S01]  /*121c0*/  SHF.L.U32 R25, R144.reuse, 0x10, RZ ;  /* 0x0000001090197819 */ /* 0x040fe200000006ff */
[C---:B------:R-:W-:Y:S01]  /*121d0*/  FFMA R13, R133.reuse, R120, R13 ;  /* 0x00000078850d7223 */ /* 0x040fe2000000000d */
[C---:B------:R-:W-:Y:S01]  /*121e0*/  FFMA R14, R133.reuse, R121, R14 ;  /* 0x00000079850e7223 */ /* 0x040fe2000000000e */
[----:B------:R-:W-:Y:S01]  /*121f0*/  LOP3.LUT R24, R144, 0xffff0000, RZ, 0xc0, !PT ;  /* 0xffff000090187812 */ /* 0x000fe200078ec0ff */
[C---:B------:R-:W-:Y:S01]  /*12200*/  FFMA R15, R133.reuse, R122, R15 ;  /* 0x0000007a850f7223 */ /* 0x040fe2000000000f */
[C---:B------:R-:W-:Y:S01]  /*12210*/  FFMA R16, R133.reuse, R123, R16 ;  /* 0x0000007b85107223 */ /* 0x040fe20000000010 */
[C---:B------:R-:W-:Y:S01]  /*12220*/  FMUL R20, R130.reuse, R66 ;  /* 0x0000004282147220 */ /* 0x040fe20000400000 */
        /* <DEDUP_REMOVED lines=8> */
[----:B------:R-:W-:Y:S01]  /*122b0*/  FFMA R21, R133, R128, R21 ;  /* 0x0000008085157223 */ /* 0x000fe20000000015 */
[C---:B------:R-:W-:Y:S01]  /*122c0*/  FMUL R57, R130.reuse, R71 ;  /* 0x0000004782397220 */ /* 0x040fe20000400000 */
[----:B------:R-:W-:Y:S01]  /*122d0*/  F2FP.BF16.F32.PACK_AB R5, R13, R12 ;  /* 0x0000000c0d05723e */ /* 0x000fe200000010ff */
[----:B------:R-:W-:Y:S01]  /*122e0*/  FFMA R22, R133, R129, R22 ;  /* 0x0000008185167223 */ /* 0x000fe20000000016 */
[----:B------:R-:W-:Y:S01]  /*122f0*/  F2FP.BF16.F32.PACK_AB R6, R15, R14 ;  /* 0x0000000e0f06723e */ /* 0x000fe200000010ff */
[C---:B------:R-:W-:Y:S01]  /*12300*/  FMUL R58, R130.reuse, R72 ;  /* 0x00000048823a7220 */ /* 0x040fe20000400000 */
[----:B------:R-:W-:Y:S01]  /*12310*/  F2FP.BF16.F32.PACK_AB R7, R17, R16 ;  /* 0x000000101107723e */ /* 0x000fe200000010ff */
[C---:B------:R-:W-:Y:S01]  /*12320*/  FFMA R23, R133.reuse, R132, R23 ;  /* 0x0000008485177223 */ /* 0x040fe20000000017 */
[C---:B------:R-:W-:Y:S01]  /*12330*/  FMUL R59, R130.reuse, R73 ;  /* 0x00000049823b7220 */ /* 0x040fe20000400000 */
[----:B------:R-:W-:Y:S01]  /*12340*/  FFMA R56, R133, R131, R56 ;  /* 0x0000008385387223 */ /* 0x000fe20000000038 */
[C---:B------:R-:W-:Y:S01]  /*12350*/  FMUL R60, R130.reuse, R74 ;  /* 0x0000004a823c7220 */ /* 0x040fe20000400000 */
[----:B------:R2:W-:Y:S01]  /*12360*/  @!P1 STS.128 [R191+0x7000], R4 ;  /* 0x00700004bf009388 */ /* 0x0005e20000000c00 */
[----:B------:R-:W-:Y:S01]  /*12370*/  F2FP.BF16.F32.PACK_AB R8, R19, R18 ;  /* 0x000000121308723e */ /* 0x000fe200000010ff */
[C---:B------:R-:W-:Y:S01]  /*12380*/  FFMA R57, R133.reuse, R134, R57 ;  /* 0x0000008685397223 */ /* 0x040fe20000000039 */
[C---:B------:R-:W-:Y:S01]  /*12390*/  FMUL R61, R130.reuse, R75 ;  /* 0x0000004b823d7220 */ /* 0x040fe20000400000 */
[C---:B------:R-:W-:Y:S01]  /*123a0*/  FFMA R58, R133.reuse, R135, R58 ;  /* 0x00000087853a7223 */ /* 0x040fe2000000003a */
[C---:B------:R-:W-:Y:S01]  /*123b0*/  FFMA R59, R133.reuse, R136, R59 ;  /* 0x00000088853b7223 */ /* 0x040fe2000000003b */
[C---:B------:R-:W-:Y:S01]  /*123c0*/  FFMA R60, R133.reuse, R137, R60 ;  /* 0x00000089853c7223 */ /* 0x040fe2000000003c */
[----:B------:R-:W-:Y:S01]  /*123d0*/  FFMA R61, R133, R138, R61 ;  /* 0x0000008a853d7223 */ /* 0x000fe2000000003d */
[----:B------:R-:W-:Y:S01]  /*123e0*/  F2FP.BF16.F32.PACK_AB R9, R21, R20 ;  /* 0x000000141509723e */ /* 0x000fe200000010ff */
[----:B------:R-:W-:Y:S01]  /*123f0*/  FFMA R62, R133, R139, R62 ;  /* 0x0000008b853e7223 */ /* 0x000fe2000000003e */
[----:B------:R-:W-:Y:S01]  /*12400*/  F2FP.BF16.F32.PACK_AB R10, R23, R22 ;  /* 0x00000016170a723e */ /* 0x000fe200000010ff */
[C---:B------:R-:W-:Y:S01]  /*12410*/  FMUL R66, R130.reuse, R80 ;  /* 0x0000005082427220 */ /* 0x040fe20000400000 */
[----:B------:R-:W-:Y:S01]  /*12420*/  F2FP.BF16.F32.PACK_AB R11, R57, R56 ;  /* 0x00000038390b723e */ /* 0x000fe200000010ff */
[----:B------:R-:W-:Y:S01]  /*12430*/  FFMA R63, R133, R140, R63 ;  /* 0x0000008c853f7223 */ /* 0x000fe2000000003f */
[C---:B------:R-:W-:Y:S01]  /*12440*/  FMUL R67, R130.reuse, R81 ;  /* 0x0000005182437220 */ /* 0x040fe20000400000 */
[----:B------:R-:W-:Y:S01]  /*12450*/  SHF.L.U32 R27, R145, 0x10, RZ ;  /* 0x00000010911b7819 */ /* 0x000fe200000006ff */
[----:B------:R-:W-:Y:S01]  /*12460*/  FFMA R64, R133, R141, R64 ;  /* 0x0000008d85407223 */ /* 0x000fe20000000040 */
[----:B------:R2:W-:Y:S01]  /*12470*/  @!P1 STS.128 [R199+0x7010], R8 ;  /* 0x00701008c7009388 */ /* 0x0005e20000000c00 */
[C---:B------:R-:W-:Y:S01]  /*12480*/  FMUL R68, R130.reuse, R82 ;  /* 0x0000005282447220 */ /* 0x040fe20000400000 */
[----:B------:R-:W-:Y:S01]  /*12490*/  LOP3.LUT R26, R145, 0xffff0000, RZ, 0xc0, !PT ;  /* 0xffff0000911a7812 */ /* 0x000fe200078ec0ff */
[C---:B------:R-:W-:Y:S01]  /*124a0*/  FFMA R65, R133.reuse, R142, R65 ;  /* 0x0000008e85417223 */ /* 0x040fe20000000041 */
[----:B------:R-:W-:Y:S01]  /*124b0*/  FMUL R69, R130, R83 ;  /* 0x0000005382457220 */ /* 0x000fe20000400000 */
[----:B------:R-:W-:Y:S01]  /*124c0*/  SHF.L.U32 R29, R146, 0x10, RZ ;  /* 0x00000010921d7819 */ /* 0x000fe200000006ff */
[C---:B------:R-:W-:Y:S01]  /*124d0*/  FFMA R66, R133.reuse, R25, R66 ;  /* 0x0000001985427223 */ /* 0x040fe20000000042 */
[----:B------:R-:W-:Y:S01]  /*124e0*/  FMUL R70, R130, R84 ;  /* 0x0000005482467220 */ /* 0x000fe20000400000 */
[----:B------:R-:W-:Y:S01]  /*124f0*/  LOP3.LUT R28, R146, 0xffff0000, RZ, 0xc0, !PT ;  /* 0xffff0000921c7812 */ /* 0x000fe200078ec0ff */
[----:B------:R-:W-:Y:S01]  /*12500*/  FFMA R67, R133, R24, R67 ;  /* 0x0000001885437223 */ /* 0x000fe20000000043 */
[C---:B------:R-:W-:Y:S01]  /*12510*/  FMUL R71, R130.reuse, R85 ;  /* 0x0000005582477220 */ /* 0x040fe20000400000 */
[----:B------:R-:W-:Y:S01]  /*12520*/  SHF.L.U32 R31, R147, 0x10, RZ ;  /* 0x00000010931f7819 */ /* 0x000fe200000006ff */
[----:B------:R-:W-:Y:S01]  /*12530*/  FFMA R68, R133, R27, R68 ;  /* 0x0000001b85447223 */ /* 0x000fe20000000044 */
[C---:B------:R-:W-:Y:S01]  /*12540*/  FMUL R72, R130.reuse, R86 ;  /* 0x0000005682487220 */ /* 0x040fe20000400000 */
[----:B------:R-:W-:Y:S01]  /*12550*/  LOP3.LUT R30, R147, 0xffff0000, RZ, 0xc0, !PT ;  /* 0xffff0000931e7812 */ /* 0x000fe200078ec0ff */
[----:B------:R-:W-:Y:S01]  /*12560*/  FFMA R69, R133, R26, R69 ;  /* 0x0000001a85457223 */ /* 0x000fe20000000045 */
        /* <DEDUP_REMOVED lines=13> */
[----:B------:R-:W-:Y:S02]  /*12640*/  F2FP.BF16.F32.PACK_AB R19, R73, R72 ;  /* 0x000000484913723e */ /* 0x000fe400000010ff */
[----:B------:R-:W-:Y:S03]  /*12650*/  ISETP.NE.AND P0, PT, R192, RZ, PT ;  /* 0x000000ffc000720c */ /* 0x000fe60003f05270 */
[----:B------:R2:W-:Y:S01]  /*12660*/  @!P1 STS.128 [R196+0x7010], R16 ;  /* 0x00701010c4009388 */ /* 0x0005e20000000c00 */
[----:B------:R-:W-:Y:S01]  /*12670*/  @!PT LDS RZ, [RZ] ;  /* 0x00000000fffff984 */ /* 0x000fe20000000800 */
[----:B------:R-:W-:Y:S01]  /*12680*/  @!PT LDS RZ, [RZ] ;  /* 0x00000000fffff984 */ /* 0x000fe20000000800 */
[----:B------:R-:W-:Y:S01]  /*12690*/  @!PT LDS RZ, [RZ] ;  /* 0x00000000fffff984 */ /* 0x000fe20000000800 */
[----:B------:R-:W-:Y:S01]  /*126a0*/  @!PT LDS RZ, [RZ] ;  /* 0x00000000fffff984 */ /* 0x000fe20000000800 */
[----:B------:R1:W-:Y:S07]  /*126b0*/  MEMBAR.ALL.CTA ;  /* 0x0000000000007992 */ /* 0x0003ee0000008000 */
[----:B-1----:R-:W1:Y:S01]  /*126c0*/  FENCE.VIEW.ASYNC.S ;  /* 0x00000000000073c6 */ /* 0x002e620000000000 */
[----:B------:R-:W-:Y:S05]  /*126d0*/  WARPSYNC.ALL ;  /* 0x0000000000007948 */ /* 0x000fea0003800000 */
[----:B------:R-:W-:Y:S01]  /*126e0*/  BSSY.RECONVERGENT B0, `(.L_x_185) ;  /* 0x0000011000007945 */ /* 0x000fe20003800200 */
        /* <DEDUP_REMOVED lines=16> */
.L_x_186:
[----:B------:R-:W-:Y:S05]  /*127f0*/  BSYNC.RECONVERGENT B0 ;  /* 0x0000000000007941 */ /* 0x000fea0003800200 */
.L_x_185:
[----:B------:R-:W-:Y:S01]  /*12800*/  BAR.SYNC.DEFER_BLOCKING 0x1, 0x80 ;  /* 0x0042000000007b1d */ /* 0x000fe20000010000 */
[----:B------:R-:W-:Y:S09]  /*12810*/  UISETP.NE.AND UP0, UPT, UR53, -0x8, UPT ;  /* 0xfffffff83500788c */ /* 0x000ff2000bf05270 */
[----:B------:R-:W-:Y:S05]  /*12820*/  BRA.U !UP0, `(.L_x_187) ;  /* 0x0000000108247547 */ /* 0x000fea000b800000 */
[----:B------:R-:W-:Y:S01]  /*12830*/  ISETP.NE.AND P0, PT, R195, RZ, PT ;  /* 0x000000ffc300720c */ /* 0x000fe20003f05270 */
[----:B------:R-:W-:Y:S01]  /*12840*/  IMAD.U32 R0, RZ, RZ, UR47 ;  /* 0x0000002fff007e24 */ /* 0x000fe2000f8e00ff */
[----:B------:R-:W-:Y:S04]  /*12850*/  UIADD3 UR4, UPT, UPT, UR47, 0x1, URZ ;  /* 0x000000012f047890 */ /* 0x000fe8000fffe0ff */
[----:B------:R-:W-:Y:S04]  /*12860*/  UISETP.NE.AND UP0, UPT, UR4, 0x4, UPT ;  /* 0x000000040400788c */ /* 0x000fe8000bf05270 */
[----:B------:R-:W-:Y:S03]  /*12870*/  USEL UR47, UR4, URZ, UP0 ;  /* 0x000000ff042f7287 */ /* 0x000fe60008000000 */
[----:B------:R-:W-:Y:S05]  /*12880*/  @P0 LEA R0, R0, UR45, 0x3 ;  /* 0x0000002d00000c11 */ /* 0x000fea000f8e18ff */
[----:B------:R-:W-:Y:S05]  /*12890*/  @P0 VIADD R0, R0, 0x50 ;  /* 0x0000005000000836 */ /* 0x000fea0000000000 */
[----:B------:R-:W-:Y:S04]  /*128a0*/  @P0 PRMT R0, R201, 0x654, R0 ;  /* 0x00000654c9000816 */ /* 0x000fe80000000000 */
[----:B------:R1:W-:Y:S03]  /*128b0*/  @P0 SYNCS.ARRIVE.TRANS64.RED.A1T0 RZ, [R0+URZ], RZ ;  /* 0x000000ff00ff09a7 */ /* 0x0003e600081004ff */
.L_x_187:
[----:B------:R-:W-:Y:S01]  /*128c0*/  R2UR UR6, R194 ;  /* 0x00000000c20672ca */ /* 0x000fe200000e0000 */
[----:B------:R-:W-:Y:S01]  /*128d0*/  UIADD3 UR53, UPT, UPT, UR53, 0x8, URZ ;  /* 0x0000000835357890 */ /* 0x000fe2000fffe0ff */
[----:B------:R-:W-:Y:S01]  /*128e0*/  R2UR UR5, R182 ;  /* 0x00000000b60572ca */ /* 0x000fe200000e0000 */
[----:B------:R-:W-:Y:S01]  /*128f0*/  ULOP3.LUT UR43, UR43, 0x1, URZ, 0x3c, !UPT ;  /* 0x000000012b2b7892 */ /* 0x000fe2000f8e3cff */
[----:B------:R-:W-:Y:S02]  /*12900*/  R2UR UR4, R183 ;  /* 0x00000000b70472ca */ /* 0x000fe400000e0000 */
[----:B------:R-:W-:Y:S02]  /*12910*/  R2UR UR44, R193 ;  /* 0x00000000c12c72ca */ /* 0x000fe400000e0000 */
[C---:B------:R-:W-:Y:S04]  /*12920*/  ISETP.NE.AND P0, PT, R186.reuse, 0x2, PT ;  /* 0x00000002ba00780c */ /* 0x040fe80003f05270 */
[----:B-1----:R-:W-:Y:S01]  /*12930*/  SEL R0, RZ, 0x1, P0 ;  /* 0x00000001ff007807 */ /* 0x002fe20000000000 */
[----:B------:R-:W-:Y:S01]  /*12940*/  UISETP.NE.AND UP0, UPT, UR6, URZ, UPT ;  /* 0x000000ff0600728c */ /* 0x000fe2000bf05270 */
[----:B------:R-:W-:Y:S01]  /*12950*/  SEL R186, R186, RZ, P0 ;  /* 0x000000ffbaba7207 */ /* 0x000fe20000000000 */
[----:B------:R-:W-:Y:S01]  /*12960*/  UIADD3 UR20, UPT, UPT, UR36, UR5, URZ ;  /* 0x0000000524147290 */ /* 0x000fe2000fffe0ff */
[----:B------:R-:W-:Y:S01]  /*12970*/  LOP3.LUT R189, R189, R0, RZ, 0x3c, !PT ;  /* 0x00000000bdbd7212 */ /* 0x000fe200078e3cff */
[----:B------:R-:W-:Y:S05]  /*12980*/  UIADD3 UR19, UPT, UPT, UR37, UR4, URZ ;  /* 0x0000000425137290 */ /* 0x000fea000fffe0ff */
[----:B------:R-:W-:Y:S07]  /*12990*/  BRA.U UP0, `(.L_x_188) ;  /* 0xffffff3d001c7547 */ /* 0x000fee000b83ffff */
[----:B------:R-:W1:Y:S01]  /*129a0*/  LDCU.64 UR4, c[0x0][0xc88] ;  /* 0x00019100ff0477ac */ /* 0x000e620008000a00 */
[----:B------:R-:W-:Y:S01]  /*129b0*/  SYNCS.ARRIVE.TRANS64.A1T0 RZ, [UR45+0xd0], RZ ;  /* 0x0000d0ffffff79a7 */ /* 0x000fe2000810002d */
[----:B------:R-:W3:Y:S01]  /*129c0*/  LDCU.64 UR6, c[0x0][0xc90] ;  /* 0x00019200ff0677ac */ /* 0x000ee20008000a00 */
[----:B-1----:R-:W-:Y:S02]  /*129d0*/  ISETP.NE.U32.AND P2, PT, RZ, UR4, PT ;  /* 0x00000004ff007c0c */ /* 0x002fe4000bf45070 */
[----:B---3--:R-:W-:Y:S02]  /*129e0*/  ISETP.NE.U32.AND P1, PT, RZ, UR6, PT ;  /* 0x00000006ff007c0c */ /* 0x008fe4000bf25070 */
[----:B------:R-:W-:Y:S02]  /*129f0*/  ISETP.NE.AND.EX P2, PT, RZ, UR5, PT, P2 ;  /* 0x00000005ff007c0c */ /* 0x000fe4000bf45320 */
[----:B------:R-:W-:-:S13]  /*12a00*/  ISETP.NE.AND.EX P0, PT, RZ, UR7, PT, P1 ;  /* 0x00000007ff007c0c */ /* 0x000fda000bf05310 */
[----:B------:R-:W-:Y:S05]  /*12a10*/  @P2 BRA P0, `(.L_x_189) ;  /* 0x00000000003c2947 */ /* 0x000fea0000000000 */
[----:B------:R-:W-:-:S13]  /*12a20*/  ISETP.NE.AND.EX P1, PT, RZ, UR7, PT, P1 ;  /* 0x00000007ff007c0c */ /* 0x000fda000bf25310 */
[----:B------:R-:W-:Y:S05]  /*12a30*/  @P1 BRA `(.L_x_190) ;  /* 0x00000000000c1947 */ /* 0x000fea0003800000 */
[----:B------:R-:W-:-:S13]  /*12a40*/  FSETP.NEU.AND P0, PT, R133, RZ, PT ;  /* 0x000000ff8500720b */ /* 0x000fda0003f0d000 */
[----:B------:R-:W-:Y:S05]  /*12a50*/  @!P0 EXIT ;  /* 0x000000000000894d */ /* 0x000fea0003800000 */
[----:B------:R-:W-:Y:S05]  /*12a60*/  BRA `(.L_x_189) ;  /* 0x0000000000287947 */ /* 0x000fea0003800000 */
.L_x_190:
[----:B------:R-:W-:Y:S01]  /*12a70*/  ISETP.NE.AND P0, PT, R185, RZ, PT ;  /* 0x000000ffb900720c */ /* 0x000fe20003f05270 */
[----:B------:R-:W-:-:S12]  /*12a80*/  BSSY.RECONVERGENT B0, `(.L_x_189) ;  /* 0x0000008000007945 */ /* 0x000fd80003800200 */
[----:B------:R-:W-:Y:S05]  /*12a90*/  @P0 BRA `(.L_x_191) ;  /* 0x0000000000100947 */ /* 0x000fea0003800000 */
[----:B------:R-:W-:-:S04]  /*12aa0*/  ISETP.NE.U32.AND P0, PT, RZ, UR4, PT ;  /* 0x00000004ff007c0c */ /* 0x000fc8000bf05070 */
[----:B------:R-:W-:-:S13]  /*12ab0*/  ISETP.NE.AND.EX P0, PT, RZ, UR5, PT, P0 ;  /* 0x00000005ff007c0c */ /* 0x000fda000bf05300 */
[----:B------:R-:W-:Y:S05]  /*12ac0*/  @!P0 EXIT ;  /* 0x000000000000894d */ /* 0x000fea0003800000 */
[----:B------:R-:W-:Y:S05]  /*12ad0*/  BRA `(.L_x_192) ;  /* 0x0000000000087947 */ /* 0x000fea0003800000 */
.L_x_191:
[----:B------:R-:W-:-:S13]  /*12ae0*/  FSETP.NEU.AND P0, PT, R133, RZ, PT ;  /* 0x000000ff8500720b */ /* 0x000fda0003f0d000 */
[----:B------:R-:W-:Y:S05]  /*12af0*/  @!P0 EXIT ;  /* 0x000000000000894d */ /* 0x000fea0003800000 */
.L_x_192:
[----:B------:R-:W-:Y:S05]  /*12b00*/  BSYNC.RECONVERGENT B0 ;  /* 0x0000000000007941 */ /* 0x000fea0003800200 */
.L_x_189:
[----:B------:R-:W1:Y:S01]  /*12b10*/  S2UR UR7, SR_CgaCtaId ;  /* 0x00000000000779c3 */ /* 0x000e620000008800 */
[----:B------:R-:W-:Y:S01]  /*12b20*/  ULEA UR6, UR47, UR45, 0x3 ;  /* 0x0000002d2f067291 */ /* 0x000fe2000f8e18ff */
[----:B------:R-:W-:-:S04]  /*12b30*/  DEPBAR.LE SB0, 0x0 ;  /* 0x000080000000791a */ /* 0x000fc80000000000 */
[----:B------:R-:W-:-:S04]  /*12b40*/  UIADD3 UR6, UPT, UPT, UR6, 0x50, URZ ;  /* 0x0000005006067890 */ /* 0x000fc8000fffe0ff */
[----:B-1----:R-:W-:-:S09]  /*12b50*/  UPRMT UR6, UR7, 0x654, UR6 ;  /* 0x0000065407067896 */ /* 0x002fd20008000006 */
[----:B------:R-:W-:Y:S01]  /*12b60*/  SYNCS.ARRIVE.TRANS64.RED.A1T0 RZ, [UR6], RZ ;  /* 0x000000ffffff79a7 */ /* 0x000fe20008100406 */
[----:B------:R-:W-:Y:S05]  /*12b70*/  EXIT ;  /* 0x000000000000794d */ /* 0x000fea0003800000 */
.L_x_24:
[----:B-1----:R1:W2:Y:S02]  /*12b80*/  SYNCS.PHASECHK.TRANS64.TRYWAIT P0, [R0+URZ+0xc0], R3 ;  /* 0x0000c003000075a7 */ /* 0x0022a400080011ff */
[----:B--2---:R-:W-:Y:S05]  /*12b90*/  @!P0 NANOSLEEP.SYNCS 0x989680 ;  /* 0x009896800000895d */ /* 0x004fea0003900000 */
[----:B------:R-:W2:Y:S02]  /*12ba0*/  @!P0 SYNCS.PHASECHK.TRANS64 P0, [R0+URZ+0xc0], R3 ;  /* 0x0000c003000085a7 */ /* 0x000ea400080010ff */
[----:B--2---:R-:W-:Y:S05]  /*12bb0*/  @!P0 BRA `(.L_x_24) ;  /* 0xfffffffc00f08947 */ /* 0x004fea000383ffff */
[----:B------:R-:W-:Y:S05]  /*12bc0*/  BRA `(.L_x_193) ;  /* 0xfffffef000187947 */ /* 0x000fea000383ffff */
.L_x_27:
[----:B-1----:R-:W-:-:S07]  /*12bd0*/  MOV R0, UR41 ;  /* 0x0000002900007c02 */ /* 0x002fce0008000f00 */
.L_x_194:
[----:B-1----:R1:W2:Y:S02]  /*12be0*/  SYNCS.PHASECHK.TRANS64.TRYWAIT P0, [R0+URZ+0x18], R3 ;  /* 0x00001803000075a7 */ /* 0x0022a400080011ff */
[----:B--2---:R-:W-:Y:S05]  /*12bf0*/  @!P0 NANOSLEEP.SYNCS 0x989680 ;  /* 0x009896800000895d */ /* 0x004fea0003900000 */
[----:B------:R-:W2:Y:S02]  /*12c00*/  @!P0 SYNCS.PHASECHK.TRANS64 P0, [R0+URZ+0x18], R3 ;  /* 0x00001803000085a7 */ /* 0x000ea400080010ff */
[----:B--2---:R-:W-:Y:S05]  /*12c10*/  @!P0 BRA `(.L_x_194) ;  /* 0xfffffffc00f08947 */ /* 0x004fea000383ffff */
[----:B------:R-:W-:Y:S05]  /*12c20*/  BRA `(.L_x_26) ;  /* 0xfffffef000607947 */ /* 0x000fea000383ffff */
.L_x_36:
[----:B-1----:R-:W-:-:S07]  /*12c30*/  MOV R0, UR41 ;  /* 0x0000002900007c02 */ /* 0x002fce0008000f00 */
.L_x_195:
[----:B-1----:R1:W2:Y:S02]  /*12c40*/  SYNCS.PHASECHK.TRANS64.TRYWAIT P0, [R0+URZ+0x18], R3 ;  /* 0x00001803000075a7 */ /* 0x0022a400080011ff */
[----:B--2---:R-:W-:Y:S05]  /*12c50*/  @!P0 NANOSLEEP.SYNCS 0x989680 ;  /* 0x009896800000895d */ /* 0x004fea0003900000 */
[----:B------:R-:W2:Y:S02]  /*12c60*/  @!P0 SYNCS.PHASECHK.TRANS64 P0, [R0+URZ+0x18], R3 ;  /* 0x00001803000085a7 */ /* 0x000ea400080010ff */
[----:B--2---:R-:W-:Y:S05]  /*12c70*/  @!P0 BRA `(.L_x_195) ;  /* 0xfffffffc00f08947 */ /* 0x004fea000383ffff */
[----:B------:R-:W-:Y:S05]  /*12c80*/  BRA `(.L_x_35) ;  /* 0xfffffef400747947 */ /* 0x000fea000383ffff */
.L_x_43:
[----:B-1----:R1:W4:Y:S02]  /*12c90*/  SYNCS.PHASECHK.TRANS64.TRYWAIT P0, [R3+URZ+0x80], R0 ;  /* 0x00008000030075a7 */ /* 0x00232400080011ff */
[----:B----4-:R-:W-:Y:S05]  /*12ca0*/  @!P0 NANOSLEEP.SYNCS 0x989680 ;  /* 0x009896800000895d */ /* 0x010fea0003900000 */
[----:B------:R-:W4:Y:S02]  /*12cb0*/  @!P0 SYNCS.PHASECHK.TRANS64 P0, [R3+URZ+0x80], R0 ;  /* 0x00008000030085a7 */ /* 0x000f2400080010ff */
[----:B----4-:R-:W-:Y:S05]  /*12cc0*/  @!P0 BRA `(.L_x_43) ;  /* 0xfffffffc00f08947 */ /* 0x010fea000383ffff */
[----:B------:R-:W-:Y:S05]  /*12cd0*/  BRA `(.L_x_196) ;  /* 0xfffffef800607947 */ /* 0x000fea000383ffff */
.L_x_47:
[----:B-1----:R-:W-:-:S07]  /*12ce0*/  MOV R0, UR4 ;  /* 0x0000000400007c02 */ /* 0x002fce0008000f00 */
.L_x_197:
[----:B-1----:R1:W2:Y:S02]  /*12cf0*/  SYNCS.PHASECHK.TRANS64.TRYWAIT P0, [R0+URZ], R3 ;  /* 0x00000003000075a7 */ /* 0x0022a400080011ff */
[----:B--2---:R-:W-:Y:S05]  /*12d00*/  @!P0 NANOSLEEP.SYNCS 0x989680 ;  /* 0x009896800000895d */ /* 0x004fea0003900000 */
[----:B------:R-:W2:Y:S02]  /*12d10*/  @!P0 SYNCS.PHASECHK.TRANS64 P0, [R0+URZ], R3 ;  /* 0x00000003000085a7 */ /* 0x000ea400080010ff */
[----:B--2---:R-:W-:Y:S05]  /*12d20*/  @!P0 BRA `(.L_x_197) ;  /* 0xfffffffc00f08947 */ /* 0x004fea000383ffff */
[----:B------:R-:W-:Y:S05]  /*12d30*/  BRA `(.L_x_198) ;  /* 0xffffff00000c7947 */ /* 0x000fea000383ffff */
.L_x_48:
[----:B------:R-:W-:-:S07]  /*12d40*/  MOV R0, UR5 ;  /* 0x0000000500007c02 */ /* 0x000fce0008000f00 */
.L_x_199:
[----:B-1----:R1:W2:Y:S02]  /*12d50*/  SYNCS.PHASECHK.TRANS64.TRYWAIT P0, [R0+URZ], R3 ;  /* 0x00000003000075a7 */ /* 0x0022a400080011ff */
[----:B--2---:R-:W-:Y:S05]  /*12d60*/  @!P0 NANOSLEEP.SYNCS 0x989680 ;  /* 0x009896800000895d */ /* 0x004fea0003900000 */
[----:B------:R-:W2:Y:S02]  /*12d70*/  @!P0 SYNCS.PHASECHK.TRANS64 P0, [R0+URZ], R3 ;  /* 0x00000003000085a7 */ /* 0x000ea400080010ff */
[----:B--2---:R-:W-:Y:S05]  /*12d80*/  @!P0 BRA `(.L_x_199) ;  /* 0xfffffffc00f08947 */ /* 0x004fea000383ffff */
[----:B------:R-:W-:Y:S05]  /*12d90*/  BRA `(.L_x_200) ;  /* 0xffffff0000187947 */ /* 0x000fea000383ffff */
.L_x_51:
[----:B--2---:R2:W3:Y:S02]  /*12da0*/  SYNCS.PHASECHK.TRANS64.TRYWAIT P0, [R2+URZ+0xb0], R5 ;  /* 0x0000b005020075a7 */ /* 0x0044e400080011ff */
[----:B---3--:R-:W-:Y:S05]  /*12db0*/  @!P0 NANOSLEEP.SYNCS 0x989680 ;  /* 0x009896800000895d */ /* 0x008fea0003900000 */
[----:B------:R-:W3:Y:S02]  /*12dc0*/  @!P0 SYNCS.PHASECHK.TRANS64 P0, [R2+URZ+0xb0], R5 ;  /* 0x0000b005020085a7 */ /* 0x000ee400080010ff */
[----:B---3--:R-:W-:Y:S05]  /*12dd0*/  @!P0 BRA `(.L_x_51) ;  /* 0xfffffffc00f08947 */ /* 0x008fea000383ffff */
[----:B------:R-:W-:Y:S05]  /*12de0*/  BRA `(.L_x_201) ;  /* 0xffffff00007c7947 */ /* 0x000fea000383ffff */
.L_x_52:
[----:B------:R-:W-:-:S07]  /*12df0*/  MOV R2, UR4 ;  /* 0x0000000400027c02 */ /* 0x000fce0008000f00 */
.L_x_202:
[----:B--2---:R2:W3:Y:S02]  /*12e00*/  SYNCS.PHASECHK.TRANS64.TRYWAIT P0, [R2+URZ+0x90], R5 ;  /* 0x00009005020075a7 */ /* 0x0044e400080011ff */
[----:B---3--:R-:W-:Y:S05]  /*12e10*/  @!P0 NANOSLEEP.SYNCS 0x989680 ;  /* 0x009896800000895d */ /* 0x008fea0003900000 */
[----:B------:R-:W3:Y:S02]  /*12e20*/  @!P0 SYNCS.PHASECHK.TRANS64 P0, [R2+URZ+0x90], R5 ;  /* 0x00009005020085a7 */ /* 0x000ee400080010ff */
[----:B---3--:R-:W-:Y:S05]  /*12e30*/  @!P0 BRA `(.L_x_202) ;  /* 0xfffffffc00f08947 */ /* 0x008fea000383ffff */
[----:B------:R-:W-:Y:S05]  /*12e40*/  BRA `(.L_x_203) ;  /* 0xffffff00008c7947 */ /* 0x000fea000383ffff */
.L_x_53:
[----:B--2---:R2:W3:Y:S02]  /*12e50*/  SYNCS.PHASECHK.TRANS64.TRYWAIT P1, [R2+URZ+0x80], R5 ;  /* 0x00008005020075a7 */ /* 0x0044e400080211ff */
[----:B---3--:R-:W-:Y:S05]  /*12e60*/  @!P1 NANOSLEEP.SYNCS 0x989680 ;  /* 0x009896800000995d */ /* 0x008fea0003900000 */
[----:B------:R-:W3:Y:S02]  /*12e70*/  @!P1 SYNCS.PHASECHK.TRANS64 P1, [R2+URZ+0x80], R5 ;  /* 0x00008005020095a7 */ /* 0x000ee400080210ff */
[----:B---3--:R-:W-:Y:S05]  /*12e80*/  @!P1 BRA `(.L_x_53) ;  /* 0xfffffffc00f09947 */ /* 0x008fea000383ffff */
[----:B------:R-:W-:Y:S05]  /*12e90*/  BRA `(.L_x_204) ;  /* 0xffffff0000bc7947 */ /* 0x000fea000383ffff */
.L_x_56:
[----:B------:R-:W-:-:S07]  /*12ea0*/  MOV R0, UR4 ;  /* 0x0000000400007c02 */ /* 0x000fce0008000f00 */
.L_x_205:
[----:B--2---:R2:W3:Y:S02]  /*12eb0*/  SYNCS.PHASECHK.TRANS64.TRYWAIT P0, [R0+URZ+0x90], R3 ;  /* 0x00009003000075a7 */ /* 0x0044e400080011ff */
[----:B---3--:R-:W-:Y:S05]  /*12ec0*/  @!P0 NANOSLEEP.SYNCS 0x989680 ;  /* 0x009896800000895d */ /* 0x008fea0003900000 */
[----:B------:R-:W3:Y:S02]  /*12ed0*/  @!P0 SYNCS.PHASECHK.TRANS64 P0, [R0+URZ+0x90], R3 ;  /* 0x00009003000085a7 */ /* 0x000ee400080010ff */
[----:B---3--:R-:W-:Y:S05]  /*12ee0*/  @!P0 BRA `(.L_x_205) ;  /* 0xfffffffc00f08947 */ /* 0x008fea000383ffff */
[----:B------:R-:W-:Y:S05]  /*12ef0*/  BRA `(.L_x_55) ;  /* 0xffffff0400107947 */ /* 0x000fea000383ffff */
.L_x_63:
[----:B-1----:R1:W2:Y:S02]  /*12f00*/  SYNCS.PHASECHK.TRANS64.TRYWAIT P0, [R0+URZ+0x80], R5 ;  /* 0x00008005000075a7 */ /* 0x0022a400080011ff */
[----:B--2---:R-:W-:Y:S05]  /*12f10*/  @!P0 NANOSLEEP.SYNCS 0x989680 ;  /* 0x009896800000895d */ /* 0x004fea0003900000 */
[----:B------:R-:W2:Y:S02]  /*12f20*/  @!P0 SYNCS.PHASECHK.TRANS64 P0, [R0+URZ+0x80], R5 ;  /* 0x00008005000085a7 */ /* 0x000ea400080010ff */
[----:B--2---:R-:W-:Y:S05]  /*12f30*/  @!P0 BRA `(.L_x_63) ;  /* 0xfffffffc00f08947 */ /* 0x004fea000383ffff */
[----:B------:R-:W-:Y:S05]  /*12f40*/  BRA `(.L_x_206) ;  /* 0xffffff0c00287947 */ /* 0x000fea000383ffff */
.L_x_66:
[----:B------:R-:W-:-:S07]  /*12f50*/  MOV R0, UR7 ;  /* 0x0000000700007c02 */ /* 0x000fce0008000f00 */
.L_x_207:
[----:B-1----:R1:W2:Y:S02]  /*12f60*/  SYNCS.PHASECHK.TRANS64.TRYWAIT P0, [R0+URZ], R5 ;  /* 0x00000005000075a7 */ /* 0x0022a400080011ff */
[----:B--2---:R-:W-:Y:S05]  /*12f70*/  @!P0 NANOSLEEP.SYNCS 0x989680 ;  /* 0x009896800000895d */ /* 0x004fea0003900000 */
[----:B------:R-:W2:Y:S02]  /*12f80*/  @!P0 SYNCS.PHASECHK.TRANS64 P0, [R0+URZ], R5 ;  /* 0x00000005000085a7 */ /* 0x000ea400080010ff */
[----:B--2---:R-:W-:Y:S05]  /*12f90*/  @!P0 BRA `(.L_x_207) ;  /* 0xfffffffc00f08947 */ /* 0x004fea000383ffff */
[----:B------:R-:W-:Y:S05]  /*12fa0*/  BRA `(.L_x_65) ;  /* 0xffffff0c00707947 */ /* 0x000fea000383ffff */
.L_x_67:
[----:B------:R-:W-:-:S07]  /*12fb0*/  MOV R0, UR34 ;  /* 0x0000002200007c02 */ /* 0x000fce0008000f00 */
.L_x_208:
[----:B-1----:R1:W2:Y:S02]  /*12fc0*/  SYNCS.PHASECHK.TRANS64.TRYWAIT P0, [R0+URZ+0xa8], R5 ;  /* 0x0000a805000075a7 */ /* 0x0022a400080011ff */
[----:B--2---:R-:W-:Y:S05]  /*12fd0*/  @!P0 NANOSLEEP.SYNCS 0x989680 ;  /* 0x009896800000895d */ /* 0x004fea0003900000 */
[----:B------:R-:W2:Y:S02]  /*12fe0*/  @!P0 SYNCS.PHASECHK.TRANS64 P0, [R0+URZ+0xa8], R5 ;  /* 0x0000a805000085a7 */ /* 0x000ea400080010ff */
[----:B--2---:R-:W-:Y:S05]  /*12ff0*/  @!P0 BRA `(.L_x_208) ;  /* 0xfffffffc00f08947 */ /* 0x004fea000383ffff */
[----:B------:R-:W-:Y:S05]  /*13000*/  BRA `(.L_x_209) ;  /* 0xffffff0c00bc7947 */ /* 0x000fea000383ffff */
.L_x_70:
[----:B------:R-:W-:Y:S07]  /*13010*/  MOV R0, UR7 ;  /* 0x0000000700007c02 */ /* 0x000fee0008000f00 */
.L_x_210:
[----:B-1----:R1:W2:Y:S02]  /*13020*/  SYNCS.PHASECHK.TRANS64.TRYWAIT P0, [R0+URZ], R5 ;  /* 0x00000005000075a7 */ /* 0x0022a400080011ff */
[----:B--2---:R-:W-:Y:S05]  /*13030*/  @!P0 NANOSLEEP.SYNCS 0x989680 ;  /* 0x009896800000895d */ /* 0x004fea0003900000 */
[----:B------:R-:W2:Y:S02]  /*13040*/  @!P0 SYNCS.PHASECHK.TRANS64 P0, [R0+URZ], R5 ;  /* 0x00000005000085a7 */ /* 0x000ea400080010ff */
[----:B--2---:R-:W-:Y:S05]  /*13050*/  @!P0 BRA `(.L_x_210) ;  /* 0xfffffffc00f08947 */ /* 0x004fea000383ffff */
[----:B------:R-:W-:Y:S05]  /*13060*/  BRA `(.L_x_69) ;  /* 0xffffff10003c7947 */ /* 0x000fea000383ffff */
.L_x_73:
[----:B------:R-:W-:-:S07]  /*13070*/  MOV R0, UR34 ;  /* 0x0000002200007c02 */ /* 0x000fce0008000f00 */
.L_x_211:
[----:B---3--:R3:W4:Y:S02]  /*13080*/  SYNCS.PHASECHK.TRANS64.TRYWAIT P0, [R0+URZ+0xd0], R3 ;  /* 0x0000d003000075a7 */ /* 0x00872400080011ff */
[----:B----4-:R-:W-:Y:S05]  /*13090*/  @!P0 NANOSLEEP.SYNCS 0x989680 ;  /* 0x009896800000895d */ /* 0x010fea0003900000 */
[----:B------:R-:W4:Y:S02]  /*130a0*/  @!P0 SYNCS.PHASECHK.TRANS64 P0, [R0+URZ+0xd0], R3 ;  /* 0x0000d003000085a7 */ /* 0x000f2400080010ff */
[----:B----4-:R-:W-:Y:S05]  /*130b0*/  @!P0 BRA `(.L_x_211) ;  /* 0xfffffffc00f08947 */ /* 0x010fea000383ffff */
[----:B------:R-:W-:Y:S05]  /*130c0*/  BRA `(.L_x_212) ;  /* 0xffffff1400407947 */ /* 0x000fea000383ffff */
.L_x_78:
[----:B-1----:R1:W2:Y:S02]  /*130d0*/  SYNCS.PHASECHK.TRANS64.TRYWAIT P0, [R12+URZ+0x80], R9 ;  /* 0x000080090c0075a7 */ /* 0x0022a400080011ff */
[----:B--2---:R-:W-:Y:S05]  /*130e0*/  @!P0 NANOSLEEP.SYNCS 0x989680 ;  /* 0x009896800000895d */ /* 0x004fea0003900000 */
[----:B------:R-:W2:Y:S02]  /*130f0*/  @!P0 SYNCS.PHASECHK.TRANS64 P0, [R12+URZ+0x80], R9 ;  /* 0x000080090c0085a7 */ /* 0x000ea400080010ff */
[----:B--2---:R-:W-:Y:S05]  /*13100*/  @!P0 BRA `(.L_x_78) ;  /* 0xfffffffc00f08947 */ /* 0x004fea000383ffff */
[----:B------:R-:W-:Y:S05]  /*13110*/  BRA `(.L_x_213) ;  /* 0xffffff1800707947 */ /* 0x000fea000383ffff */
.L_x_81:
[----:B------:R-:W-:Y:S07]  /*13120*/  MOV R0, UR21 ;  /* 0x0000001500007c02 */ /* 0x000fee0008000f00 */
.L_x_214:
[----:B-1----:R1:W2:Y:S02]  /*13130*/  SYNCS.PHASECHK.TRANS64.TRYWAIT P2, [R0+URZ+0x78], R9 ;  /* 0x00007809000075a7 */ /* 0x0022a400080411ff */
[----:B--2---:R-:W-:Y:S05]  /*13140*/  @!P2 NANOSLEEP.SYNCS 0x989680 ;  /* 0x009896800000a95d */ /* 0x004fea0003900000 */
[----:B------:R-:W2:Y:S02]  /*13150*/  @!P2 SYNCS.PHASECHK.TRANS64 P2, [R0+URZ+0x78], R9 ;  /* 0x000078090000a5a7 */ /* 0x000ea400080410ff */
[----:B--2---:R-:W-:Y:S05]  /*13160*/  @!P2 BRA `(.L_x_214) ;  /* 0xfffffffc00f0a947 */ /* 0x004fea000383ffff */
[----:B------:R-:W-:Y:S05]  /*13170*/  BRA `(.L_x_80) ;  /* 0xffffff1c00d87947 */ /* 0x000fea000383ffff */
.L_x_84:
[----:B------:R-:W-:Y:S07]  /*13180*/  MOV R9, UR21 ;  /* 0x0000001500097c02 */ /* 0x000fee0008000f00 */
.L_x_215:
[----:B-1----:R1:W2:Y:S02]  /*13190*/  SYNCS.PHASECHK.TRANS64.TRYWAIT P0, [R9+URZ+0x50], R10 ;  /* 0x0000500a090075a7 */ /* 0x0022a400080011ff */
[----:B--2---:R-:W-:Y:S05]  /*131a0*/  @!P0 NANOSLEEP.SYNCS 0x989680 ;  /* 0x009896800000895d */ /* 0x004fea0003900000 */
[----:B------:R-:W2:Y:S02]  /*131b0*/  @!P0 SYNCS.PHASECHK.TRANS64 P0, [R9+URZ+0x50], R10 ;  /* 0x0000500a090085a7 */ /* 0x000ea400080010ff */
[----:B--2---:R-:W-:Y:S05]  /*131c0*/  @!P0 BRA `(.L_x_215) ;  /* 0xfffffffc00f08947 */ /* 0x004fea000383ffff */
[----:B------:R-:W-:Y:S05]  /*131d0*/  BRA `(.L_x_216) ;  /* 0xffffff2000407947 */ /* 0x000fea000383ffff */
.L_x_85:
[----:B------:R-:W-:Y:S07]  /*131e0*/  MOV R9, UR21 ;  /* 0x0000001500097c02 */ /* 0x000fee0008000f00 */
.L_x_217:
[----:B-1----:R1:W2:Y:S02]  /*131f0*/  SYNCS.PHASECHK.TRANS64.TRYWAIT P0, [R9+URZ+0x58], R10 ;  /* 0x0000580a090075a7 */ /* 0x0022a400080011ff */
[----:B--2---:R-:W-:Y:S05]  /*13200*/  @!P0 NANOSLEEP.SYNCS 0x989680 ;  /* 0x009896800000895d */ /* 0x004fea0003900000 */
[----:B------:R-:W2:Y:S02]  /*13210*/  @!P0 SYNCS.PHASECHK.TRANS64 P0, [R9+URZ+0x58], R10 ;  /* 0x0000580a090085a7 */ /* 0x000ea400080010ff */
[----:B--2---:R-:W-:Y:S05]  /*13220*/  @!P0 BRA `(.L_x_217) ;  /* 0xfffffffc00f08947 */ /* 0x004fea000383ffff */
[----:B------:R-:W-:Y:S05]  /*13230*/  BRA `(.L_x_218) ;  /* 0xffffff2000987947 */ /* 0x000fea000383ffff */
.L_x_86:
[----:B------:R-:W-:Y:S07]  /*13240*/  MOV R9, UR21 ;  /* 0x0000001500097c02 */ /* 0x000fee0008000f00 */
.L_x_219:
[----:B-1----:R1:W2:Y:S02]  /*13250*/  SYNCS.PHASECHK.TRANS64.TRYWAIT P0, [R9+URZ+0x60], R10 ;  /* 0x0000600a090075a7 */ /* 0x0022a400080011ff */
[----:B--2---:R-:W-:Y:S05]  /*13260*/  @!P0 NANOSLEEP.SYNCS 0x989680 ;  /* 0x009896800000895d */ /* 0x004fea0003900000 */
[----:B------:R-:W2:Y:S02]  /*13270*/  @!P0 SYNCS.PHASECHK.TRANS64 P0, [R9+URZ+0x60], R10 ;  /* 0x0000600a090085a7 */ /* 0x000ea400080010ff */
[----:B--2---:R-:W-:Y:S05]  /*13280*/  @!P0 BRA `(.L_x_219) ;  /* 0xfffffffc00f08947 */ /* 0x004fea000383ffff */
[----:B------:R-:W-:Y:S05]  /*13290*/  BRA `(.L_x_220) ;  /* 0xffffff2000f87947 */ /* 0x000fea000383ffff */
.L_x_87:
[----:B------:R-:W-:Y:S07]  /*132a0*/  MOV R9, UR21 ;  /* 0x0000001500097c02 */ /* 0x000fee0008000f00 */
.L_x_221:
[----:B-1----:R1:W2:Y:S02]  /*132b0*/  SYNCS.PHASECHK.TRANS64.TRYWAIT P0, [R9+URZ+0x68], R10 ;  /* 0x0000680a090075a7 */ /* 0x0022a400080011ff */
[----:B--2---:R-:W-:Y:S05]  /*132c0*/  @!P0 NANOSLEEP.SYNCS 0x989680 ;  /* 0x009896800000895d */ /* 0x004fea0003900000 */
[----:B------:R-:W2:Y:S02]  /*132d0*/  @!P0 SYNCS.PHASECHK.TRANS64 P0, [R9+URZ+0x68], R10 ;  /* 0x0000680a090085a7 */ /* 0x000ea400080010ff */
[----:B--2---:R-:W-:Y:S05]  /*132e0*/  @!P0 BRA `(.L_x_221) ;  /* 0xfffffffc00f08947 */ /* 0x004fea000383ffff */
[----:B------:R-:W-:Y:S05]  /*132f0*/  BRA `(.L_x_222) ;  /* 0xffffff2400587947 */ /* 0x000fea000383ffff */
.L_x_88:
[----:B------:R-:W-:Y:S07]  /*13300*/  MOV R0, UR21 ;  /* 0x0000001500007c02 */ /* 0x000fee0008000f00 */
.L_x_223:
[----:B-1----:R1:W2:Y:S02]  /*13310*/  SYNCS.PHASECHK.TRANS64.TRYWAIT P0, [R0+URZ+0x50], R9 ;  /* 0x00005009000075a7 */ /* 0x0022a400080011ff */
[----:B--2---:R-:W-:Y:S05]  /*13320*/  @!P0 NANOSLEEP.SYNCS 0x989680 ;  /* 0x009896800000895d */ /* 0x004fea0003900000 */
[----:B------:R-:W2:Y:S02]  /*13330*/  @!P0 SYNCS.PHASECHK.TRANS64 P0, [R0+URZ+0x50], R9 ;  /* 0x00005009000085a7 */ /* 0x000ea400080010ff */
[----:B--2---:R-:W-:Y:S05]  /*13340*/  @!P0 BRA `(.L_x_223) ;  /* 0xfffffffc00f08947 */ /* 0x004fea000383ffff */
[----:B------:R-:W-:Y:S05]  /*13350*/  BRA `(.L_x_224) ;  /* 0xffffff2400bc7947 */ /* 0x000fea000383ffff */
.L_x_89:
[----:B------:R-:W-:Y:S07]  /*13360*/  MOV R0, UR21 ;  /* 0x0000001500007c02 */ /* 0x000fee0008000f00 */
.L_x_225:
[----:B-1----:R1:W2:Y:S02]  /*13370*/  SYNCS.PHASECHK.TRANS64.TRYWAIT P0, [R0+URZ+0x58], R9 ;  /* 0x00005809000075a7 */ /* 0x0022a400080011ff */
[----:B--2---:R-:W-:Y:S05]  /*13380*/  @!P0 NANOSLEEP.SYNCS 0x989680 ;  /* 0x009896800000895d */ /* 0x004fea0003900000 */
[----:B------:R-:W2:Y:S02]  /*13390*/  @!P0 SYNCS.PHASECHK.TRANS64 P0, [R0+URZ+0x58], R9 ;  /* 0x00005809000085a7 */ /* 0x000ea400080010ff */
[----:B--2---:R-:W-:Y:S05]  /*133a0*/  @!P0 BRA `(.L_x_225) ;  /* 0xfffffffc00f08947 */ /* 0x004fea000383ffff */
[----:B------:R-:W-:Y:S05]  /*133b0*/  BRA `(.L_x_226) ;  /* 0xffffff28001c7947 */ /* 0x000fea000383ffff */
.L_x_90:
[----:B------:R-:W-:Y:S07]  /*133c0*/  MOV R0, UR21 ;  /* 0x0000001500007c02 */ /* 0x000fee0008000f00 */
.L_x_227:
[----:B-1----:R1:W2:Y:S02]  /*133d0*/  SYNCS.PHASECHK.TRANS64.TRYWAIT P0, [R0+URZ+0x60], R9 ;  /* 0x00006009000075a7 */ /* 0x0022a400080011ff */
[----:B--2---:R-:W-:Y:S05]  /*133e0*/  @!P0 NANOSLEEP.SYNCS 0x989680 ;  /* 0x009896800000895d */ /* 0x004fea0003900000 */
[----:B------:R-:W2:Y:S02]  /*133f0*/  @!P0 SYNCS.PHASECHK.TRANS64 P0, [R0+URZ+0x60], R9 ;  /* 0x00006009000085a7 */ /* 0x000ea400080010ff */
[----:B--2---:R-:W-:Y:S05]  /*13400*/  @!P0 BRA `(.L_x_227) ;  /* 0xfffffffc00f08947 */ /* 0x004fea000383ffff */
[----:B------:R-:W-:Y:S05]  /*13410*/  BRA `(.L_x_228) ;  /* 0xffffff2800807947 */ /* 0x000fea000383ffff */
.L_x_91:
[----:B------:R-:W-:Y:S07]  /*13420*/  MOV R0, UR21 ;  /* 0x0000001500007c02 */ /* 0x000fee0008000f00 */
.L_x_229:
[----:B-1----:R1:W2:Y:S02]  /*13430*/  SYNCS.PHASECHK.TRANS64.TRYWAIT P0, [R0+URZ+0x68], R9 ;  /* 0x00006809000075a7 */ /* 0x0022a400080011ff */
[----:B--2---:R-:W-:Y:S05]  /*13440*/  @!P0 NANOSLEEP.SYNCS 0x989680 ;  /* 0x009896800000895d */ /* 0x004fea0003900000 */
[----:B------:R-:W2:Y:S02]  /*13450*/  @!P0 SYNCS.PHASECHK.TRANS64 P0, [R0+URZ+0x68], R9 ;  /* 0x00006809000085a7 */ /* 0x000ea400080010ff */
[----:B--2---:R-:W-:Y:S05]  /*13460*/  @!P0 BRA `(.L_x_229) ;  /* 0xfffffffc00f08947 */ /* 0x004fea000383ffff */
[----:B------:R-:W-:Y:S05]  /*13470*/  BRA `(.L_x_230) ;  /* 0xffffff2800dc7947 */ /* 0x000fea000383ffff */
.L_x_93:
[----:B------:R-:W-:-:S07]  /*13480*/  MOV R3, UR21 ;  /* 0x0000001500037c02 */ /* 0x000fce0008000f00 */
.L_x_231:
[----:B-1----:R1:W3:Y:S02]  /*13490*/  SYNCS.PHASECHK.TRANS64.TRYWAIT P0, [R3+URZ+0x50], R10 ;  /* 0x0000500a030075a7 */ /* 0x0022e400080011ff */
[----:B---3--:R-:W-:Y:S05]  /*134a0*/  @!P0 NANOSLEEP.SYNCS 0x989680 ;  /* 0x009896800000895d */ /* 0x008fea0003900000 */
[----:B------:R-:W3:Y:S02]  /*134b0*/  @!P0 SYNCS.PHASECHK.TRANS64 P0, [R3+URZ+0x50], R10 ;  /* 0x0000500a030085a7 */ /* 0x000ee400080010ff */
[----:B---3--:R-:W-:Y:S05]  /*134c0*/  @!P0 BRA `(.L_x_231) ;  /* 0xfffffffc00f08947 */ /* 0x008fea000383ffff */
[----:B------:R-:W-:Y:S05]  /*134d0*/  BRA `(.L_x_232) ;  /* 0xffffff2c00647947 */ /* 0x000fea000383ffff */
.L_x_94:
[----:B-1----:R-:W-:-:S07]  /*134e0*/  MOV R3, UR21 ;  /* 0x0000001500037c02 */ /* 0x002fce0008000f00 */
.L_x_233:
[----:B-1----:R1:W3:Y:S02]  /*134f0*/  SYNCS.PHASECHK.TRANS64.TRYWAIT P0, [R3+URZ+0x58], R10 ;  /* 0x0000580a030075a7 */ /* 0x0022e400080011ff */
[----:B---3--:R-:W-:Y:S05]  /*13500*/  @!P0 NANOSLEEP.SYNCS 0x989680 ;  /* 0x009896800000895d */ /* 0x008fea0003900000 */
[----:B------:R-:W3:Y:S02]  /*13510*/  @!P0 SYNCS.PHASECHK.TRANS64 P0, [R3+URZ+0x58], R10 ;  /* 0x0000580a030085a7 */ /* 0x000ee400080010ff */
[----:B---3--:R-:W-:Y:S05]  /*13520*/  @!P0 BRA `(.L_x_233) ;  /* 0xfffffffc00f08947 */ /* 0x008fea000383ffff */
[----:B------:R-:W-:Y:S05]  /*13530*/  BRA `(.L_x_234) ;  /* 0xffffff2c00547947 */ /* 0x000fea000383ffff */
.L_x_95:
[----:B-1----:R-:W-:-:S07]  /*13540*/  MOV R3, UR21 ;  /* 0x0000001500037c02 */ /* 0x002fce0008000f00 */
.L_x_235:
[----:B-1----:R1:W3:Y:S02]  /*13550*/  SYNCS.PHASECHK.TRANS64.TRYWAIT P0, [R3+URZ+0x60], R10 ;  /* 0x0000600a030075a7 */ /* 0x0022e400080011ff */
[----:B---3--:R-:W-:Y:S05]  /*13560*/  @!P0 NANOSLEEP.SYNCS 0x989680 ;  /* 0x009896800000895d */ /* 0x008fea0003900000 */
[----:B------:R-:W3:Y:S02]  /*13570*/  @!P0 SYNCS.PHASECHK.TRANS64 P0, [R3+URZ+0x60], R10 ;  /* 0x0000600a030085a7 */ /* 0x000ee400080010ff */
[----:B---3--:R-:W-:Y:S05]  /*13580*/  @!P0 BRA `(.L_x_235) ;  /* 0xfffffffc00f08947 */ /* 0x008fea000383ffff */
[----:B------:R-:W-:Y:S05]  /*13590*/  BRA `(.L_x_236) ;  /* 0xffffff2c00487947 */ /* 0x000fea000383ffff */
.L_x_97:
[----:B--2---:R2:W3:Y:S02]  /*135a0*/  SYNCS.PHASECHK.TRANS64.TRYWAIT P0, [R0+URZ+0x80], R3 ;  /* 0x00008003000075a7 */ /* 0x0044e400080011ff */
[----:B---3--:R-:W-:Y:S05]  /*135b0*/  @!P0 NANOSLEEP.SYNCS 0x989680 ;  /* 0x009896800000895d */ /* 0x008fea0003900000 */
[----:B------:R-:W3:Y:S02]  /*135c0*/  @!P0 SYNCS.PHASECHK.TRANS64 P0, [R0+URZ+0x80], R3 ;  /* 0x00008003000085a7 */ /* 0x000ee400080010ff */
[----:B---3--:R-:W-:Y:S05]  /*135d0*/  @!P0 BRA `(.L_x_97) ;  /* 0xfffffffc00f08947 */ /* 0x008fea000383ffff */
[----:B------:R-:W-:Y:S05]  /*135e0*/  BRA `(.L_x_237) ;  /* 0xffffff30001c7947 */ /* 0x000fea000383ffff */
.L_x_108:
[----:B-1----:R-:W-:Y:S04]  /*135f0*/  MOV R3, UR45 ;  /* 0x0000002d00037c02 */ /* 0x002fe80008000f00 */
[----:B------:R1:W2:Y:S03]  /*13600*/  SYNCS.PHASECHK.TRANS64.TRYWAIT P0, [R3+URZ+0x30], R6 ;  /* 0x00003006030075a7 */ /* 0x0002a600080011ff */
[----:B--2---:R-:W-:Y:S05]  /*13610*/  @!P0 NANOSLEEP.SYNCS 0x989680 ;  /* 0x009896800000895d */ /* 0x004fea0003900000 */
[----:B------:R-:W2:Y:S02]  /*13620*/  @!P0 SYNCS.PHASECHK.TRANS64 P0, [R3+URZ+0x30], R6 ;  /* 0x00003006030085a7 */ /* 0x000ea400080010ff */
[----:B--2---:R-:W-:Y:S05]  /*13630*/  @!P0 BRA `(.L_x_108) ;  /* 0xfffffffc00ec8947 */ /* 0x004fea000383ffff */
[----:B------:R-:W-:Y:S05]  /*13640*/  BRA `(.L_x_107) ;  /* 0xffffff3c00e07947 */ /* 0x000fea000383ffff */
.L_x_110:
[----:B-1----:R-:W-:Y:S04]  /*13650*/  MOV R3, UR45 ;  /* 0x0000002d00037c02 */ /* 0x002fe80008000f00 */
[----:B------:R1:W4:Y:S03]  /*13660*/  SYNCS.PHASECHK.TRANS64.TRYWAIT P1, [R3+URZ+0xa0], R4 ;  /* 0x0000a004030075a7 */ /* 0x00032600080211ff */
[----:B----4-:R-:W-:Y:S05]  /*13670*/  @!P1 NANOSLEEP.SYNCS 0x989680 ;  /* 0x009896800000995d */ /* 0x010fea0003900000 */
[----:B------:R-:W4:Y:S02]  /*13680*/  @!P1 SYNCS.PHASECHK.TRANS64 P1, [R3+URZ+0xa0], R4 ;  /* 0x0000a004030095a7 */ /* 0x000f2400080210ff */
[----:B----4-:R-:W-:Y:S05]  /*13690*/  @!P1 BRA `(.L_x_110) ;  /* 0xfffffffc00ec9947 */ /* 0x010fea000383ffff */
[----:B------:R-:W-:Y:S05]  /*136a0*/  BRA `(.L_x_109) ;  /* 0xffffff4000107947 */ /* 0x000fea000383ffff */
.L_x_121:
[----:B---3--:R3:W4:Y:S02]  /*136b0*/  SYNCS.PHASECHK.TRANS64.TRYWAIT P0, [R3+URZ+0x30], R0 ;  /* 0x00003000030075a7 */ /* 0x00872400080011ff */
[----:B----4-:R-:W-:Y:S05]  /*136c0*/  @!P0 NANOSLEEP.SYNCS 0x989680 ;  /* 0x009896800000895d */ /* 0x010fea0003900000 */
[----:B------:R-:W4:Y:S02]  /*136d0*/  @!P0 SYNCS.PHASECHK.TRANS64 P0, [R3+URZ+0x30], R0 ;  /* 0x00003000030085a7 */ /* 0x000f2400080010ff */
[----:B----4-:R-:W-:Y:S05]  /*136e0*/  @!P0 BRA `(.L_x_121) ;  /* 0xfffffffc00f08947 */ /* 0x010fea000383ffff */
[----:B------:R-:W-:Y:S05]  /*136f0*/  BRA `(.L_x_120) ;  /* 0xffffff5400c47947 */ /* 0x000fea000383ffff */
.L_x_131:
[----:B-1----:R1:W3:Y:S02]  /*13700*/  SYNCS.PHASECHK.TRANS64.TRYWAIT P0, [R11+URZ+0x30], R4 ;  /* 0x000030040b0075a7 */ /* 0x0022e400080011ff */
[----:B---3--:R-:W-:Y:S05]  /*13710*/  @!P0 NANOSLEEP.SYNCS 0x989680 ;  /* 0x009896800000895d */ /* 0x008fea0003900000 */
[----:B------:R-:W3:Y:S02]  /*13720*/  @!P0 SYNCS.PHASECHK.TRANS64 P0, [R11+URZ+0x30], R4 ;  /* 0x000030040b0085a7 */ /* 0x000ee400080010ff */
[----:B---3--:R-:W-:Y:S05]  /*13730*/  @!P0 BRA `(.L_x_131) ;  /* 0xfffffffc00f08947 */ /* 0x008fea000383ffff */
[----:B------:R-:W-:Y:S05]  /*13740*/  BRA `(.L_x_130) ;  /* 0xffffff6c00607947 */ /* 0x000fea000383ffff */
.L_x_141:
[----:B-1----:R1:W3:Y:S02]  /*13750*/  SYNCS.PHASECHK.TRANS64.TRYWAIT P0, [R0+URZ+0x30], R9 ;  /* 0x00003009000075a7 */ /* 0x0022e400080011ff */
[----:B---3--:R-:W-:Y:S05]  /*13760*/  @!P0 NANOSLEEP.SYNCS 0x989680 ;  /* 0x009896800000895d */ /* 0x008fea0003900000 */
[----:B------:R-:W3:Y:S02]  /*13770*/  @!P0 SYNCS.PHASECHK.TRANS64 P0, [R0+URZ+0x30], R9 ;  /* 0x00003009000085a7 */ /* 0x000ee400080010ff */
[----:B---3--:R-:W-:Y:S05]  /*13780*/  @!P0 BRA `(.L_x_141) ;  /* 0xfffffffc00f08947 */ /* 0x008fea000383ffff */
[----:B------:R-:W-:Y:S05]  /*13790*/  BRA `(.L_x_140) ;  /* 0xffffff8000b87947 */ /* 0x000fea000383ffff */
.L_x_151:
[----:B-1----:R1:W4:Y:S02]  /*137a0*/  SYNCS.PHASECHK.TRANS64.TRYWAIT P0, [R9+URZ+0x30], R4 ;  /* 0x00003004090075a7 */ /* 0x00232400080011ff */
[----:B----4-:R-:W-:Y:S05]  /*137b0*/  @!P0 NANOSLEEP.SYNCS 0x989680 ;  /* 0x009896800000895d */ /* 0x010fea0003900000 */
[----:B------:R-:W4:Y:S02]  /*137c0*/  @!P0 SYNCS.PHASECHK.TRANS64 P0, [R9+URZ+0x30], R4 ;  /* 0x00003004090085a7 */ /* 0x000f2400080010ff */
[----:B----4-:R-:W-:Y:S05]  /*137d0*/  @!P0 BRA `(.L_x_151) ;  /* 0xfffffffc00f08947 */ /* 0x010fea000383ffff */
[----:B------:R-:W-:Y:S05]  /*137e0*/  BRA `(.L_x_150) ;  /* 0xffffff98004c7947 */ /* 0x000fea000383ffff */
.L_x_161:
[----:B-1----:R1:W3:Y:S02]  /*137f0*/  SYNCS.PHASECHK.TRANS64.TRYWAIT P0, [R9+URZ+0x30], R4 ;  /* 0x00003004090075a7 */ /* 0x0022e400080011ff */
[----:B---3--:R-:W-:Y:S05]  /*13800*/  @!P0 NANOSLEEP.SYNCS 0x989680 ;  /* 0x009896800000895d */ /* 0x008fea0003900000 */
[----:B------:R-:W3:Y:S02]  /*13810*/  @!P0 SYNCS.PHASECHK.TRANS64 P0, [R9+URZ+0x30], R4 ;  /* 0x00003004090085a7 */ /* 0x000ee400080010ff */
[----:B---3--:R-:W-:Y:S05]  /*13820*/  @!P0 BRA `(.L_x_161) ;  /* 0xfffffffc00f08947 */ /* 0x008fea000383ffff */
[----:B------:R-:W-:Y:S05]  /*13830*/  BRA `(.L_x_160) ;  /* 0xffffffac00bc7947 */ /* 0x000fea000383ffff */
.L_x_171:
[----:B-1----:R1:W3:Y:S02]  /*13840*/  SYNCS.PHASECHK.TRANS64.TRYWAIT P0, [R0+URZ+0x30], R9 ;  /* 0x00003009000075a7 */ /* 0x0022e400080011ff */
[----:B---3--:R-:W-:Y:S05]  /*13850*/  @!P0 NANOSLEEP.SYNCS 0x989680 ;  /* 0x009896800000895d */ /* 0x008fea0003900000 */
[----:B------:R-:W3:Y:S02]  /*13860*/  @!P0 SYNCS.PHASECHK.TRANS64 P0, [R0+URZ+0x30], R9 ;  /* 0x00003009000085a7 */ /* 0x000ee400080010ff */
[----:B---3--:R-:W-:Y:S05]  /*13870*/  @!P0 BRA `(.L_x_171) ;  /* 0xfffffffc00f08947 */ /* 0x008fea000383ffff */
[----:B------:R-:W-:Y:S05]  /*13880*/  BRA `(.L_x_170) ;  /* 0xffffffc400507947 */ /* 0x000fea000383ffff */
.L_x_181:
[----:B-1----:R1:W3:Y:S02]  /*13890*/  SYNCS.PHASECHK.TRANS64.TRYWAIT P0, [R3+URZ+0x30], R16 ;  /* 0x00003010030075a7 */ /* 0x0022e400080011ff */
[----:B---3--:R-:W-:Y:S05]  /*138a0*/  @!P0 NANOSLEEP.SYNCS 0x989680 ;  /* 0x009896800000895d */ /* 0x008fea0003900000 */
[----:B------:R-:W3:Y:S02]  /*138b0*/  @!P0 SYNCS.PHASECHK.TRANS64 P0, [R3+URZ+0x30], R16 ;  /* 0x00003010030085a7 */ /* 0x000ee400080010ff */
[----:B---3--:R-:W-:Y:S05]  /*138c0*/  @!P0 BRA `(.L_x_181) ;  /* 0xfffffffc00f08947 */ /* 0x008fea000383ffff */
[----:B------:R-:W-:Y:S05]  /*138d0*/  BRA `(.L_x_180) ;  /* 0xffffffd800b47947 */ /* 0x000fea000383ffff */
        .weak           $__internal_0_$__cuda_sm10x_tcgen05_guardrail_trap_col_being_dealloced_not_returned_by_alloc
        .type           $__internal_0_$__cuda_sm10x_tcgen05_guardrail_trap_col_being_dealloced_not_returned_by_alloc,@function
        .size           $__internal_0_$__cuda_sm10x_tcgen05_guardrail_trap_col_being_dealloced_not_returned_by_alloc,($__internal_1_$__cuda_sm10x_tcgen05_guardrail_trap_phase_invalid_during_alloc - $__internal_0_$__cuda_sm10x_tcgen05_guardrail_trap_col_being_dealloced_not_returned_by_alloc)
$__internal_0_$__cuda_sm10x_tcgen05_guardrail_trap_col_being_dealloced_not_returned_by_alloc:
[----:B------:R-:W-:Y:S05]  /*138e0*/  BPT.TRAP 0x1 ;  /* 0x000000040000795c */ /* 0x000fea0000300000 */
[----:B------:R-:W-:-:S04]  /*138f0*/  HFMA2 R3, -RZ, RZ, 0, 0 ;  /* 0x00000000ff037431 */ /* 0x000fc800000001ff */
[----:B------:R-:W-:Y:S05]  /*13900*/  RET.REL.NODEC R2 `(_ZN7cutlass13device_kernelINS_4gemm6kernel13GemmUniversalIN4cute5tupleIJiiiiEEENS1_10collective13CollectiveMmaINS1_46MainloopSm100TmaUmmaWarpSpecializedBlockScaledILi3ELi2ELi1ENS5_IJNS4_1CILi2EEENSA_ILi4EEENSA_ILi1EEEEEEEENS5_IJNSA_ILi128EEENSA_ILi256EEESG_EEENS5_IJNS_12float_e4m3_tENS_13float_ue8m0_tEEEENS5_IJNS5_IJlSD_lEEENS4_6LayoutINS5_IJNS5_IJNS5_IJNSA_ILi32EEESC_EEEiEEESQ_NS5_IJSD_iEEEEEENS5_IJNS5_IJNS5_IJNSA_ILi16EEESC_EEEiEEENS5_IJNS5_IJNSA_ILi0EEESD_EEENSA_ILi512EEEEEENS5_IJSW_iEEEEEEEEEEESL_S13_NS4_8TiledMMAINS4_8MMA_AtomIJNS4_21SM100_MMA_MXF8F6F4_SSISJ_SJ_fSK_Li128ELi256ELNS4_4UMMA5MajorE0ELS18_0ELNS17_7ScaleInE0ELS19_0EEEEEENSN_INS5_IJSD_SD_SD_EEENS5_IJSW_SW_SW_EEEEENS5_IJNS4_10UnderscoreES1F_S1F_EEEEENS5_IJNS4_23SM90_TMA_LOAD_MULTICASTES1I_EEENS5_IJNS4_14ComposedLayoutINS4_7SwizzleILi3ELi4ELi3EEENS4_18smem_ptr_flag_bitsILi8EEENSN_INS5_IJNSA_ILi8EEESG_EEENS5_IJSG_SD_EEEEEEENSN_INS5_IJNS5_IJNS5_IJSP_SD_EEENS5_IJSO_SD_EEEEEESD_NS5_IJSC_SD_EEEEEENS5_IJNS5_IJNS5_IJSU_SY_EEESX_EEESW_NS5_IJSD_SY_EEEEEEEEEEEvNS4_8identityES1J_NS5_IJS1T_NSN_INS5_IJNS5_IJNS5_IJSP_SB_EEES1V_EEESD_S1X_EEENS5_IJS20_SW_NS5_IJSD_NSA_ILi1024EEEEEEEEEEEEEEvS25_EENS_8epilogue10collective18CollectiveEpilogueINS2F_23Sm100TmaWarpSpecializedILi4ELi2ELi32ELb1ELb0EEEJNS5_IJNSA_ILi64EEESH_SG_EEENS5_IJNSN_IS2K_SD_EENSN_INS5_IJSO_SB_EEENS5_IJSD_SG_EEEEEEEENS_10bfloat16_tESM_S2R_SM_NS2F_6fusion15FusionCallbacksIS2J_NS2S_17LinearCombinationIS2R_fS2R_fLNS_15FloatRoundStyleE2EEES2L_S2Q_JEEENS4_5SM1004TMEM4LOAD26SM100_TMEM_LOAD_32dp32b32xENS4_13SM90_TMA_LOADENS1K_INS1L_ILi2ELi4ELi3EEENS1N_ILi16EEENSN_INS5_IJS1P_SO_EEES1V_EEEENS4_39AutoVectorizingCopyWithAssumedAlignmentILi128EEENS4_14SM90_TMA_STOREES37_S39_S39_EEEvvEEEEvNT_6ParamsE) ;  /* 0xfffffec402bc7950 */ /* 0x000fea0003c3ffff */
        .weak           $__internal_1_$__cuda_sm10x_tcgen05_guardrail_trap_phase_invalid_during_alloc
        .type           $__internal_1_$__cuda_sm10x_tcgen05_guardrail_trap_phase_invalid_during_alloc,@function
        .size           $__internal_1_$__cuda_sm10x_tcgen05_guardrail_trap_phase_invalid_during_alloc,($__internal_2_$__cuda_sm10x_tcgen05_guardrail_trap_unallocated_columns_being_dealloced - $__internal_1_$__cuda_sm10x_tcgen05_guardrail_trap_phase_invalid_during_alloc)
$__internal_1_$__cuda_sm10x_tcgen05_guardrail_trap_phase_invalid_during_alloc:
[----:B------:R-:W-:Y:S05]  /*13910*/  BPT.TRAP 0x1 ;  /* 0x000000040000795c */ /* 0x000fea0000300000 */
[----:B------:R-:W-:-:S04]  /*13920*/  MOV R5, 0x0 ;  /* 0x0000000000057802 */ /* 0x000fc80000000f00 */
[----:B------:R-:W-:Y:S05]  /*13930*/  RET.REL.NODEC R4 `(_ZN7cutlass13device_kernelINS_4gemm6kernel13GemmUniversalIN4cute5tupleIJiiiiEEENS1_10collective13CollectiveMmaINS1_46MainloopSm100TmaUmmaWarpSpecializedBlockScaledILi3ELi2ELi1ENS5_IJNS4_1CILi2EEENSA_ILi4EEENSA_ILi1EEEEEEEENS5_IJNSA_ILi128EEENSA_ILi256EEESG_EEENS5_IJNS_12float_e4m3_tENS_13float_ue8m0_tEEEENS5_IJNS5_IJlSD_lEEENS4_6LayoutINS5_IJNS5_IJNS5_IJNSA_ILi32EEESC_EEEiEEESQ_NS5_IJSD_iEEEEEENS5_IJNS5_IJNS5_IJNSA_ILi16EEESC_EEEiEEENS5_IJNS5_IJNSA_ILi0EEESD_EEENSA_ILi512EEEEEENS5_IJSW_iEEEEEEEEEEESL_S13_NS4_8TiledMMAINS4_8MMA_AtomIJNS4_21SM100_MMA_MXF8F6F4_SSISJ_SJ_fSK_Li128ELi256ELNS4_4UMMA5MajorE0ELS18_0ELNS17_7ScaleInE0ELS19_0EEEEEENSN_INS5_IJSD_SD_SD_EEENS5_IJSW_SW_SW_EEEEENS5_IJNS4_10UnderscoreES1F_S1F_EEEEENS5_IJNS4_23SM90_TMA_LOAD_MULTICASTES1I_EEENS5_IJNS4_14ComposedLayoutINS4_7SwizzleILi3ELi4ELi3EEENS4_18smem_ptr_flag_bitsILi8EEENSN_INS5_IJNSA_ILi8EEESG_EEENS5_IJSG_SD_EEEEEEENSN_INS5_IJNS5_IJNS5_IJSP_SD_EEENS5_IJSO_SD_EEEEEESD_NS5_IJSC_SD_EEEEEENS5_IJNS5_IJNS5_IJSU_SY_EEESX_EEESW_NS5_IJSD_SY_EEEEEEEEEEEvNS4_8identityES1J_NS5_IJS1T_NSN_INS5_IJNS5_IJNS5_IJSP_SB_EEES1V_EEESD_S1X_EEENS5_IJS20_SW_NS5_IJSD_NSA_ILi1024EEEEEEEEEEEEEEvS25_EENS_8epilogue10collective18CollectiveEpilogueINS2F_23Sm100TmaWarpSpecializedILi4ELi2ELi32ELb1ELb0EEEJNS5_IJNSA_ILi64EEESH_SG_EEENS5_IJNSN_IS2K_SD_EENSN_INS5_IJSO_SB_EEENS5_IJSD_SG_EEEEEEEENS_10bfloat16_tESM_S2R_SM_NS2F_6fusion15FusionCallbacksIS2J_NS2S_17LinearCombinationIS2R_fS2R_fLNS_15FloatRoundStyleE2EEES2L_S2Q_JEEENS4_5SM1004TMEM4LOAD26SM100_TMEM_LOAD_32dp32b32xENS4_13SM90_TMA_LOADENS1K_INS1L_ILi2ELi4ELi3EEENS1N_ILi16EEENSN_INS5_IJS1P_SO_EEES1V_EEEENS4_39AutoVectorizingCopyWithAssumedAlignmentILi128EEENS4_14SM90_TMA_STOREES37_S39_S39_EEEvvEEEEvNT_6ParamsE) ;  /* 0xfffffec404b07950 */ /* 0x000fea0003c3ffff */
        .weak           $__internal_2_$__cuda_sm10x_tcgen05_guardrail_trap_unallocated_columns_being_dealloced
        .type           $__internal_2_$__cuda_sm10x_tcgen05_guardrail_trap_unallocated_columns_being_dealloced,@function
        .size           $__internal_2_$__cuda_sm10x_tcgen05_guardrail_trap_unallocated_columns_being_dealloced,(.L_x_239 - $__internal_2_$__cuda_sm10x_tcgen05_guardrail_trap_unallocated_columns_being_dealloced)
$__internal_2_$__cuda_sm10x_tcgen05_guardrail_trap_unallocated_columns_being_dealloced:
[----:B------:R-:W-:Y:S05]  /*13940*/  BPT.TRAP 0x1 ;  /* 0x000000040000795c */ /* 0x000fea0000300000 */
[----:B------:R-:W-:-:S04]  /*13950*/  HFMA2 R3, -RZ, RZ, 0, 0 ;  /* 0x00000000ff037431 */ /* 0x000fc800000001ff */
[----:B------:R-:W-:Y:S05]  /*13960*/  RET.REL.NODEC R2 `(_ZN7cutlass13device_kernelINS_4gemm6kernel13GemmUniversalIN4cute5tupleIJiiiiEEENS1_10collective13CollectiveMmaINS1_46MainloopSm100TmaUmmaWarpSpecializedBlockScaledILi3ELi2ELi1ENS5_IJNS4_1CILi2EEENSA_ILi4EEENSA_ILi1EEEEEEEENS5_IJNSA_ILi128EEENSA_ILi256EEESG_EEENS5_IJNS_12float_e4m3_tENS_13float_ue8m0_tEEEENS5_IJNS5_IJlSD_lEEENS4_6LayoutINS5_IJNS5_IJNS5_IJNSA_ILi32EEESC_EEEiEEESQ_NS5_IJSD_iEEEEEENS5_IJNS5_IJNS5_IJNSA_ILi16EEESC_EEEiEEENS5_IJNS5_IJNSA_ILi0EEESD_EEENSA_ILi512EEEEEENS5_IJSW_iEEEEEEEEEEESL_S13_NS4_8TiledMMAINS4_8MMA_AtomIJNS4_21SM100_MMA_MXF8F6F4_SSISJ_SJ_fSK_Li128ELi256ELNS4_4UMMA5MajorE0ELS18_0ELNS17_7ScaleInE0ELS19_0EEEEEENSN_INS5_IJSD_SD_SD_EEENS5_IJSW_SW_SW_EEEEENS5_IJNS4_10UnderscoreES1F_S1F_EEEEENS5_IJNS4_23SM90_TMA_LOAD_MULTICASTES1I_EEENS5_IJNS4_14ComposedLayoutINS4_7SwizzleILi3ELi4ELi3EEENS4_18smem_ptr_flag_bitsILi8EEENSN_INS5_IJNSA_ILi8EEESG_EEENS5_IJSG_SD_EEEEEEENSN_INS5_IJNS5_IJNS5_IJSP_SD_EEENS5_IJSO_SD_EEEEEESD_NS5_IJSC_SD_EEEEEENS5_IJNS5_IJNS5_IJSU_SY_EEESX_EEESW_NS5_IJSD_SY_EEEEEEEEEEEvNS4_8identityES1J_NS5_IJS1T_NSN_INS5_IJNS5_IJNS5_IJSP_SB_EEES1V_EEESD_S1X_EEENS5_IJS20_SW_NS5_IJSD_NSA_ILi1024EEEEEEEEEEEEEEvS25_EENS_8epilogue10collective18CollectiveEpilogueINS2F_23Sm100TmaWarpSpecializedILi4ELi2ELi32ELb1ELb0EEEJNS5_IJNSA_ILi64EEESH_SG_EEENS5_IJNSN_IS2K_SD_EENSN_INS5_IJSO_SB_EEENS5_IJSD_SG_EEEEEEEENS_10bfloat16_tESM_S2R_SM_NS2F_6fusion15FusionCallbacksIS2J_NS2S_17LinearCombinationIS2R_fS2R_fLNS_15FloatRoundStyleE2EEES2L_S2Q_JEEENS4_5SM1004TMEM4LOAD26SM100_TMEM_LOAD_32dp32b32xENS4_13SM90_TMA_LOADENS1K_INS1L_ILi2ELi4ELi3EEENS1N_ILi16EEENSN_INS5_IJS1P_SO_EEES1V_EEEENS4_39AutoVectorizingCopyWithAssumedAlignmentILi128EEENS4_14SM90_TMA_STOREES37_S39_S39_EEEvvEEEEvNT_6ParamsE) ;  /* 0xfffffec402a47950 */ /* 0x000fea0003c3ffff */
.L_x_238:
[----:B------:R-:W-:-:S00]  /*13970*/  BRA `(.L_x_238) ;  /* 0xfffffffc00fc7947 */ /* 0x000fc0000383ffff */
[----:B------:R-:W-:-:S00]  /*13980*/  NOP ;  /* 0x0000000000007918 */ /* 0x000fc00000000000 */
[----:B------:R-:W-:-:S00]  /*13990*/  NOP ;  /* 0x0000000000007918 */ /* 0x000fc00000000000 */
[----:B------:R-:W-:-:S00]  /*139a0*/  NOP ;  /* 0x0000000000007918 */ /* 0x000fc00000000000 */
[----:B------:R-:W-:-:S00]  /*139b0*/  NOP ;  /* 0x0000000000007918 */ /* 0x000fc00000000000 */
[----:B------:R-:W-:-:S00]  /*139c0*/  NOP ;  /* 0x0000000000007918 */ /* 0x000fc00000000000 */
[----:B------:R-:W-:-:S00]  /*139d0*/  NOP ;  /* 0x0000000000007918 */ /* 0x000fc00000000000 */
[----:B------:R-:W-:-:S00]  /*139e0*/  NOP ;  /* 0x0000000000007918 */ /* 0x000fc00000000000 */
[----:B------:R-:W-:-:S00]  /*139f0*/  NOP ;  /* 0x0000000000007918 */ /* 0x000fc00000000000 */
.L_x_239:


//--------------------- .nv.global.init           --------------------------
	.section	.nv.global.init,"aw",@progbits
.nv.global.init:
	.type		$str$27,@object
	.size		$str$27,($str$28 - $str$27)
$str$27:
        /*0000*/ 	.byte	0x28, 0x61, 0x64, 0x64, 0x72, 0x65, 0x73, 0x73, 0x20, 0x26, 0x20, 0x6d, 0x61, 0x73, 0x6b, 0x29
        /*0010*/ 	.byte	0x20, 0x3d, 0x3d, 0x20, 0x30, 0x00
	.type		$str$28,@object
	.size		$str$28,($str$26 - $str$28)
$str$28:
        /*0016*/ 	.byte	0x2f, 0x74, 0x6d, 0x70, 0x2f, 0x63, 0x75, 0x74, 0x6c, 0x61, 0x73, 0x73, 0x5f, 0x73, 0x77, 0x65
        /*0026*/ 	.byte	0x65, 0x70, 0x5f, 0x73, 0x72, 0x63, 0x2f, 0x69, 0x6e, 0x63, 0x6c, 0x75, 0x64, 0x65, 0x2f, 0x63
        /*0036*/ 	.byte	0x75, 0x74, 0x65, 0x2f, 0x70, 0x6f, 0x69, 0x6e, 0x74, 0x65, 0x72, 0x5f, 0x66, 0x6c, 0x61, 0x67
        /*0046*/ 	.byte	0x67, 0x65, 0x64, 0x2e, 0x68, 0x70, 0x70, 0x00
	.type		$str$26,@object
	.size		$str$26,($str$25 - $str$26)
$str$26:
        /*004e*/ 	.byte	0x2f, 0x74, 0x6d, 0x70, 0x2f, 0x63, 0x75, 0x74, 0x6c, 0x61, 0x73, 0x73, 0x5f, 0x73, 0x77, 0x65
        /*005e*/ 	.byte	0x65, 0x70, 0x5f, 0x73, 0x72, 0x63, 0x2f, 0x69, 0x6e, 0x63, 0x6c, 0x75, 0x64, 0x65, 0x2f, 0x63
        /*006e*/ 	.byte	0x75, 0x74, 0x65, 0x2f, 0x61, 0x74, 0x6f, 0x6d, 0x2f, 0x63, 0x6f, 0x70, 0x79, 0x5f, 0x74, 0x72
        /*007e*/ 	.byte	0x61, 0x69, 0x74, 0x73, 0x5f, 0x73, 0x6d, 0x31, 0x30, 0x30, 0x2e, 0x68, 0x70, 0x70, 0x00
	.type		$str$25,@object
	.size		$str$25,(__unnamed_1 - $str$25)
$str$25:
        /*008d*/ 	.byte	0x28, 0x28, 0x75, 0x69, 0x6e, 0x74, 0x33, 0x32, 0x5f, 0x74, 0x28, 0x74, 0x68, 0x72, 0x65, 0x61
        /*009d*/ 	.byte	0x64, 0x49, 0x64, 0x78, 0x2e, 0x78, 0x29, 0x20, 0x2f, 0x20, 0x33, 0x32, 0x29, 0x20, 0x25, 0x20
        /*00ad*/ 	.byte	0x34, 0x29, 0x20, 0x3d, 0x3d, 0x20, 0x28, 0x28, 0x28, 0x74, 0x6d, 0x65, 0x6d, 0x5f, 0x61, 0x64
        /*00bd*/ 	.byte	0x64, 0x72, 0x20, 0x3e, 0x3e, 0x20, 0x31, 0x36, 0x29, 0x20, 0x2f, 0x20, 0x33, 0x32, 0x29, 0x20
        /*00cd*/ 	.byte	0x25, 0x20, 0x34, 0x29, 0x00
	.type		__unnamed_1,@object
	.size		__unnamed_1,(__unnamed_2 - __unnamed_1)
__unnamed_1:
        /*00d2*/ 	.byte	0x61, 0x75, 0x74, 0x6f, 0x20, 0x63, 0x75, 0x74, 0x65, 0x3a, 0x3a, 0x61, 0x73, 0x5f, 0x70, 0x6f
        /* <DEDUP_REMOVED lines=24> */
        /*0262*/ 	.byte	0x43, 0x3c, 0x34, 0x30, 0x39, 0x36, 0x3e, 0x3e, 0x3e, 0x3e, 0x5d, 0x00
	.type		__unnamed_2,@object
	.size		__unnamed_2,(.L_2 - __unnamed_2)
__unnamed_2:
        /* <DEDUP_REMOVED lines=42> */
        /*050e*/ 	.byte	0x3e, 0x3e, 0x5d, 0x00
.L_2:


//--------------------- .nv.shared._ZN7cutlass13device_kernelINS_4gemm6kernel13GemmUniversalIN4cute5tupleIJiiiiEEENS1_10collective13CollectiveMmaINS1_46MainloopSm100TmaUmmaWarpSpecializedBlockScaledILi3ELi2ELi1ENS5_IJNS4_1CILi2EEENSA_ILi4EEENSA_ILi1EEEEEEEENS5_IJNSA_ILi128EEENSA_ILi256EEESG_EEENS5_IJNS_12float_e4m3_tENS_13float_ue8m0_tEEEENS5_IJNS5_IJlSD_lEEENS4_6LayoutINS5_IJNS5_IJNS5_IJNSA_ILi32EEESC_EEEiEEESQ_NS5_IJSD_iEEEEEENS5_IJNS5_IJNS5_IJNSA_ILi16EEESC_EEEiEEENS5_IJNS5_IJNSA_ILi0EEESD_EEENSA_ILi512EEEEEENS5_IJSW_iEEEEEEEEEEESL_S13_NS4_8TiledMMAINS4_8MMA_AtomIJNS4_21SM100_MMA_MXF8F6F4_SSISJ_SJ_fSK_Li128ELi256ELNS4_4UMMA5MajorE0ELS18_0ELNS17_7ScaleInE0ELS19_0EEEEEENSN_INS5_IJSD_SD_SD_EEENS5_IJSW_SW_SW_EEEEENS5_IJNS4_10UnderscoreES1F_S1F_EEEEENS5_IJNS4_23SM90_TMA_LOAD_MULTICASTES1I_EEENS5_IJNS4_14ComposedLayoutINS4_7SwizzleILi3ELi4ELi3EEENS4_18smem_ptr_flag_bitsILi8EEENSN_INS5_IJNSA_ILi8EEESG_EEENS5_IJSG_SD_EEEEEEENSN_INS5_IJNS5_IJNS5_IJSP_SD_EEENS5_IJSO_SD_EEEEEESD_NS5_IJSC_SD_EEEEEENS5_IJNS5_IJNS5_IJSU_SY_EEESX_EEESW_NS5_IJSD_SY_EEEEEEEEEEEvNS4_8identityES1J_NS5_IJS1T_NSN_INS5_IJNS5_IJNS5_IJSP_SB_EEES1V_EEESD_S1X_EEENS5_IJS20_SW_NS5_IJSD_NSA_ILi1024EEEEEEEEEEEEEEvS25_EENS_8epilogue10collective18CollectiveEpilogueINS2F_23Sm100TmaWarpSpecializedILi4ELi2ELi32ELb1ELb0EEEJNS5_IJNSA_ILi64EEESH_SG_EEENS5_IJNSN_IS2K_SD_EENSN_INS5_IJSO_SB_EEENS5_IJSD_SG_EEEEEEEENS_10bfloat16_tESM_S2R_SM_NS2F_6fusion15FusionCallbacksIS2J_NS2S_17LinearCombinationIS2R_fS2R_fLNS_15FloatRoundStyleE2EEES2L_S2Q_JEEENS4_5SM1004TMEM4LOAD26SM100_TMEM_LOAD_32dp32b32xENS4_13SM90_TMA_LOADENS1K_INS1L_ILi2ELi4ELi3EEENS1N_ILi16EEENSN_INS5_IJS1P_SO_EEES1V_EEEENS4_39AutoVectorizingCopyWithAssumedAlignmentILi128EEENS4_14SM90_TMA_STOREES37_S39_S39_EEEvvEEEEvNT_6ParamsE --------------------------
	.section	.nv.shared._ZN7cutlass13device_kernelINS_4gemm6kernel13GemmUniversalIN4cute5tupleIJiiiiEEENS1_10collective13CollectiveMmaINS1_46MainloopSm100TmaUmmaWarpSpecializedBlockScaledILi3ELi2ELi1ENS5_IJNS4_1CILi2EEENSA_ILi4EEENSA_ILi1EEEEEEEENS5_IJNSA_ILi128EEENSA_ILi256EEESG_EEENS5_IJNS_12float_e4m3_tENS_13float_ue8m0_tEEEENS5_IJNS5_IJlSD_lEEENS4_6LayoutINS5_IJNS5_IJNS5_IJNSA_ILi32EEESC_EEEiEEESQ_NS5_IJSD_iEEEEEENS5_IJNS5_IJNS5_IJNSA_ILi16EEESC_EEEiEEENS5_IJNS5_IJNSA_ILi0EEESD_EEENSA_ILi512EEEEEENS5_IJSW_iEEEEEEEEEEESL_S13_NS4_8TiledMMAINS4_8MMA_AtomIJNS4_21SM100_MMA_MXF8F6F4_SSISJ_SJ_fSK_Li128ELi256ELNS4_4UMMA5MajorE0ELS18_0ELNS17_7ScaleInE0ELS19_0EEEEEENSN_INS5_IJSD_SD_SD_EEENS5_IJSW_SW_SW_EEEEENS5_IJNS4_10UnderscoreES1F_S1F_EEEEENS5_IJNS4_23SM90_TMA_LOAD_MULTICASTES1I_EEENS5_IJNS4_14ComposedLayoutINS4_7SwizzleILi3ELi4ELi3EEENS4_18smem_ptr_flag_bitsILi8EEENSN_INS5_IJNSA_ILi8EEESG_EEENS5_IJSG_SD_EEEEEEENSN_INS5_IJNS5_IJNS5_IJSP_SD_EEENS5_IJSO_SD_EEEEEESD_NS5_IJSC_SD_EEEEEENS5_IJNS5_IJNS5_IJSU_SY_EEESX_EEESW_NS5_IJSD_SY_EEEEEEEEEEEvNS4_8identityES1J_NS5_IJS1T_NSN_INS5_IJNS5_IJNS5_IJSP_SB_EEES1V_EEESD_S1X_EEENS5_IJS20_SW_NS5_IJSD_NSA_ILi1024EEEEEEEEEEEEEEvS25_EENS_8epilogue10collective18CollectiveEpilogueINS2F_23Sm100TmaWarpSpecializedILi4ELi2ELi32ELb1ELb0EEEJNS5_IJNSA_ILi64EEESH_SG_EEENS5_IJNSN_IS2K_SD_EENSN_INS5_IJSO_SB_EEENS5_IJSD_SG_EEEEEEEENS_10bfloat16_tESM_S2R_SM_NS2F_6fusion15FusionCallbacksIS2J_NS2S_17LinearCombinationIS2R_fS2R_fLNS_15FloatRoundStyleE2EEES2L_S2Q_JEEENS4_5SM1004TMEM4LOAD26SM100_TMEM_LOAD_32dp32b32xENS4_13SM90_TMA_LOADENS1K_INS1L_ILi2ELi4ELi3EEENS1N_ILi16EEENSN_INS5_IJS1P_SO_EEES1V_EEEENS4_39AutoVectorizingCopyWithAssumedAlignmentILi128EEENS4_14SM90_TMA_STOREES37_S39_S39_EEEvvEEEEvNT_6ParamsE,"aw",@nobits
	.sectionflags	@""
	.align	16
	.zero		1024


//--------------------- .nv.shared.reserved.0     --------------------------
	.section	.nv.shared.reserved.0,"aw",@nobits
	.weak		__nv_reservedSMEM_offset_0_alias
	.size		__nv_reservedSMEM_offset_0_alias, 0, 64
	.other		__nv_reservedSMEM_offset_0_alias,@"STO_CUDA_RESERVED_SHARED STV_DEFAULT"
__nv_reservedSMEM_offset_0_alias:
	.zero		0
.nv.shared.reserved.0:
	.zero		64
	.weak		__nv_reservedSMEM_tcgen05_partition
	.type		__nv_reservedSMEM_tcgen05_partition,@object
	.size		__nv_reservedSMEM_tcgen05_partition,(.L_0 - __nv_reservedSMEM_tcgen05_partition)
__nv_reservedSMEM_tcgen05_partition:
	.zero		32
.L_0:


//--------------------- .nv.global                --------------------------
	.section	.nv.global,"aw",@nobits
.nv.global:
	.type		_ZN40_INTERNAL_a37d1402_4_k_cu_0758320d_371894cute1_E,@object
	.size		_ZN40_INTERNAL_a37d1402_4_k_cu_0758320d_371894cute1_E,(_ZN40_INTERNAL_a37d1402_4_k_cu_0758320d_371894cuda3std3__45__cpo6cbeginE - _ZN40_INTERNAL_a37d1402_4_k_cu_0758320d_371894cute1_E)
_ZN40_INTERNAL_a37d1402_4_k_cu_0758320d_371894cute1_E:
	.zero		1
	.type		_ZN40_INTERNAL_a37d1402_4_k_cu_0758320d_371894cuda3std3__45__cpo6cbeginE,@object
	.size		_ZN40_INTERNAL_a37d1402_4_k_cu_0758320d_371894cuda3std3__45__cpo6cbeginE,(_ZN40_INTERNAL_a37d1402_4_k_cu_0758320d_371894cuda3std3__48in_placeE - _ZN40_INTERNAL_a37d1402_4_k_cu_0758320d_371894cuda3std3__45__cpo6cbeginE)
_ZN40_INTERNAL_a37d1402_4_k_cu_0758320d_371894cuda3std3__45__cpo6cbeginE:
	.zero		1
	.type		_ZN40_INTERNAL_a37d1402_4_k_cu_0758320d_371894cuda3std3__48in_placeE,@object
	.size		_ZN40_INTERNAL_a37d1402_4_k_cu_0758320d_371894cuda3std3__48in_placeE,(_ZN40_INTERNAL_a37d1402_4_k_cu_0758320d_371894cuda3std6ranges3__45__cpo9iter_moveE - _ZN40_INTERNAL_a37d1402_4_k_cu_0758320d_371894cuda3std3__48in_placeE)
_ZN40_INTERNAL_a37d1402_4_k_cu_0758320d_371894cuda3std3__48in_placeE:
	.zero		1
	.type		_ZN40_INTERNAL_a37d1402_4_k_cu_0758320d_371894cuda3std6ranges3__45__cpo9iter_moveE,@object
	.size		_ZN40_INTERNAL_a37d1402_4_k_cu_0758320d_371894cuda3std6ranges3__45__cpo9iter_moveE,(_ZN40_INTERNAL_a37d1402_4_k_cu_0758320d_371894cuda3std3__45__cpo5beginE - _ZN40_INTERNAL_a37d1402_4_k_cu_0758320d_371894cuda3std6ranges3__45__cpo9iter_moveE)
_ZN40_INTERNAL_a37d1402_4_k_cu_0758320d_371894cuda3std6ranges3__45__cpo9iter_moveE:
	.zero		1
	.type		_ZN40_INTERNAL_a37d1402_4_k_cu_0758320d_371894cuda3std3__45__cpo5beginE,@object
	.size		_ZN40_INTERNAL_a37d1402_4_k_cu_0758320d_371894cuda3std3__45__cpo5beginE,(_ZN40_INTERNAL_a37d1402_4_k_cu_0758320d_371894cuda3std3__442_GLOBAL__N__a37d1402_4_k_cu_0758320d_371896ignoreE - _ZN40_INTERNAL_a37d1402_4_k_cu_0758320d_371894cuda3std3__45__cpo5beginE)
_ZN40_INTERNAL_a37d1402_4_k_cu_0758320d_371894cuda3std3__45__cpo5beginE:
	.zero		1
	.type		_ZN40_INTERNAL_a37d1402_4_k_cu_0758320d_371894cuda3std3__442_GLOBAL__N__a37d1402_4_k_cu_0758320d_371896ignoreE,@object
	.size		_ZN40_INTERNAL_a37d1402_4_k_cu_0758320d_371894cuda3std3__442_GLOBAL__N__a37d1402_4_k_cu_0758320d_371896ignoreE,(_ZN40_INTERNAL_a37d1402_4_k_cu_0758320d_371894cute7productE - _ZN40_INTERNAL_a37d1402_4_k_cu_0758320d_371894cuda3std3__442_GLOBAL__N__a37d1402_4_k_cu_0758320d_371896ignoreE)
_ZN40_INTERNAL_a37d1402_4_k_cu_0758320d_371894cuda3std3__442_GLOBAL__N__a37d1402_4_k_cu_0758320d_371896ignoreE:
	.zero		1
	.type		_ZN40_INTERNAL_a37d1402_4_k_cu_0758320d_371894cute7productE,@object
	.size		_ZN40_INTERNAL_a37d1402_4_k_cu_0758320d_371894cute7productE,(_ZN40_INTERNAL_a37d1402_4_k_cu_0758320d_371894cuda3std3__45__cpo3endE - _ZN40_INTERNAL_a37d1402_4_k_cu_0758320d_371894cute7productE)
_ZN40_INTERNAL_a37d1402_4_k_cu_0758320d_371894cute7productE:
	.zero		1
	.type		_ZN40_INTERNAL_a37d1402_4_k_cu_0758320d_371894cuda3std3__45__cpo3endE,@object
	.size		_ZN40_INTERNAL_a37d1402_4_k_cu_0758320d_371894cuda3std3__45__cpo3endE,(_ZN40_INTERNAL_a37d1402_4_k_cu_0758320d_371894cuda3std3__419piecewise_constructE - _ZN40_INTERNAL_a37d1402_4_k_cu_0758320d_371894cuda3std3__45__cpo3endE)
_ZN40_INTERNAL_a37d1402_4_k_cu_0758320d_371894cuda3std3__45__cpo3endE:
	.zero		1
	.type		_ZN40_INTERNAL_a37d1402_4_k_cu_0758320d_371894cuda3std3__419piecewise_constructE,@object
	.size		_ZN40_INTERNAL_a37d1402_4_k_cu_0758320d_371894cuda3std3__419piecewise_constructE,(_ZN40_INTERNAL_a37d1402_4_k_cu_0758320d_371894cuda3std3__45__cpo4cendE - _ZN40_INTERNAL_a37d1402_4_k_cu_0758320d_371894cuda3std3__419piecewise_constructE)
_ZN40_INTERNAL_a37d1402_4_k_cu_0758320d_371894cuda3std3__419piecewise_constructE:
	.zero		1
	.type		_ZN40_INTERNAL_a37d1402_4_k_cu_0758320d_371894cuda3std3__45__cpo4cendE,@object
	.size		_ZN40_INTERNAL_a37d1402_4_k_cu_0758320d_371894cuda3std3__45__cpo4cendE,(_ZN40_INTERNAL_a37d1402_4_k_cu_0758320d_371894cuda3std6ranges3__45__cpo4swapE - _ZN40_INTERNAL_a37d1402_4_k_cu_0758320d_371894cuda3std3__45__cpo4cendE)
_ZN40_INTERNAL_a37d1402_4_k_cu_0758320d_371894cuda3std3__45__cpo4cendE:
	.zero		1
	.type		_ZN40_INTERNAL_a37d1402_4_k_cu_0758320d_371894cuda3std6ranges3__45__cpo4swapE,@object
	.size		_ZN40_INTERNAL_a37d1402_4_k_cu_0758320d_371894cuda3std6ranges3__45__cpo4swapE,(.L_10 - _ZN40_INTERNAL_a37d1402_4_k_cu_0758320d_371894cuda3std6ranges3__45__cpo4swapE)
_ZN40_INTERNAL_a37d1402_4_k_cu_0758320d_371894cuda3std6ranges3__45__cpo4swapE:
	.zero		1
.L_10:


//--------------------- .nv.constant0._ZN7cutlass13device_kernelINS_4gemm6kernel13GemmUniversalIN4cute5tupleIJiiiiEEENS1_10collective13CollectiveMmaINS1_46MainloopSm100TmaUmmaWarpSpecializedBlockScaledILi3ELi2ELi1ENS5_IJNS4_1CILi2EEENSA_ILi4EEENSA_ILi1EEEEEEEENS5_IJNSA_ILi128EEENSA_ILi256EEESG_EEENS5_IJNS_12float_e4m3_tENS_13float_ue8m0_tEEEENS5_IJNS5_IJlSD_lEEENS4_6LayoutINS5_IJNS5_IJNS5_IJNSA_ILi32EEESC_EEEiEEESQ_NS5_IJSD_iEEEEEENS5_IJNS5_IJNS5_IJNSA_ILi16EEESC_EEEiEEENS5_IJNS5_IJNSA_ILi0EEESD_EEENSA_ILi512EEEEEENS5_IJSW_iEEEEEEEEEEESL_S13_NS4_8TiledMMAINS4_8MMA_AtomIJNS4_21SM100_MMA_MXF8F6F4_SSISJ_SJ_fSK_Li128ELi256ELNS4_4UMMA5MajorE0ELS18_0ELNS17_7ScaleInE0ELS19_0EEEEEENSN_INS5_IJSD_SD_SD_EEENS5_IJSW_SW_SW_EEEEENS5_IJNS4_10UnderscoreES1F_S1F_EEEEENS5_IJNS4_23SM90_TMA_LOAD_MULTICASTES1I_EEENS5_IJNS4_14ComposedLayoutINS4_7SwizzleILi3ELi4ELi3EEENS4_18smem_ptr_flag_bitsILi8EEENSN_INS5_IJNSA_ILi8EEESG_EEENS5_IJSG_SD_EEEEEEENSN_INS5_IJNS5_IJNS5_IJSP_SD_EEENS5_IJSO_SD_EEEEEESD_NS5_IJSC_SD_EEEEEENS5_IJNS5_IJNS5_IJSU_SY_EEESX_EEESW_NS5_IJSD_SY_EEEEEEEEEEEvNS4_8identityES1J_NS5_IJS1T_NSN_INS5_IJNS5_IJNS5_IJSP_SB_EEES1V_EEESD_S1X_EEENS5_IJS20_SW_NS5_IJSD_NSA_ILi1024EEEEEEEEEEEEEEvS25_EENS_8epilogue10collective18CollectiveEpilogueINS2F_23Sm100TmaWarpSpecializedILi4ELi2ELi32ELb1ELb0EEEJNS5_IJNSA_ILi64EEESH_SG_EEENS5_IJNSN_IS2K_SD_EENSN_INS5_IJSO_SB_EEENS5_IJSD_SG_EEEEEEEENS_10bfloat16_tESM_S2R_SM_NS2F_6fusion15FusionCallbacksIS2J_NS2S_17LinearCombinationIS2R_fS2R_fLNS_15FloatRoundStyleE2EEES2L_S2Q_JEEENS4_5SM1004TMEM4LOAD26SM100_TMEM_LOAD_32dp32b32xENS4_13SM90_TMA_LOADENS1K_INS1L_ILi2ELi4ELi3EEENS1N_ILi16EEENSN_INS5_IJS1P_SO_EEES1V_EEEENS4_39AutoVectorizingCopyWithAssumedAlignmentILi128EEENS4_14SM90_TMA_STOREES37_S39_S39_EEEvvEEEEvNT_6ParamsE --------------------------
	.section	.nv.constant0._ZN7cutlass13device_kernelINS_4gemm6kernel13GemmUniversalIN4cute5tupleIJiiiiEEENS1_10collective13CollectiveMmaINS1_46MainloopSm100TmaUmmaWarpSpecializedBlockScaledILi3ELi2ELi1ENS5_IJNS4_1CILi2EEENSA_ILi4EEENSA_ILi1EEEEEEEENS5_IJNSA_ILi128EEENSA_ILi256EEESG_EEENS5_IJNS_12float_e4m3_tENS_13float_ue8m0_tEEEENS5_IJNS5_IJlSD_lEEENS4_6LayoutINS5_IJNS5_IJNS5_IJNSA_ILi32EEESC_EEEiEEESQ_NS5_IJSD_iEEEEEENS5_IJNS5_IJNS5_IJNSA_ILi16EEESC_EEEiEEENS5_IJNS5_IJNSA_ILi0EEESD_EEENSA_ILi512EEEEEENS5_IJSW_iEEEEEEEEEEESL_S13_NS4_8TiledMMAINS4_8MMA_AtomIJNS4_21SM100_MMA_MXF8F6F4_SSISJ_SJ_fSK_Li128ELi256ELNS4_4UMMA5MajorE0ELS18_0ELNS17_7ScaleInE0ELS19_0EEEEEENSN_INS5_IJSD_SD_SD_EEENS5_IJSW_SW_SW_EEEEENS5_IJNS4_10UnderscoreES1F_S1F_EEEEENS5_IJNS4_23SM90_TMA_LOAD_MULTICASTES1I_EEENS5_IJNS4_14ComposedLayoutINS4_7SwizzleILi3ELi4ELi3EEENS4_18smem_ptr_flag_bitsILi8EEENSN_INS5_IJNSA_ILi8EEESG_EEENS5_IJSG_SD_EEEEEEENSN_INS5_IJNS5_IJNS5_IJSP_SD_EEENS5_IJSO_SD_EEEEEESD_NS5_IJSC_SD_EEEEEENS5_IJNS5_IJNS5_IJSU_SY_EEESX_EEESW_NS5_IJSD_SY_EEEEEEEEEEEvNS4_8identityES1J_NS5_IJS1T_NSN_INS5_IJNS5_IJNS5_IJSP_SB_EEES1V_EEESD_S1X_EEENS5_IJS20_SW_NS5_IJSD_NSA_ILi1024EEEEEEEEEEEEEEvS25_EENS_8epilogue10collective18CollectiveEpilogueINS2F_23Sm100TmaWarpSpecializedILi4ELi2ELi32ELb1ELb0EEEJNS5_IJNSA_ILi64EEESH_SG_EEENS5_IJNSN_IS2K_SD_EENSN_INS5_IJSO_SB_EEENS5_IJSD_SG_EEEEEEEENS_10bfloat16_tESM_S2R_SM_NS2F_6fusion15FusionCallbacksIS2J_NS2S_17LinearCombinationIS2R_fS2R_fLNS_15FloatRoundStyleE2EEES2L_S2Q_JEEENS4_5SM1004TMEM4LOAD26SM100_TMEM_LOAD_32dp32b32xENS4_13SM90_TMA_LOADENS1K_INS1L_ILi2ELi4ELi3EEENS1N_ILi16EEENSN_INS5_IJS1P_SO_EEES1V_EEEENS4_39AutoVectorizingCopyWithAssumedAlignmentILi128EEENS4_14SM90_TMA_STOREES37_S39_S39_EEEvvEEEEvNT_6ParamsE,"a",@progbits
	.sectionflags	@""
	.align	4
.nv.constant0._ZN7cutlass13device_kernelINS_4gemm6kernel13GemmUniversalIN4cute5tupleIJiiiiEEENS1_10collective13CollectiveMmaINS1_46MainloopSm100TmaUmmaWarpSpecializedBlockScaledILi3ELi2ELi1ENS5_IJNS4_1CILi2EEENSA_ILi4EEENSA_ILi1EEEEEEEENS5_IJNSA_ILi128EEENSA_ILi256EEESG_EEENS5_IJNS_12float_e4m3_tENS_13float_ue8m0_tEEEENS5_IJNS5_IJlSD_lEEENS4_6LayoutINS5_IJNS5_IJNS5_IJNSA_ILi32EEESC_EEEiEEESQ_NS5_IJSD_iEEEEEENS5_IJNS5_IJNS5_IJNSA_ILi16EEESC_EEEiEEENS5_IJNS5_IJNSA_ILi0EEESD_EEENSA_ILi512EEEEEENS5_IJSW_iEEEEEEEEEEESL_S13_NS4_8TiledMMAINS4_8MMA_AtomIJNS4_21SM100_MMA_MXF8F6F4_SSISJ_SJ_fSK_Li128ELi256ELNS4_4UMMA5MajorE0ELS18_0ELNS17_7ScaleInE0ELS19_0EEEEEENSN_INS5_IJSD_SD_SD_EEENS5_IJSW_SW_SW_EEEEENS5_IJNS4_10UnderscoreES1F_S1F_EEEEENS5_IJNS4_23SM90_TMA_LOAD_MULTICASTES1I_EEENS5_IJNS4_14ComposedLayoutINS4_7SwizzleILi3ELi4ELi3EEENS4_18smem_ptr_flag_bitsILi8EEENSN_INS5_IJNSA_ILi8EEESG_EEENS5_IJSG_SD_EEEEEEENSN_INS5_IJNS5_IJNS5_IJSP_SD_EEENS5_IJSO_SD_EEEEEESD_NS5_IJSC_SD_EEEEEENS5_IJNS5_IJNS5_IJSU_SY_EEESX_EEESW_NS5_IJSD_SY_EEEEEEEEEEEvNS4_8identityES1J_NS5_IJS1T_NSN_INS5_IJNS5_IJNS5_IJSP_SB_EEES1V_EEESD_S1X_EEENS5_IJS20_SW_NS5_IJSD_NSA_ILi1024EEEEEEEEEEEEEEvS25_EENS_8epilogue10collective18CollectiveEpilogueINS2F_23Sm100TmaWarpSpecializedILi4ELi2ELi32ELb1ELb0EEEJNS5_IJNSA_ILi64EEESH_SG_EEENS5_IJNSN_IS2K_SD_EENSN_INS5_IJSO_SB_EEENS5_IJSD_SG_EEEEEEEENS_10bfloat16_tESM_S2R_SM_NS2F_6fusion15FusionCallbacksIS2J_NS2S_17LinearCombinationIS2R_fS2R_fLNS_15FloatRoundStyleE2EEES2L_S2Q_JEEENS4_5SM1004TMEM4LOAD26SM100_TMEM_LOAD_32dp32b32xENS4_13SM90_TMA_LOADENS1K_INS1L_ILi2ELi4ELi3EEENS1N_ILi16EEENSN_INS5_IJS1P_SO_EEES1V_EEEENS4_39AutoVectorizingCopyWithAssumedAlignmentILi128EEENS4_14SM90_TMA_STOREES37_S39_S39_EEEvvEEEEvNT_6ParamsE:
	.zero		3968


//--------------------- SYMBOLS --------------------------

	.type		.nv.reservedSmem.offset0,@object
	.size		.nv.reservedSmem.offset0,0x4
	.type		.nv.reservedSmem.cap,@object
	.size		.nv.reservedSmem.cap,0x4
	.type		__assertfail,@function
